//
// Generated by NVIDIA NVVM Compiler
//
// Compiler Build ID: CL-36424714
// Cuda compilation tools, release 13.0, V13.0.88
// Based on NVVM 20.0.0
//

.version 9.0
.target sm_100
.address_size 64

	// .globl	_Z10init_spinsPaPKfxx
// _ZZN3cub18CUB_300001_SM_10006detail6reduce28DeviceReduceSingleTileKernelINS2_10policy_hubIdyN4cuda3std3__44plusIvEEE10Policy1000EPaPdyS9_ddNS7_10__identityEEEvT0_T1_T2_T3_T4_T6_E12temp_storage has been demoted
// _ZZN3cub18CUB_300001_SM_10006detail6reduce18DeviceReduceKernelINS2_10policy_hubIdyN4cuda3std3__44plusIvEEE10Policy1000EPayS9_dNS7_10__identityEEEvT0_PT3_T1_NS0_13GridEvenShareISH_EET2_T4_E12temp_storage has been demoted
// _ZZN3cub18CUB_300001_SM_10006detail6reduce28DeviceReduceSingleTileKernelINS2_10policy_hubIdyN4cuda3std3__44plusIvEEE10Policy1000EPdSC_iS9_ddNS7_10__identityEEEvT0_T1_T2_T3_T4_T6_E12temp_storage has been demoted
.global .align 1 .b8 _ZN34_INTERNAL_54cd91c1_4_k_cu_1478c9674cuda3std3__45__cpo5beginE[1];
.global .align 1 .b8 _ZN34_INTERNAL_54cd91c1_4_k_cu_1478c9674cuda3std3__45__cpo3endE[1];
.global .align 1 .b8 _ZN34_INTERNAL_54cd91c1_4_k_cu_1478c9674cuda3std3__45__cpo6cbeginE[1];
.global .align 1 .b8 _ZN34_INTERNAL_54cd91c1_4_k_cu_1478c9674cuda3std3__45__cpo4cendE[1];
.global .align 1 .b8 _ZN34_INTERNAL_54cd91c1_4_k_cu_1478c9674cuda3std3__45__cpo6rbeginE[1];
.global .align 1 .b8 _ZN34_INTERNAL_54cd91c1_4_k_cu_1478c9674cuda3std3__45__cpo4rendE[1];
.global .align 1 .b8 _ZN34_INTERNAL_54cd91c1_4_k_cu_1478c9674cuda3std3__45__cpo7crbeginE[1];
.global .align 1 .b8 _ZN34_INTERNAL_54cd91c1_4_k_cu_1478c9674cuda3std3__45__cpo5crendE[1];
.global .align 1 .b8 _ZN34_INTERNAL_54cd91c1_4_k_cu_1478c9674cuda3std3__436_GLOBAL__N__54cd91c1_4_k_cu_1478c9676ignoreE[1];
.global .align 1 .b8 _ZN34_INTERNAL_54cd91c1_4_k_cu_1478c9674cuda3std3__419piecewise_constructE[1];
.global .align 1 .b8 _ZN34_INTERNAL_54cd91c1_4_k_cu_1478c9674cuda3std3__48in_placeE[1];
.global .align 1 .b8 _ZN34_INTERNAL_54cd91c1_4_k_cu_1478c9674cuda3std3__420unreachable_sentinelE[1];
.global .align 1 .b8 _ZN34_INTERNAL_54cd91c1_4_k_cu_1478c9674cuda3std3__47nulloptE[1];
.global .align 1 .b8 _ZN34_INTERNAL_54cd91c1_4_k_cu_1478c9674cuda3std3__48unexpectE[1];
.global .align 1 .b8 _ZN34_INTERNAL_54cd91c1_4_k_cu_1478c9674cuda3std6ranges3__45__cpo4swapE[1];
.global .align 1 .b8 _ZN34_INTERNAL_54cd91c1_4_k_cu_1478c9674cuda3std6ranges3__45__cpo9iter_moveE[1];
.global .align 1 .b8 _ZN34_INTERNAL_54cd91c1_4_k_cu_1478c9674cuda3std6ranges3__45__cpo5beginE[1];
.global .align 1 .b8 _ZN34_INTERNAL_54cd91c1_4_k_cu_1478c9674cuda3std6ranges3__45__cpo3endE[1];
.global .align 1 .b8 _ZN34_INTERNAL_54cd91c1_4_k_cu_1478c9674cuda3std6ranges3__45__cpo6cbeginE[1];
.global .align 1 .b8 _ZN34_INTERNAL_54cd91c1_4_k_cu_1478c9674cuda3std6ranges3__45__cpo4cendE[1];
.global .align 1 .b8 _ZN34_INTERNAL_54cd91c1_4_k_cu_1478c9674cuda3std6ranges3__45__cpo7advanceE[1];
.global .align 1 .b8 _ZN34_INTERNAL_54cd91c1_4_k_cu_1478c9674cuda3std6ranges3__45__cpo9iter_swapE[1];
.global .align 1 .b8 _ZN34_INTERNAL_54cd91c1_4_k_cu_1478c9674cuda3std6ranges3__45__cpo4nextE[1];
.global .align 1 .b8 _ZN34_INTERNAL_54cd91c1_4_k_cu_1478c9674cuda3std6ranges3__45__cpo4prevE[1];
.global .align 1 .b8 _ZN34_INTERNAL_54cd91c1_4_k_cu_1478c9674cuda3std6ranges3__45__cpo4dataE[1];
.global .align 1 .b8 _ZN34_INTERNAL_54cd91c1_4_k_cu_1478c9674cuda3std6ranges3__45__cpo5cdataE[1];
.global .align 1 .b8 _ZN34_INTERNAL_54cd91c1_4_k_cu_1478c9674cuda3std6ranges3__45__cpo4sizeE[1];
.global .align 1 .b8 _ZN34_INTERNAL_54cd91c1_4_k_cu_1478c9674cuda3std6ranges3__45__cpo5ssizeE[1];
.global .align 1 .b8 _ZN34_INTERNAL_54cd91c1_4_k_cu_1478c9674cuda3std6ranges3__45__cpo8distanceE[1];
.global .align 1 .b8 _ZN34_INTERNAL_54cd91c1_4_k_cu_1478c9676thrust24THRUST_300001_SM_1000_NS6system6detail10sequential3seqE[1];
.global .align 1 .b8 _ZN34_INTERNAL_54cd91c1_4_k_cu_1478c9676thrust24THRUST_300001_SM_1000_NS12placeholders2_1E[1];
.global .align 1 .b8 _ZN34_INTERNAL_54cd91c1_4_k_cu_1478c9676thrust24THRUST_300001_SM_1000_NS12placeholders2_2E[1];
.global .align 1 .b8 _ZN34_INTERNAL_54cd91c1_4_k_cu_1478c9676thrust24THRUST_300001_SM_1000_NS12placeholders2_3E[1];
.global .align 1 .b8 _ZN34_INTERNAL_54cd91c1_4_k_cu_1478c9676thrust24THRUST_300001_SM_1000_NS12placeholders2_4E[1];
.global .align 1 .b8 _ZN34_INTERNAL_54cd91c1_4_k_cu_1478c9676thrust24THRUST_300001_SM_1000_NS12placeholders2_5E[1];
.global .align 1 .b8 _ZN34_INTERNAL_54cd91c1_4_k_cu_1478c9676thrust24THRUST_300001_SM_1000_NS12placeholders2_6E[1];
.global .align 1 .b8 _ZN34_INTERNAL_54cd91c1_4_k_cu_1478c9676thrust24THRUST_300001_SM_1000_NS12placeholders2_7E[1];
.global .align 1 .b8 _ZN34_INTERNAL_54cd91c1_4_k_cu_1478c9676thrust24THRUST_300001_SM_1000_NS12placeholders2_8E[1];
.global .align 1 .b8 _ZN34_INTERNAL_54cd91c1_4_k_cu_1478c9676thrust24THRUST_300001_SM_1000_NS12placeholders2_9E[1];
.global .align 1 .b8 _ZN34_INTERNAL_54cd91c1_4_k_cu_1478c9676thrust24THRUST_300001_SM_1000_NS12placeholders3_10E[1];

.visible .entry _Z10init_spinsPaPKfxx(
	.param .u64 .ptr .align 1 _Z10init_spinsPaPKfxx_param_0,
	.param .u64 .ptr .align 1 _Z10init_spinsPaPKfxx_param_1,
	.param .u64 _Z10init_spinsPaPKfxx_param_2,
	.param .u64 _Z10init_spinsPaPKfxx_param_3
)
{
	.reg .pred 	%p<3>;
	.reg .b16 	%rs<2>;
	.reg .b32 	%r<4>;
	.reg .b32 	%f<2>;
	.reg .b64 	%rd<14>;

	ld.param.u64 	%rd2, [_Z10init_spinsPaPKfxx_param_0];
	ld.param.u64 	%rd3, [_Z10init_spinsPaPKfxx_param_1];
	ld.param.u64 	%rd4, [_Z10init_spinsPaPKfxx_param_2];
	ld.param.u64 	%rd5, [_Z10init_spinsPaPKfxx_param_3];
	mov.u32 	%r1, %ntid.x;
	mov.u32 	%r2, %ctaid.x;
	mul.wide.u32 	%rd6, %r1, %r2;
	mov.u32 	%r3, %tid.x;
	cvt.u64.u32 	%rd7, %r3;
	add.s64 	%rd1, %rd6, %rd7;
	mul.lo.s64 	%rd8, %rd5, %rd4;
	setp.ge.s64 	%p1, %rd1, %rd8;
	@%p1 bra 	$L__BB0_2;
	cvta.to.global.u64 	%rd9, %rd3;
	cvta.to.global.u64 	%rd10, %rd2;
	shl.b64 	%rd11, %rd1, 2;
	add.s64 	%rd12, %rd9, %rd11;
	ld.global.nc.f32 	%f1, [%rd12];
	setp.lt.f32 	%p2, %f1, 0f3F000000;
	selp.b16 	%rs1, -1, 1, %p2;
	add.s64 	%rd13, %rd10, %rd1;
	st.global.u8 	[%rd13], %rs1;
$L__BB0_2:
	ret;

}
	// .globl	_Z15init_randombondPaPKfxxf
.visible .entry _Z15init_randombondPaPKfxxf(
	.param .u64 .ptr .align 1 _Z15init_randombondPaPKfxxf_param_0,
	.param .u64 .ptr .align 1 _Z15init_randombondPaPKfxxf_param_1,
	.param .u64 _Z15init_randombondPaPKfxxf_param_2,
	.param .u64 _Z15init_randombondPaPKfxxf_param_3,
	.param .f32 _Z15init_randombondPaPKfxxf_param_4
)
{
	.reg .pred 	%p<3>;
	.reg .b16 	%rs<2>;
	.reg .b32 	%r<5>;
	.reg .b32 	%f<3>;
	.reg .b64 	%rd<13>;

	ld.param.u64 	%rd2, [_Z15init_randombondPaPKfxxf_param_0];
	ld.param.u64 	%rd3, [_Z15init_randombondPaPKfxxf_param_1];
	ld.param.u64 	%rd4, [_Z15init_randombondPaPKfxxf_param_2];
	ld.param.u64 	%rd5, [_Z15init_randombondPaPKfxxf_param_3];
	ld.param.f32 	%f1, [_Z15init_randombondPaPKfxxf_param_4];
	mov.u32 	%r1, %tid.x;
	mov.u32 	%r2, %ctaid.x;
	mov.u32 	%r3, %ntid.x;
	mad.lo.s32 	%r4, %r2, %r3, %r1;
	cvt.u64.u32 	%rd1, %r4;
	mul.lo.s64 	%rd6, %rd4, %rd5;
	shl.b64 	%rd7, %rd6, 1;
	setp.le.s64 	%p1, %rd7, %rd1;
	@%p1 bra 	$L__BB1_2;
	cvta.to.global.u64 	%rd8, %rd3;
	cvta.to.global.u64 	%rd9, %rd2;
	shl.b64 	%rd10, %rd1, 2;
	add.s64 	%rd11, %rd8, %rd10;
	ld.global.nc.f32 	%f2, [%rd11];
	setp.lt.f32 	%p2, %f2, %f1;
	selp.b16 	%rs1, -1, 1, %p2;
	add.s64 	%rd12, %rd9, %rd1;
	st.global.u8 	[%rd12], %rs1;
$L__BB1_2:
	ret;

}
	// .globl	_Z14update_latticeILb1EEvPaS0_PKfS0_fxxf
.visible .entry _Z14update_latticeILb1EEvPaS0_PKfS0_fxxf(
	.param .u64 .ptr .align 1 _Z14update_latticeILb1EEvPaS0_PKfS0_fxxf_param_0,
	.param .u64 .ptr .align 1 _Z14update_latticeILb1EEvPaS0_PKfS0_fxxf_param_1,
	.param .u64 .ptr .align 1 _Z14update_latticeILb1EEvPaS0_PKfS0_fxxf_param_2,
	.param .u64 .ptr .align 1 _Z14update_latticeILb1EEvPaS0_PKfS0_fxxf_param_3,
	.param .f32 _Z14update_latticeILb1EEvPaS0_PKfS0_fxxf_param_4,
	.param .u64 _Z14update_latticeILb1EEvPaS0_PKfS0_fxxf_param_5,
	.param .u64 _Z14update_latticeILb1EEvPaS0_PKfS0_fxxf_param_6,
	.param .f32 _Z14update_latticeILb1EEvPaS0_PKfS0_fxxf_param_7
)
{
	.reg .pred 	%p<13>;
	.reg .b16 	%rs<20>;
	.reg .b32 	%r<48>;
	.reg .b32 	%f<20>;
	.reg .b64 	%rd<72>;

	ld.param.u64 	%rd20, [_Z14update_latticeILb1EEvPaS0_PKfS0_fxxf_param_5];
	ld.param.u64 	%rd21, [_Z14update_latticeILb1EEvPaS0_PKfS0_fxxf_param_6];
	ld.param.f32 	%f1, [_Z14update_latticeILb1EEvPaS0_PKfS0_fxxf_param_7];
	mov.u32 	%r10, %ntid.x;
	mov.u32 	%r11, %ctaid.x;
	mul.wide.u32 	%rd22, %r10, %r11;
	mov.u32 	%r12, %tid.x;
	cvt.u64.u32 	%rd23, %r12;
	add.s64 	%rd1, %rd22, %rd23;
	or.b64  	%rd24, %rd1, %rd21;
	and.b64  	%rd25, %rd24, -4294967296;
	setp.ne.s64 	%p1, %rd25, 0;
	@%p1 bra 	$L__BB2_2;
	cvt.u32.u64 	%r13, %rd21;
	cvt.u32.u64 	%r14, %rd1;
	div.u32 	%r15, %r14, %r13;
	mul.lo.s32 	%r16, %r15, %r13;
	sub.s32 	%r17, %r14, %r16;
	cvt.u64.u32 	%rd70, %r15;
	cvt.u64.u32 	%rd71, %r17;
	bra.uni 	$L__BB2_3;
$L__BB2_2:
	div.s64 	%rd70, %rd1, %rd21;
	mul.lo.s64 	%rd26, %rd70, %rd21;
	sub.s64 	%rd71, %rd1, %rd26;
$L__BB2_3:
	shl.b64 	%rd8, %rd70, 32;
	cvt.s64.s32 	%rd9, %rd70;
	setp.ge.s64 	%p2, %rd9, %rd20;
	shl.b64 	%rd10, %rd71, 32;
	cvt.s64.s32 	%rd11, %rd71;
	setp.ge.s64 	%p3, %rd11, %rd21;
	or.pred  	%p4, %p2, %p3;
	@%p4 bra 	$L__BB2_11;
	cvt.u32.u64 	%r18, %rd71;
	cvt.u32.u64 	%r19, %rd70;
	add.s64 	%rd27, %rd8, 4294967296;
	shr.s64 	%rd12, %rd27, 32;
	setp.gt.s32 	%p5, %r19, 0;
	selp.b64 	%rd28, %rd70, %rd20, %p5;
	add.s64 	%rd29, %rd10, 4294967296;
	shr.s64 	%rd13, %rd29, 32;
	setp.lt.s64 	%p6, %rd13, %rd21;
	add.s32 	%r1, %r18, 1;
	selp.b32 	%r20, %r1, 0, %p6;
	setp.gt.s32 	%p7, %r18, 0;
	selp.b64 	%rd30, %rd71, %rd21, %p7;
	cvt.u32.u64 	%r21, %rd30;
	add.s32 	%r2, %r21, -1;
	add.s64 	%rd31, %rd20, 2147483647;
	mul.lo.s64 	%rd32, %rd31, %rd21;
	shl.b64 	%rd33, %rd32, 1;
	mad.lo.s64 	%rd34, %rd12, %rd21, %rd11;
	shl.b64 	%rd35, %rd34, 1;
	add.s32 	%r22, %r19, 1;
	shr.u32 	%r23, %r22, 31;
	add.s32 	%r24, %r22, %r23;
	and.b32  	%r25, %r24, -2;
	sub.s32 	%r26, %r22, %r25;
	cvt.u32.u64 	%r27, %rd35;
	cvt.u32.u64 	%r28, %rd33;
	add.s32 	%r29, %r27, %r28;
	add.s32 	%r3, %r26, %r29;
	shl.b64 	%rd14, %rd28, 32;
	mad.lo.s64 	%rd36, %rd28, %rd21, %rd11;
	shl.b64 	%rd37, %rd36, 1;
	cvt.u32.u64 	%r30, %rd37;
	add.s32 	%r31, %r30, %r28;
	add.s32 	%r4, %r26, %r31;
	and.b64  	%rd38, %rd70, 1;
	setp.eq.b64 	%p8, %rd38, 1;
	not.pred 	%p9, %p8;
	selp.b32 	%r5, %r2, %r20, %p8;
	@%p9 bra 	$L__BB2_6;
	cvt.u32.u64 	%r32, %rd21;
	mad.lo.s32 	%r34, %r19, %r32, %r2;
	shl.b32 	%r35, %r34, 1;
	or.b32  	%r47, %r35, 1;
	bra.uni 	$L__BB2_9;
$L__BB2_6:
	setp.lt.s64 	%p10, %rd13, %rd21;
	@%p10 bra 	$L__BB2_8;
	cvt.u32.u64 	%r37, %rd21;
	mad.lo.s32 	%r39, %r19, %r37, %r18;
	shl.b32 	%r40, %r39, 1;
	or.b32  	%r47, %r40, 1;
	bra.uni 	$L__BB2_9;
$L__BB2_8:
	cvt.u32.u64 	%r41, %rd21;
	mad.lo.s32 	%r43, %r19, %r41, %r1;
	shl.b32 	%r44, %r43, 1;
	add.s32 	%r47, %r44, -1;
$L__BB2_9:
	ld.param.u64 	%rd69, [_Z14update_latticeILb1EEvPaS0_PKfS0_fxxf_param_3];
	ld.param.u64 	%rd68, [_Z14update_latticeILb1EEvPaS0_PKfS0_fxxf_param_2];
	ld.param.u64 	%rd67, [_Z14update_latticeILb1EEvPaS0_PKfS0_fxxf_param_1];
	ld.param.u64 	%rd66, [_Z14update_latticeILb1EEvPaS0_PKfS0_fxxf_param_0];
	cvta.to.global.u64 	%rd39, %rd69;
	cvta.to.global.u64 	%rd40, %rd67;
	setp.lt.s64 	%p11, %rd12, %rd20;
	add.s64 	%rd41, %rd14, -4294967296;
	shr.s64 	%rd42, %rd41, 32;
	mad.lo.s64 	%rd43, %rd42, %rd21, %rd11;
	add.s64 	%rd44, %rd40, %rd43;
	ld.global.nc.u8 	%rs2, [%rd44];
	cvt.u16.u8 	%rs3, %rs2;
	cvt.s64.s32 	%rd45, %r4;
	add.s64 	%rd46, %rd39, %rd45;
	ld.global.u8 	%rs4, [%rd46];
	mul.lo.s16 	%rs5, %rs4, %rs3;
	mul.lo.s64 	%rd47, %rd9, %rd21;
	add.s64 	%rd48, %rd47, %rd11;
	add.s64 	%rd49, %rd40, %rd48;
	ld.global.nc.u8 	%rs6, [%rd49];
	cvt.u16.u8 	%rs7, %rs6;
	shl.b64 	%rd50, %rd48, 1;
	add.s64 	%rd51, %rd39, %rd50;
	ld.global.u8 	%rs8, [%rd51];
	mad.lo.s16 	%rs9, %rs8, %rs7, %rs5;
	selp.b64 	%rd52, %rd12, 0, %p11;
	mad.lo.s64 	%rd53, %rd52, %rd21, %rd11;
	add.s64 	%rd54, %rd40, %rd53;
	ld.global.nc.u8 	%rs10, [%rd54];
	cvt.u16.u8 	%rs11, %rs10;
	cvt.s64.s32 	%rd55, %r3;
	add.s64 	%rd56, %rd39, %rd55;
	ld.global.u8 	%rs12, [%rd56];
	mad.lo.s16 	%rs13, %rs12, %rs11, %rs9;
	cvt.s64.s32 	%rd57, %r5;
	add.s64 	%rd58, %rd47, %rd57;
	add.s64 	%rd59, %rd40, %rd58;
	ld.global.nc.u8 	%rs14, [%rd59];
	cvt.u16.u8 	%rs15, %rs14;
	cvt.s64.s32 	%rd60, %r47;
	add.s64 	%rd61, %rd39, %rd60;
	ld.global.u8 	%rs16, [%rd61];
	mad.lo.s16 	%rs17, %rs16, %rs15, %rs13;
	cvt.s16.s8 	%rs18, %rs17;
	cvta.to.global.u64 	%rd62, %rd66;
	add.s64 	%rd15, %rd62, %rd48;
	ld.global.s8 	%rs1, [%rd15];
	mul.f32 	%f2, %f1, 0fC0000000;
	cvt.rn.f32.s16 	%f3, %rs18;
	mul.f32 	%f4, %f2, %f3;
	cvt.rn.f32.s16 	%f5, %rs1;
	mul.f32 	%f6, %f4, %f5;
	fma.rn.f32 	%f7, %f6, 0f3BBB989D, 0f3F000000;
	cvt.sat.f32.f32 	%f8, %f7;
	mov.f32 	%f9, 0f4B400001;
	mov.f32 	%f10, 0f437C0000;
	fma.rm.f32 	%f11, %f8, %f10, %f9;
	add.f32 	%f12, %f11, 0fCB40007F;
	neg.f32 	%f13, %f12;
	fma.rn.f32 	%f14, %f6, 0f3FB8AA3B, %f13;
	fma.rn.f32 	%f15, %f6, 0f32A57060, %f14;
	mov.b32 	%r45, %f11;
	shl.b32 	%r46, %r45, 23;
	mov.b32 	%f16, %r46;
	ex2.approx.ftz.f32 	%f17, %f15;
	mul.f32 	%f18, %f17, %f16;
	cvta.to.global.u64 	%rd63, %rd68;
	shl.b64 	%rd64, %rd48, 2;
	add.s64 	%rd65, %rd63, %rd64;
	ld.global.nc.f32 	%f19, [%rd65];
	setp.geu.f32 	%p12, %f19, %f18;
	@%p12 bra 	$L__BB2_11;
	neg.s16 	%rs19, %rs1;
	st.global.u8 	[%rd15], %rs19;
$L__BB2_11:
	ret;

}
	// .globl	_Z14update_latticeILb0EEvPaS0_PKfS0_fxxf
.visible .entry _Z14update_latticeILb0EEvPaS0_PKfS0_fxxf(
	.param .u64 .ptr .align 1 _Z14update_latticeILb0EEvPaS0_PKfS0_fxxf_param_0,
	.param .u64 .ptr .align 1 _Z14update_latticeILb0EEvPaS0_PKfS0_fxxf_param_1,
	.param .u64 .ptr .align 1 _Z14update_latticeILb0EEvPaS0_PKfS0_fxxf_param_2,
	.param .u64 .ptr .align 1 _Z14update_latticeILb0EEvPaS0_PKfS0_fxxf_param_3,
	.param .f32 _Z14update_latticeILb0EEvPaS0_PKfS0_fxxf_param_4,
	.param .u64 _Z14update_latticeILb0EEvPaS0_PKfS0_fxxf_param_5,
	.param .u64 _Z14update_latticeILb0EEvPaS0_PKfS0_fxxf_param_6,
	.param .f32 _Z14update_latticeILb0EEvPaS0_PKfS0_fxxf_param_7
)
{
	.reg .pred 	%p<13>;
	.reg .b16 	%rs<20>;
	.reg .b32 	%r<47>;
	.reg .b32 	%f<20>;
	.reg .b64 	%rd<72>;

	ld.param.u64 	%rd20, [_Z14update_latticeILb0EEvPaS0_PKfS0_fxxf_param_5];
	ld.param.u64 	%rd21, [_Z14update_latticeILb0EEvPaS0_PKfS0_fxxf_param_6];
	ld.param.f32 	%f1, [_Z14update_latticeILb0EEvPaS0_PKfS0_fxxf_param_7];
	mov.u32 	%r10, %ntid.x;
	mov.u32 	%r11, %ctaid.x;
	mul.wide.u32 	%rd22, %r10, %r11;
	mov.u32 	%r12, %tid.x;
	cvt.u64.u32 	%rd23, %r12;
	add.s64 	%rd1, %rd22, %rd23;
	or.b64  	%rd24, %rd1, %rd21;
	and.b64  	%rd25, %rd24, -4294967296;
	setp.ne.s64 	%p1, %rd25, 0;
	@%p1 bra 	$L__BB3_2;
	cvt.u32.u64 	%r13, %rd21;
	cvt.u32.u64 	%r14, %rd1;
	div.u32 	%r15, %r14, %r13;
	mul.lo.s32 	%r16, %r15, %r13;
	sub.s32 	%r17, %r14, %r16;
	cvt.u64.u32 	%rd70, %r15;
	cvt.u64.u32 	%rd71, %r17;
	bra.uni 	$L__BB3_3;
$L__BB3_2:
	div.s64 	%rd70, %rd1, %rd21;
	mul.lo.s64 	%rd26, %rd70, %rd21;
	sub.s64 	%rd71, %rd1, %rd26;
$L__BB3_3:
	shl.b64 	%rd8, %rd70, 32;
	cvt.s64.s32 	%rd9, %rd70;
	setp.ge.s64 	%p2, %rd9, %rd20;
	shl.b64 	%rd10, %rd71, 32;
	cvt.s64.s32 	%rd11, %rd71;
	setp.ge.s64 	%p3, %rd11, %rd21;
	or.pred  	%p4, %p2, %p3;
	@%p4 bra 	$L__BB3_11;
	cvt.u32.u64 	%r18, %rd71;
	cvt.u32.u64 	%r19, %rd70;
	add.s64 	%rd27, %rd8, 4294967296;
	shr.s64 	%rd12, %rd27, 32;
	setp.gt.s32 	%p5, %r19, 0;
	selp.b64 	%rd28, %rd70, %rd20, %p5;
	add.s64 	%rd29, %rd10, 4294967296;
	shr.s64 	%rd13, %rd29, 32;
	setp.lt.s64 	%p6, %rd13, %rd21;
	add.s32 	%r1, %r18, 1;
	selp.b32 	%r20, %r1, 0, %p6;
	setp.gt.s32 	%p7, %r18, 0;
	selp.b64 	%rd30, %rd71, %rd21, %p7;
	cvt.u32.u64 	%r21, %rd30;
	add.s32 	%r2, %r21, -1;
	add.s64 	%rd31, %rd20, 2147483647;
	mul.lo.s64 	%rd32, %rd31, %rd21;
	shl.b64 	%rd33, %rd32, 1;
	mad.lo.s64 	%rd34, %rd12, %rd21, %rd11;
	shl.b64 	%rd35, %rd34, 1;
	shr.u32 	%r22, %r19, 31;
	add.s32 	%r23, %r19, %r22;
	and.b32  	%r24, %r23, -2;
	sub.s32 	%r25, %r19, %r24;
	cvt.u32.u64 	%r26, %rd35;
	cvt.u32.u64 	%r27, %rd33;
	add.s32 	%r28, %r26, %r27;
	add.s32 	%r3, %r25, %r28;
	shl.b64 	%rd14, %rd28, 32;
	mad.lo.s64 	%rd36, %rd28, %rd21, %rd11;
	shl.b64 	%rd37, %rd36, 1;
	cvt.u32.u64 	%r29, %rd37;
	add.s32 	%r30, %r29, %r27;
	add.s32 	%r4, %r25, %r30;
	and.b64  	%rd38, %rd70, 1;
	setp.eq.b64 	%p8, %rd38, 1;
	not.pred 	%p9, %p8;
	selp.b32 	%r5, %r20, %r2, %p8;
	@%p9 bra 	$L__BB3_8;
	setp.lt.s64 	%p10, %rd13, %rd21;
	@%p10 bra 	$L__BB3_7;
	cvt.u32.u64 	%r32, %rd21;
	mad.lo.s32 	%r34, %r19, %r32, %r18;
	shl.b32 	%r35, %r34, 1;
	or.b32  	%r46, %r35, 1;
	bra.uni 	$L__BB3_9;
$L__BB3_7:
	cvt.u32.u64 	%r36, %rd21;
	mad.lo.s32 	%r38, %r19, %r36, %r1;
	shl.b32 	%r39, %r38, 1;
	add.s32 	%r46, %r39, -1;
	bra.uni 	$L__BB3_9;
$L__BB3_8:
	cvt.u32.u64 	%r40, %rd21;
	mad.lo.s32 	%r42, %r19, %r40, %r2;
	shl.b32 	%r43, %r42, 1;
	or.b32  	%r46, %r43, 1;
$L__BB3_9:
	ld.param.u64 	%rd69, [_Z14update_latticeILb0EEvPaS0_PKfS0_fxxf_param_3];
	ld.param.u64 	%rd68, [_Z14update_latticeILb0EEvPaS0_PKfS0_fxxf_param_2];
	ld.param.u64 	%rd67, [_Z14update_latticeILb0EEvPaS0_PKfS0_fxxf_param_1];
	ld.param.u64 	%rd66, [_Z14update_latticeILb0EEvPaS0_PKfS0_fxxf_param_0];
	cvta.to.global.u64 	%rd39, %rd69;
	cvta.to.global.u64 	%rd40, %rd67;
	setp.lt.s64 	%p11, %rd12, %rd20;
	add.s64 	%rd41, %rd14, -4294967296;
	shr.s64 	%rd42, %rd41, 32;
	mad.lo.s64 	%rd43, %rd42, %rd21, %rd11;
	add.s64 	%rd44, %rd40, %rd43;
	ld.global.nc.u8 	%rs2, [%rd44];
	cvt.u16.u8 	%rs3, %rs2;
	cvt.s64.s32 	%rd45, %r4;
	add.s64 	%rd46, %rd39, %rd45;
	ld.global.u8 	%rs4, [%rd46];
	mul.lo.s16 	%rs5, %rs4, %rs3;
	mul.lo.s64 	%rd47, %rd9, %rd21;
	add.s64 	%rd48, %rd47, %rd11;
	add.s64 	%rd49, %rd40, %rd48;
	ld.global.nc.u8 	%rs6, [%rd49];
	cvt.u16.u8 	%rs7, %rs6;
	shl.b64 	%rd50, %rd48, 1;
	add.s64 	%rd51, %rd39, %rd50;
	ld.global.u8 	%rs8, [%rd51];
	mad.lo.s16 	%rs9, %rs8, %rs7, %rs5;
	selp.b64 	%rd52, %rd12, 0, %p11;
	mad.lo.s64 	%rd53, %rd52, %rd21, %rd11;
	add.s64 	%rd54, %rd40, %rd53;
	ld.global.nc.u8 	%rs10, [%rd54];
	cvt.u16.u8 	%rs11, %rs10;
	cvt.s64.s32 	%rd55, %r3;
	add.s64 	%rd56, %rd39, %rd55;
	ld.global.u8 	%rs12, [%rd56];
	mad.lo.s16 	%rs13, %rs12, %rs11, %rs9;
	cvt.s64.s32 	%rd57, %r5;
	add.s64 	%rd58, %rd47, %rd57;
	add.s64 	%rd59, %rd40, %rd58;
	ld.global.nc.u8 	%rs14, [%rd59];
	cvt.u16.u8 	%rs15, %rs14;
	cvt.s64.s32 	%rd60, %r46;
	add.s64 	%rd61, %rd39, %rd60;
	ld.global.u8 	%rs16, [%rd61];
	mad.lo.s16 	%rs17, %rs16, %rs15, %rs13;
	cvt.s16.s8 	%rs18, %rs17;
	cvta.to.global.u64 	%rd62, %rd66;
	add.s64 	%rd15, %rd62, %rd48;
	ld.global.s8 	%rs1, [%rd15];
	mul.f32 	%f2, %f1, 0fC0000000;
	cvt.rn.f32.s16 	%f3, %rs18;
	mul.f32 	%f4, %f2, %f3;
	cvt.rn.f32.s16 	%f5, %rs1;
	mul.f32 	%f6, %f4, %f5;
	fma.rn.f32 	%f7, %f6, 0f3BBB989D, 0f3F000000;
	cvt.sat.f32.f32 	%f8, %f7;
	mov.f32 	%f9, 0f4B400001;
	mov.f32 	%f10, 0f437C0000;
	fma.rm.f32 	%f11, %f8, %f10, %f9;
	add.f32 	%f12, %f11, 0fCB40007F;
	neg.f32 	%f13, %f12;
	fma.rn.f32 	%f14, %f6, 0f3FB8AA3B, %f13;
	fma.rn.f32 	%f15, %f6, 0f32A57060, %f14;
	mov.b32 	%r44, %f11;
	shl.b32 	%r45, %r44, 23;
	mov.b32 	%f16, %r45;
	ex2.approx.ftz.f32 	%f17, %f15;
	mul.f32 	%f18, %f17, %f16;
	cvta.to.global.u64 	%rd63, %rd68;
	shl.b64 	%rd64, %rd48, 2;
	add.s64 	%rd65, %rd63, %rd64;
	ld.global.nc.f32 	%f19, [%rd65];
	setp.geu.f32 	%p12, %f19, %f18;
	@%p12 bra 	$L__BB3_11;
	neg.s16 	%rs19, %rs1;
	st.global.u8 	[%rd15], %rs19;
$L__BB3_11:
	ret;

}
	// .globl	_ZN3cub18CUB_300001_SM_10006detail11EmptyKernelIvEEvv
.visible .entry _ZN3cub18CUB_300001_SM_10006detail11EmptyKernelIvEEvv()
{


	ret;

}
	// .globl	_ZN3cub18CUB_300001_SM_10006detail6reduce28DeviceReduceSingleTileKernelINS2_10policy_hubIdyN4cuda3std3__44plusIvEEE10Policy1000EPaPdyS9_ddNS7_10__identityEEEvT0_T1_T2_T3_T4_T6_
.visible .entry _ZN3cub18CUB_300001_SM_10006detail6reduce28DeviceReduceSingleTileKernelINS2_10policy_hubIdyN4cuda3std3__44plusIvEEE10Policy1000EPaPdyS9_ddNS7_10__identityEEEvT0_T1_T2_T3_T4_T6_(
	.param .u64 .ptr .align 1 _ZN3cub18CUB_300001_SM_10006detail6reduce28DeviceReduceSingleTileKernelINS2_10policy_hubIdyN4cuda3std3__44plusIvEEE10Policy1000EPaPdyS9_ddNS7_10__identityEEEvT0_T1_T2_T3_T4_T6__param_0,
	.param .u64 .ptr .align 1 _ZN3cub18CUB_300001_SM_10006detail6reduce28DeviceReduceSingleTileKernelINS2_10policy_hubIdyN4cuda3std3__44plusIvEEE10Policy1000EPaPdyS9_ddNS7_10__identityEEEvT0_T1_T2_T3_T4_T6__param_1,
	.param .u64 _ZN3cub18CUB_300001_SM_10006detail6reduce28DeviceReduceSingleTileKernelINS2_10policy_hubIdyN4cuda3std3__44plusIvEEE10Policy1000EPaPdyS9_ddNS7_10__identityEEEvT0_T1_T2_T3_T4_T6__param_2,
	.param .align 1 .b8 _ZN3cub18CUB_300001_SM_10006detail6reduce28DeviceReduceSingleTileKernelINS2_10policy_hubIdyN4cuda3std3__44plusIvEEE10Policy1000EPaPdyS9_ddNS7_10__identityEEEvT0_T1_T2_T3_T4_T6__param_3[1],
	.param .f64 _ZN3cub18CUB_300001_SM_10006detail6reduce28DeviceReduceSingleTileKernelINS2_10policy_hubIdyN4cuda3std3__44plusIvEEE10Policy1000EPaPdyS9_ddNS7_10__identityEEEvT0_T1_T2_T3_T4_T6__param_4,
	.param .align 1 .b8 _ZN3cub18CUB_300001_SM_10006detail6reduce28DeviceReduceSingleTileKernelINS2_10policy_hubIdyN4cuda3std3__44plusIvEEE10Policy1000EPaPdyS9_ddNS7_10__identityEEEvT0_T1_T2_T3_T4_T6__param_5[1]
)
.maxntid 512
.minnctapersm 1
{
	.reg .pred 	%p<43>;
	.reg .b16 	%rs<51>;
	.reg .b32 	%r<115>;
	.reg .b64 	%rd<59>;
	.reg .b64 	%fd<220>;
	// demoted variable
	.shared .align 8 .b8 _ZZN3cub18CUB_300001_SM_10006detail6reduce28DeviceReduceSingleTileKernelINS2_10policy_hubIdyN4cuda3std3__44plusIvEEE10Policy1000EPaPdyS9_ddNS7_10__identityEEEvT0_T1_T2_T3_T4_T6_E12temp_storage[152];
	ld.param.u64 	%rd17, [_ZN3cub18CUB_300001_SM_10006detail6reduce28DeviceReduceSingleTileKernelINS2_10policy_hubIdyN4cuda3std3__44plusIvEEE10Policy1000EPaPdyS9_ddNS7_10__identityEEEvT0_T1_T2_T3_T4_T6__param_0];
	ld.param.u64 	%rd19, [_ZN3cub18CUB_300001_SM_10006detail6reduce28DeviceReduceSingleTileKernelINS2_10policy_hubIdyN4cuda3std3__44plusIvEEE10Policy1000EPaPdyS9_ddNS7_10__identityEEEvT0_T1_T2_T3_T4_T6__param_1];
	ld.param.u64 	%rd18, [_ZN3cub18CUB_300001_SM_10006detail6reduce28DeviceReduceSingleTileKernelINS2_10policy_hubIdyN4cuda3std3__44plusIvEEE10Policy1000EPaPdyS9_ddNS7_10__identityEEEvT0_T1_T2_T3_T4_T6__param_2];
	ld.param.f64 	%fd28, [_ZN3cub18CUB_300001_SM_10006detail6reduce28DeviceReduceSingleTileKernelINS2_10policy_hubIdyN4cuda3std3__44plusIvEEE10Policy1000EPaPdyS9_ddNS7_10__identityEEEvT0_T1_T2_T3_T4_T6__param_4];
	cvta.to.global.u64 	%rd1, %rd19;
	setp.ne.s64 	%p1, %rd18, 0;
	@%p1 bra 	$L__BB5_3;
	mov.u32 	%r105, %tid.x;
	setp.ne.s32 	%p42, %r105, 0;
	@%p42 bra 	$L__BB5_39;
	st.global.f64 	[%rd1], %fd28;
	bra.uni 	$L__BB5_39;
$L__BB5_3:
	setp.gt.u64 	%p2, %rd18, 3583;
	@%p2 bra 	$L__BB5_21;
	cvt.u32.u64 	%r1, %rd18;
	mov.u32 	%r2, %tid.x;
	setp.ge.u32 	%p14, %r2, %r1;
	mov.f64 	%fd211, 0d0000000000000000;
	mov.u32 	%r109, %r2;
	@%p14 bra 	$L__BB5_6;
	cvt.u64.u32 	%rd46, %r2;
	add.s64 	%rd45, %rd17, %rd46;
	// begin inline asm
	{   .reg .u8 datum;    ld.global.nc.u8 datum, [%rd45];    cvt.u16.u8 %rs39, datum;}
	// end inline asm
	cvt.s16.s8 	%rs40, %rs39;
	cvt.rn.f64.s16 	%fd211, %rs40;
	add.s32 	%r109, %r2, 512;
$L__BB5_6:
	setp.ge.u32 	%p15, %r109, %r1;
	@%p15 bra 	$L__BB5_12;
	not.b32 	%r55, %r109;
	add.s32 	%r5, %r55, %r1;
	and.b32  	%r56, %r5, 1536;
	setp.eq.s32 	%p16, %r56, 1536;
	@%p16 bra 	$L__BB5_10;
	cvt.u64.u32 	%rd47, %r109;
	add.s64 	%rd54, %rd17, %rd47;
	shr.u32 	%r57, %r5, 9;
	add.s32 	%r58, %r57, 1;
	and.b32  	%r59, %r58, 3;
	neg.s32 	%r107, %r59;
$L__BB5_9:
	.pragma "nounroll";
	// begin inline asm
	{   .reg .u8 datum;    ld.global.nc.u8 datum, [%rd54];    cvt.u16.u8 %rs41, datum;}
	// end inline asm
	cvt.s16.s8 	%rs42, %rs41;
	cvt.rn.f64.s16 	%fd104, %rs42;
	add.f64 	%fd211, %fd211, %fd104;
	add.s32 	%r109, %r109, 512;
	add.s64 	%rd54, %rd54, 512;
	add.s32 	%r107, %r107, 1;
	setp.ne.s32 	%p17, %r107, 0;
	@%p17 bra 	$L__BB5_9;
$L__BB5_10:
	setp.lt.u32 	%p18, %r5, 1536;
	@%p18 bra 	$L__BB5_12;
$L__BB5_11:
	cvt.s64.s32 	%rd53, %r109;
	add.s64 	%rd49, %rd17, %rd53;
	// begin inline asm
	{   .reg .u8 datum;    ld.global.nc.u8 datum, [%rd49];    cvt.u16.u8 %rs43, datum;}
	// end inline asm
	cvt.s16.s8 	%rs47, %rs43;
	cvt.rn.f64.s16 	%fd105, %rs47;
	add.f64 	%fd106, %fd211, %fd105;
	add.s64 	%rd50, %rd49, 512;
	// begin inline asm
	{   .reg .u8 datum;    ld.global.nc.u8 datum, [%rd50];    cvt.u16.u8 %rs44, datum;}
	// end inline asm
	cvt.s16.s8 	%rs48, %rs44;
	cvt.rn.f64.s16 	%fd107, %rs48;
	add.f64 	%fd108, %fd106, %fd107;
	add.s64 	%rd51, %rd49, 1024;
	// begin inline asm
	{   .reg .u8 datum;    ld.global.nc.u8 datum, [%rd51];    cvt.u16.u8 %rs45, datum;}
	// end inline asm
	cvt.s16.s8 	%rs49, %rs45;
	cvt.rn.f64.s16 	%fd109, %rs49;
	add.f64 	%fd110, %fd108, %fd109;
	add.s64 	%rd52, %rd49, 1536;
	// begin inline asm
	{   .reg .u8 datum;    ld.global.nc.u8 datum, [%rd52];    cvt.u16.u8 %rs46, datum;}
	// end inline asm
	cvt.s16.s8 	%rs50, %rs46;
	cvt.rn.f64.s16 	%fd111, %rs50;
	add.f64 	%fd211, %fd110, %fd111;
	add.s32 	%r109, %r109, 2048;
	setp.lt.s32 	%p19, %r109, %r1;
	@%p19 bra 	$L__BB5_11;
$L__BB5_12:
	setp.lt.u64 	%p20, %rd18, 512;
	@%p20 bra 	$L__BB5_17;
	// begin inline asm
	mov.u32 %r84, %laneid;
	// end inline asm
	mov.b32 	%r85, 1;
	mov.b32 	%r98, 31;
	mov.b32 	%r99, -1;
	// begin inline asm
	{  .reg .u32 lo;  .reg .u32 hi;  .reg .pred p;  .reg .f64 r0;  mov.b64 %fd166, %fd211;  mov.b64 {lo, hi}, %fd211;  shfl.sync.down.b32 lo|p, lo, %r85, %r98, %r99;  shfl.sync.down.b32 hi|p, hi, %r85, %r98, %r99;  mov.b64 r0, {lo, hi};  @p add.f64 %fd166, %fd166, r0;}
	// end inline asm
	mov.b32 	%r88, 2;
	// begin inline asm
	{  .reg .u32 lo;  .reg .u32 hi;  .reg .pred p;  .reg .f64 r0;  mov.b64 %fd168, %fd166;  mov.b64 {lo, hi}, %fd166;  shfl.sync.down.b32 lo|p, lo, %r88, %r98, %r99;  shfl.sync.down.b32 hi|p, hi, %r88, %r98, %r99;  mov.b64 r0, {lo, hi};  @p add.f64 %fd168, %fd168, r0;}
	// end inline asm
	mov.b32 	%r91, 4;
	// begin inline asm
	{  .reg .u32 lo;  .reg .u32 hi;  .reg .pred p;  .reg .f64 r0;  mov.b64 %fd170, %fd168;  mov.b64 {lo, hi}, %fd168;  shfl.sync.down.b32 lo|p, lo, %r91, %r98, %r99;  shfl.sync.down.b32 hi|p, hi, %r91, %r98, %r99;  mov.b64 r0, {lo, hi};  @p add.f64 %fd170, %fd170, r0;}
	// end inline asm
	mov.b32 	%r94, 8;
	// begin inline asm
	{  .reg .u32 lo;  .reg .u32 hi;  .reg .pred p;  .reg .f64 r0;  mov.b64 %fd172, %fd170;  mov.b64 {lo, hi}, %fd170;  shfl.sync.down.b32 lo|p, lo, %r94, %r98, %r99;  shfl.sync.down.b32 hi|p, hi, %r94, %r98, %r99;  mov.b64 r0, {lo, hi};  @p add.f64 %fd172, %fd172, r0;}
	// end inline asm
	mov.b32 	%r97, 16;
	// begin inline asm
	{  .reg .u32 lo;  .reg .u32 hi;  .reg .pred p;  .reg .f64 r0;  mov.b64 %fd219, %fd172;  mov.b64 {lo, hi}, %fd172;  shfl.sync.down.b32 lo|p, lo, %r97, %r98, %r99;  shfl.sync.down.b32 hi|p, hi, %r97, %r98, %r99;  mov.b64 r0, {lo, hi};  @p add.f64 %fd219, %fd219, r0;}
	// end inline asm
	setp.ne.s32 	%p39, %r84, 0;
	@%p39 bra 	$L__BB5_15;
	shr.u32 	%r100, %r2, 2;
	and.b32  	%r101, %r100, 248;
	mov.u32 	%r102, _ZZN3cub18CUB_300001_SM_10006detail6reduce28DeviceReduceSingleTileKernelINS2_10policy_hubIdyN4cuda3std3__44plusIvEEE10Policy1000EPaPdyS9_ddNS7_10__identityEEEvT0_T1_T2_T3_T4_T6_E12temp_storage;
	add.s32 	%r103, %r102, %r101;
	st.shared.f64 	[%r103+16], %fd219;
$L__BB5_15:
	bar.sync 	0;
	setp.ne.s32 	%p40, %r2, 0;
	@%p40 bra 	$L__BB5_37;
	ld.shared.f64 	%fd176, [_ZZN3cub18CUB_300001_SM_10006detail6reduce28DeviceReduceSingleTileKernelINS2_10policy_hubIdyN4cuda3std3__44plusIvEEE10Policy1000EPaPdyS9_ddNS7_10__identityEEEvT0_T1_T2_T3_T4_T6_E12temp_storage+24];
	add.f64 	%fd177, %fd219, %fd176;
	ld.shared.f64 	%fd178, [_ZZN3cub18CUB_300001_SM_10006detail6reduce28DeviceReduceSingleTileKernelINS2_10policy_hubIdyN4cuda3std3__44plusIvEEE10Policy1000EPaPdyS9_ddNS7_10__identityEEEvT0_T1_T2_T3_T4_T6_E12temp_storage+32];
	add.f64 	%fd179, %fd177, %fd178;
	ld.shared.f64 	%fd180, [_ZZN3cub18CUB_300001_SM_10006detail6reduce28DeviceReduceSingleTileKernelINS2_10policy_hubIdyN4cuda3std3__44plusIvEEE10Policy1000EPaPdyS9_ddNS7_10__identityEEEvT0_T1_T2_T3_T4_T6_E12temp_storage+40];
	add.f64 	%fd181, %fd179, %fd180;
	ld.shared.f64 	%fd182, [_ZZN3cub18CUB_300001_SM_10006detail6reduce28DeviceReduceSingleTileKernelINS2_10policy_hubIdyN4cuda3std3__44plusIvEEE10Policy1000EPaPdyS9_ddNS7_10__identityEEEvT0_T1_T2_T3_T4_T6_E12temp_storage+48];
	add.f64 	%fd183, %fd181, %fd182;
	ld.shared.f64 	%fd184, [_ZZN3cub18CUB_300001_SM_10006detail6reduce28DeviceReduceSingleTileKernelINS2_10policy_hubIdyN4cuda3std3__44plusIvEEE10Policy1000EPaPdyS9_ddNS7_10__identityEEEvT0_T1_T2_T3_T4_T6_E12temp_storage+56];
	add.f64 	%fd185, %fd183, %fd184;
	ld.shared.f64 	%fd186, [_ZZN3cub18CUB_300001_SM_10006detail6reduce28DeviceReduceSingleTileKernelINS2_10policy_hubIdyN4cuda3std3__44plusIvEEE10Policy1000EPaPdyS9_ddNS7_10__identityEEEvT0_T1_T2_T3_T4_T6_E12temp_storage+64];
	add.f64 	%fd187, %fd185, %fd186;
	ld.shared.f64 	%fd188, [_ZZN3cub18CUB_300001_SM_10006detail6reduce28DeviceReduceSingleTileKernelINS2_10policy_hubIdyN4cuda3std3__44plusIvEEE10Policy1000EPaPdyS9_ddNS7_10__identityEEEvT0_T1_T2_T3_T4_T6_E12temp_storage+72];
	add.f64 	%fd189, %fd187, %fd188;
	ld.shared.f64 	%fd190, [_ZZN3cub18CUB_300001_SM_10006detail6reduce28DeviceReduceSingleTileKernelINS2_10policy_hubIdyN4cuda3std3__44plusIvEEE10Policy1000EPaPdyS9_ddNS7_10__identityEEEvT0_T1_T2_T3_T4_T6_E12temp_storage+80];
	add.f64 	%fd191, %fd189, %fd190;
	ld.shared.f64 	%fd192, [_ZZN3cub18CUB_300001_SM_10006detail6reduce28DeviceReduceSingleTileKernelINS2_10policy_hubIdyN4cuda3std3__44plusIvEEE10Policy1000EPaPdyS9_ddNS7_10__identityEEEvT0_T1_T2_T3_T4_T6_E12temp_storage+88];
	add.f64 	%fd193, %fd191, %fd192;
	ld.shared.f64 	%fd194, [_ZZN3cub18CUB_300001_SM_10006detail6reduce28DeviceReduceSingleTileKernelINS2_10policy_hubIdyN4cuda3std3__44plusIvEEE10Policy1000EPaPdyS9_ddNS7_10__identityEEEvT0_T1_T2_T3_T4_T6_E12temp_storage+96];
	add.f64 	%fd195, %fd193, %fd194;
	ld.shared.f64 	%fd196, [_ZZN3cub18CUB_300001_SM_10006detail6reduce28DeviceReduceSingleTileKernelINS2_10policy_hubIdyN4cuda3std3__44plusIvEEE10Policy1000EPaPdyS9_ddNS7_10__identityEEEvT0_T1_T2_T3_T4_T6_E12temp_storage+104];
	add.f64 	%fd197, %fd195, %fd196;
	ld.shared.f64 	%fd198, [_ZZN3cub18CUB_300001_SM_10006detail6reduce28DeviceReduceSingleTileKernelINS2_10policy_hubIdyN4cuda3std3__44plusIvEEE10Policy1000EPaPdyS9_ddNS7_10__identityEEEvT0_T1_T2_T3_T4_T6_E12temp_storage+112];
	add.f64 	%fd199, %fd197, %fd198;
	ld.shared.f64 	%fd200, [_ZZN3cub18CUB_300001_SM_10006detail6reduce28DeviceReduceSingleTileKernelINS2_10policy_hubIdyN4cuda3std3__44plusIvEEE10Policy1000EPaPdyS9_ddNS7_10__identityEEEvT0_T1_T2_T3_T4_T6_E12temp_storage+120];
	add.f64 	%fd201, %fd199, %fd200;
	ld.shared.f64 	%fd202, [_ZZN3cub18CUB_300001_SM_10006detail6reduce28DeviceReduceSingleTileKernelINS2_10policy_hubIdyN4cuda3std3__44plusIvEEE10Policy1000EPaPdyS9_ddNS7_10__identityEEEvT0_T1_T2_T3_T4_T6_E12temp_storage+128];
	add.f64 	%fd203, %fd201, %fd202;
	ld.shared.f64 	%fd204, [_ZZN3cub18CUB_300001_SM_10006detail6reduce28DeviceReduceSingleTileKernelINS2_10policy_hubIdyN4cuda3std3__44plusIvEEE10Policy1000EPaPdyS9_ddNS7_10__identityEEEvT0_T1_T2_T3_T4_T6_E12temp_storage+136];
	add.f64 	%fd219, %fd203, %fd204;
	bra.uni 	$L__BB5_37;
$L__BB5_17:
	// begin inline asm
	mov.u32 %r60, %laneid;
	// end inline asm
	and.b32  	%r76, %r2, 992;
	add.s32 	%r77, %r76, 32;
	setp.gt.u32 	%p21, %r77, %r1;
	not.b32 	%r78, %r76;
	add.s32 	%r79, %r1, %r78;
	selp.b32 	%r74, %r79, 31, %p21;
	mov.b32 	%r61, 1;
	mov.b32 	%r75, -1;
	// begin inline asm
	{  .reg .u32 lo;  .reg .u32 hi;  .reg .pred p;  .reg .f64 r0;  mov.b64 %fd112, %fd211;  mov.b64 {lo, hi}, %fd211;  shfl.sync.down.b32 lo|p, lo, %r61, %r74, %r75;  shfl.sync.down.b32 hi|p, hi, %r61, %r74, %r75;  mov.b64 r0, {lo, hi};  @p add.f64 %fd112, %fd112, r0;}
	// end inline asm
	mov.b32 	%r64, 2;
	// begin inline asm
	{  .reg .u32 lo;  .reg .u32 hi;  .reg .pred p;  .reg .f64 r0;  mov.b64 %fd114, %fd112;  mov.b64 {lo, hi}, %fd112;  shfl.sync.down.b32 lo|p, lo, %r64, %r74, %r75;  shfl.sync.down.b32 hi|p, hi, %r64, %r74, %r75;  mov.b64 r0, {lo, hi};  @p add.f64 %fd114, %fd114, r0;}
	// end inline asm
	mov.b32 	%r67, 4;
	// begin inline asm
	{  .reg .u32 lo;  .reg .u32 hi;  .reg .pred p;  .reg .f64 r0;  mov.b64 %fd116, %fd114;  mov.b64 {lo, hi}, %fd114;  shfl.sync.down.b32 lo|p, lo, %r67, %r74, %r75;  shfl.sync.down.b32 hi|p, hi, %r67, %r74, %r75;  mov.b64 r0, {lo, hi};  @p add.f64 %fd116, %fd116, r0;}
	// end inline asm
	mov.b32 	%r70, 8;
	// begin inline asm
	{  .reg .u32 lo;  .reg .u32 hi;  .reg .pred p;  .reg .f64 r0;  mov.b64 %fd118, %fd116;  mov.b64 {lo, hi}, %fd116;  shfl.sync.down.b32 lo|p, lo, %r70, %r74, %r75;  shfl.sync.down.b32 hi|p, hi, %r70, %r74, %r75;  mov.b64 r0, {lo, hi};  @p add.f64 %fd118, %fd118, r0;}
	// end inline asm
	mov.b32 	%r73, 16;
	// begin inline asm
	{  .reg .u32 lo;  .reg .u32 hi;  .reg .pred p;  .reg .f64 r0;  mov.b64 %fd219, %fd118;  mov.b64 {lo, hi}, %fd118;  shfl.sync.down.b32 lo|p, lo, %r73, %r74, %r75;  shfl.sync.down.b32 hi|p, hi, %r73, %r74, %r75;  mov.b64 r0, {lo, hi};  @p add.f64 %fd219, %fd219, r0;}
	// end inline asm
	setp.ne.s32 	%p22, %r60, 0;
	@%p22 bra 	$L__BB5_19;
	shr.u32 	%r80, %r2, 2;
	and.b32  	%r81, %r80, 248;
	mov.u32 	%r82, _ZZN3cub18CUB_300001_SM_10006detail6reduce28DeviceReduceSingleTileKernelINS2_10policy_hubIdyN4cuda3std3__44plusIvEEE10Policy1000EPaPdyS9_ddNS7_10__identityEEEvT0_T1_T2_T3_T4_T6_E12temp_storage;
	add.s32 	%r83, %r82, %r81;
	st.shared.f64 	[%r83+16], %fd219;
$L__BB5_19:
	bar.sync 	0;
	setp.ne.s32 	%p23, %r2, 0;
	@%p23 bra 	$L__BB5_37;
	setp.gt.u64 	%p24, %rd18, 32;
	ld.shared.f64 	%fd122, [_ZZN3cub18CUB_300001_SM_10006detail6reduce28DeviceReduceSingleTileKernelINS2_10policy_hubIdyN4cuda3std3__44plusIvEEE10Policy1000EPaPdyS9_ddNS7_10__identityEEEvT0_T1_T2_T3_T4_T6_E12temp_storage+24];
	add.f64 	%fd123, %fd219, %fd122;
	selp.f64 	%fd124, %fd123, %fd219, %p24;
	setp.gt.u64 	%p25, %rd18, 64;
	ld.shared.f64 	%fd125, [_ZZN3cub18CUB_300001_SM_10006detail6reduce28DeviceReduceSingleTileKernelINS2_10policy_hubIdyN4cuda3std3__44plusIvEEE10Policy1000EPaPdyS9_ddNS7_10__identityEEEvT0_T1_T2_T3_T4_T6_E12temp_storage+32];
	add.f64 	%fd126, %fd125, %fd124;
	selp.f64 	%fd127, %fd126, %fd124, %p25;
	setp.gt.u64 	%p26, %rd18, 96;
	ld.shared.f64 	%fd128, [_ZZN3cub18CUB_300001_SM_10006detail6reduce28DeviceReduceSingleTileKernelINS2_10policy_hubIdyN4cuda3std3__44plusIvEEE10Policy1000EPaPdyS9_ddNS7_10__identityEEEvT0_T1_T2_T3_T4_T6_E12temp_storage+40];
	add.f64 	%fd129, %fd128, %fd127;
	selp.f64 	%fd130, %fd129, %fd127, %p26;
	setp.gt.u64 	%p27, %rd18, 128;
	ld.shared.f64 	%fd131, [_ZZN3cub18CUB_300001_SM_10006detail6reduce28DeviceReduceSingleTileKernelINS2_10policy_hubIdyN4cuda3std3__44plusIvEEE10Policy1000EPaPdyS9_ddNS7_10__identityEEEvT0_T1_T2_T3_T4_T6_E12temp_storage+48];
	add.f64 	%fd132, %fd131, %fd130;
	selp.f64 	%fd133, %fd132, %fd130, %p27;
	setp.gt.u64 	%p28, %rd18, 160;
	ld.shared.f64 	%fd134, [_ZZN3cub18CUB_300001_SM_10006detail6reduce28DeviceReduceSingleTileKernelINS2_10policy_hubIdyN4cuda3std3__44plusIvEEE10Policy1000EPaPdyS9_ddNS7_10__identityEEEvT0_T1_T2_T3_T4_T6_E12temp_storage+56];
	add.f64 	%fd135, %fd134, %fd133;
	selp.f64 	%fd136, %fd135, %fd133, %p28;
	setp.gt.u64 	%p29, %rd18, 192;
	ld.shared.f64 	%fd137, [_ZZN3cub18CUB_300001_SM_10006detail6reduce28DeviceReduceSingleTileKernelINS2_10policy_hubIdyN4cuda3std3__44plusIvEEE10Policy1000EPaPdyS9_ddNS7_10__identityEEEvT0_T1_T2_T3_T4_T6_E12temp_storage+64];
	add.f64 	%fd138, %fd137, %fd136;
	selp.f64 	%fd139, %fd138, %fd136, %p29;
	setp.gt.u64 	%p30, %rd18, 224;
	ld.shared.f64 	%fd140, [_ZZN3cub18CUB_300001_SM_10006detail6reduce28DeviceReduceSingleTileKernelINS2_10policy_hubIdyN4cuda3std3__44plusIvEEE10Policy1000EPaPdyS9_ddNS7_10__identityEEEvT0_T1_T2_T3_T4_T6_E12temp_storage+72];
	add.f64 	%fd141, %fd140, %fd139;
	selp.f64 	%fd142, %fd141, %fd139, %p30;
	setp.gt.u64 	%p31, %rd18, 256;
	ld.shared.f64 	%fd143, [_ZZN3cub18CUB_300001_SM_10006detail6reduce28DeviceReduceSingleTileKernelINS2_10policy_hubIdyN4cuda3std3__44plusIvEEE10Policy1000EPaPdyS9_ddNS7_10__identityEEEvT0_T1_T2_T3_T4_T6_E12temp_storage+80];
	add.f64 	%fd144, %fd143, %fd142;
	selp.f64 	%fd145, %fd144, %fd142, %p31;
	setp.gt.u64 	%p32, %rd18, 288;
	ld.shared.f64 	%fd146, [_ZZN3cub18CUB_300001_SM_10006detail6reduce28DeviceReduceSingleTileKernelINS2_10policy_hubIdyN4cuda3std3__44plusIvEEE10Policy1000EPaPdyS9_ddNS7_10__identityEEEvT0_T1_T2_T3_T4_T6_E12temp_storage+88];
	add.f64 	%fd147, %fd146, %fd145;
	selp.f64 	%fd148, %fd147, %fd145, %p32;
	setp.gt.u64 	%p33, %rd18, 320;
	ld.shared.f64 	%fd149, [_ZZN3cub18CUB_300001_SM_10006detail6reduce28DeviceReduceSingleTileKernelINS2_10policy_hubIdyN4cuda3std3__44plusIvEEE10Policy1000EPaPdyS9_ddNS7_10__identityEEEvT0_T1_T2_T3_T4_T6_E12temp_storage+96];
	add.f64 	%fd150, %fd149, %fd148;
	selp.f64 	%fd151, %fd150, %fd148, %p33;
	setp.gt.u64 	%p34, %rd18, 352;
	ld.shared.f64 	%fd152, [_ZZN3cub18CUB_300001_SM_10006detail6reduce28DeviceReduceSingleTileKernelINS2_10policy_hubIdyN4cuda3std3__44plusIvEEE10Policy1000EPaPdyS9_ddNS7_10__identityEEEvT0_T1_T2_T3_T4_T6_E12temp_storage+104];
	add.f64 	%fd153, %fd152, %fd151;
	selp.f64 	%fd154, %fd153, %fd151, %p34;
	setp.gt.u64 	%p35, %rd18, 384;
	ld.shared.f64 	%fd155, [_ZZN3cub18CUB_300001_SM_10006detail6reduce28DeviceReduceSingleTileKernelINS2_10policy_hubIdyN4cuda3std3__44plusIvEEE10Policy1000EPaPdyS9_ddNS7_10__identityEEEvT0_T1_T2_T3_T4_T6_E12temp_storage+112];
	add.f64 	%fd156, %fd155, %fd154;
	selp.f64 	%fd157, %fd156, %fd154, %p35;
	setp.gt.u64 	%p36, %rd18, 416;
	ld.shared.f64 	%fd158, [_ZZN3cub18CUB_300001_SM_10006detail6reduce28DeviceReduceSingleTileKernelINS2_10policy_hubIdyN4cuda3std3__44plusIvEEE10Policy1000EPaPdyS9_ddNS7_10__identityEEEvT0_T1_T2_T3_T4_T6_E12temp_storage+120];
	add.f64 	%fd159, %fd158, %fd157;
	selp.f64 	%fd160, %fd159, %fd157, %p36;
	setp.gt.u64 	%p37, %rd18, 448;
	ld.shared.f64 	%fd161, [_ZZN3cub18CUB_300001_SM_10006detail6reduce28DeviceReduceSingleTileKernelINS2_10policy_hubIdyN4cuda3std3__44plusIvEEE10Policy1000EPaPdyS9_ddNS7_10__identityEEEvT0_T1_T2_T3_T4_T6_E12temp_storage+128];
	add.f64 	%fd162, %fd161, %fd160;
	selp.f64 	%fd163, %fd162, %fd160, %p37;
	setp.gt.u64 	%p38, %rd18, 480;
	ld.shared.f64 	%fd164, [_ZZN3cub18CUB_300001_SM_10006detail6reduce28DeviceReduceSingleTileKernelINS2_10policy_hubIdyN4cuda3std3__44plusIvEEE10Policy1000EPaPdyS9_ddNS7_10__identityEEEvT0_T1_T2_T3_T4_T6_E12temp_storage+136];
	add.f64 	%fd165, %fd164, %fd163;
	selp.f64 	%fd219, %fd165, %fd163, %p38;
	bra.uni 	$L__BB5_37;
$L__BB5_21:
	mov.u32 	%r14, %tid.x;
	cvt.u64.u32 	%rd5, %r14;
	add.s64 	%rd20, %rd17, %rd5;
	// begin inline asm
	{   .reg .u8 datum;    ld.global.nc.u8 datum, [%rd20];    cvt.u16.u8 %rs1, datum;}
	// end inline asm
	cvt.s16.s8 	%rs8, %rs1;
	cvt.rn.f64.s16 	%fd29, %rs8;
	add.s64 	%rd21, %rd20, 512;
	// begin inline asm
	{   .reg .u8 datum;    ld.global.nc.u8 datum, [%rd21];    cvt.u16.u8 %rs2, datum;}
	// end inline asm
	cvt.s16.s8 	%rs9, %rs2;
	cvt.rn.f64.s16 	%fd30, %rs9;
	add.s64 	%rd22, %rd20, 1024;
	// begin inline asm
	{   .reg .u8 datum;    ld.global.nc.u8 datum, [%rd22];    cvt.u16.u8 %rs3, datum;}
	// end inline asm
	cvt.s16.s8 	%rs10, %rs3;
	cvt.rn.f64.s16 	%fd31, %rs10;
	add.s64 	%rd23, %rd20, 1536;
	// begin inline asm
	{   .reg .u8 datum;    ld.global.nc.u8 datum, [%rd23];    cvt.u16.u8 %rs4, datum;}
	// end inline asm
	cvt.s16.s8 	%rs11, %rs4;
	cvt.rn.f64.s16 	%fd32, %rs11;
	add.s64 	%rd24, %rd20, 2048;
	// begin inline asm
	{   .reg .u8 datum;    ld.global.nc.u8 datum, [%rd24];    cvt.u16.u8 %rs5, datum;}
	// end inline asm
	cvt.s16.s8 	%rs12, %rs5;
	cvt.rn.f64.s16 	%fd33, %rs12;
	add.s64 	%rd25, %rd20, 2560;
	// begin inline asm
	{   .reg .u8 datum;    ld.global.nc.u8 datum, [%rd25];    cvt.u16.u8 %rs6, datum;}
	// end inline asm
	cvt.s16.s8 	%rs13, %rs6;
	cvt.rn.f64.s16 	%fd34, %rs13;
	add.s64 	%rd26, %rd20, 3072;
	// begin inline asm
	{   .reg .u8 datum;    ld.global.nc.u8 datum, [%rd26];    cvt.u16.u8 %rs7, datum;}
	// end inline asm
	cvt.s16.s8 	%rs14, %rs7;
	cvt.rn.f64.s16 	%fd35, %rs14;
	add.f64 	%fd36, %fd29, %fd30;
	add.f64 	%fd37, %fd36, %fd31;
	add.f64 	%fd38, %fd37, %fd32;
	add.f64 	%fd39, %fd38, %fd33;
	add.f64 	%fd40, %fd39, %fd34;
	add.f64 	%fd218, %fd40, %fd35;
	add.s64 	%rd7, %rd18, -3584;
	setp.lt.u64 	%p3, %rd7, 3584;
	mov.b64 	%rd56, 3584;
	@%p3 bra 	$L__BB5_25;
	mov.b64 	%rd56, 3584;
$L__BB5_23:
	add.s64 	%rd29, %rd20, %rd56;
	// begin inline asm
	{   .reg .u8 datum;    ld.global.nc.u8 datum, [%rd29];    cvt.u16.u8 %rs15, datum;}
	// end inline asm
	cvt.s16.s8 	%rs22, %rs15;
	cvt.rn.f64.s16 	%fd41, %rs22;
	add.s64 	%rd30, %rd29, 512;
	// begin inline asm
	{   .reg .u8 datum;    ld.global.nc.u8 datum, [%rd30];    cvt.u16.u8 %rs16, datum;}
	// end inline asm
	cvt.s16.s8 	%rs23, %rs16;
	cvt.rn.f64.s16 	%fd42, %rs23;
	add.s64 	%rd31, %rd29, 1024;
	// begin inline asm
	{   .reg .u8 datum;    ld.global.nc.u8 datum, [%rd31];    cvt.u16.u8 %rs17, datum;}
	// end inline asm
	cvt.s16.s8 	%rs24, %rs17;
	cvt.rn.f64.s16 	%fd43, %rs24;
	add.s64 	%rd32, %rd29, 1536;
	// begin inline asm
	{   .reg .u8 datum;    ld.global.nc.u8 datum, [%rd32];    cvt.u16.u8 %rs18, datum;}
	// end inline asm
	cvt.s16.s8 	%rs25, %rs18;
	cvt.rn.f64.s16 	%fd44, %rs25;
	add.s64 	%rd33, %rd29, 2048;
	// begin inline asm
	{   .reg .u8 datum;    ld.global.nc.u8 datum, [%rd33];    cvt.u16.u8 %rs19, datum;}
	// end inline asm
	cvt.s16.s8 	%rs26, %rs19;
	cvt.rn.f64.s16 	%fd45, %rs26;
	add.s64 	%rd34, %rd29, 2560;
	// begin inline asm
	{   .reg .u8 datum;    ld.global.nc.u8 datum, [%rd34];    cvt.u16.u8 %rs20, datum;}
	// end inline asm
	cvt.s16.s8 	%rs27, %rs20;
	cvt.rn.f64.s16 	%fd46, %rs27;
	add.s64 	%rd35, %rd29, 3072;
	// begin inline asm
	{   .reg .u8 datum;    ld.global.nc.u8 datum, [%rd35];    cvt.u16.u8 %rs21, datum;}
	// end inline asm
	cvt.s16.s8 	%rs28, %rs21;
	cvt.rn.f64.s16 	%fd47, %rs28;
	add.f64 	%fd48, %fd218, %fd41;
	add.f64 	%fd49, %fd48, %fd42;
	add.f64 	%fd50, %fd49, %fd43;
	add.f64 	%fd51, %fd50, %fd44;
	add.f64 	%fd52, %fd51, %fd45;
	add.f64 	%fd53, %fd52, %fd46;
	add.f64 	%fd218, %fd53, %fd47;
	sub.s64 	%rd36, %rd18, %rd56;
	setp.lt.u64 	%p4, %rd36, 3584;
	@%p4 bra 	$L__BB5_33;
	add.s64 	%rd56, %rd56, 3584;
	setp.le.u64 	%p5, %rd56, %rd7;
	@%p5 bra 	$L__BB5_23;
$L__BB5_25:
	setp.le.u64 	%p6, %rd18, %rd56;
	@%p6 bra 	$L__BB5_33;
	cvt.u32.u64 	%r25, %rd56;
	cvt.u32.u64 	%r26, %rd18;
	sub.s32 	%r15, %r26, %r25;
	setp.ge.s32 	%p7, %r14, %r15;
	@%p7 bra 	$L__BB5_33;
	not.b32 	%r28, %r14;
	add.s32 	%r29, %r28, %r26;
	sub.s32 	%r16, %r29, %r25;
	and.b32  	%r31, %r16, 1536;
	setp.eq.s32 	%p8, %r31, 1536;
	mov.u32 	%r113, %r14;
	@%p8 bra 	$L__BB5_30;
	add.s64 	%rd37, %rd56, %rd5;
	add.s64 	%rd57, %rd17, %rd37;
	shr.u32 	%r32, %r16, 9;
	add.s32 	%r33, %r32, 1;
	and.b32  	%r34, %r33, 3;
	neg.s32 	%r111, %r34;
	mov.u32 	%r113, %r14;
$L__BB5_29:
	.pragma "nounroll";
	// begin inline asm
	{   .reg .u8 datum;    ld.global.nc.u8 datum, [%rd57];    cvt.u16.u8 %rs29, datum;}
	// end inline asm
	cvt.s16.s8 	%rs30, %rs29;
	cvt.rn.f64.s16 	%fd55, %rs30;
	add.f64 	%fd218, %fd218, %fd55;
	add.s32 	%r113, %r113, 512;
	add.s64 	%rd57, %rd57, 512;
	add.s32 	%r111, %r111, 1;
	setp.ne.s32 	%p9, %r111, 0;
	@%p9 bra 	$L__BB5_29;
$L__BB5_30:
	setp.lt.u32 	%p10, %r16, 1536;
	@%p10 bra 	$L__BB5_33;
	cvt.u64.u32 	%rd39, %r113;
	add.s64 	%rd40, %rd56, %rd39;
	add.s64 	%rd58, %rd17, %rd40;
$L__BB5_32:
	// begin inline asm
	{   .reg .u8 datum;    ld.global.nc.u8 datum, [%rd58];    cvt.u16.u8 %rs31, datum;}
	// end inline asm
	cvt.s16.s8 	%rs35, %rs31;
	cvt.rn.f64.s16 	%fd56, %rs35;
	add.f64 	%fd57, %fd218, %fd56;
	add.s64 	%rd42, %rd58, 512;
	// begin inline asm
	{   .reg .u8 datum;    ld.global.nc.u8 datum, [%rd42];    cvt.u16.u8 %rs32, datum;}
	// end inline asm
	cvt.s16.s8 	%rs36, %rs32;
	cvt.rn.f64.s16 	%fd58, %rs36;
	add.f64 	%fd59, %fd57, %fd58;
	add.s64 	%rd43, %rd58, 1024;
	// begin inline asm
	{   .reg .u8 datum;    ld.global.nc.u8 datum, [%rd43];    cvt.u16.u8 %rs33, datum;}
	// end inline asm
	cvt.s16.s8 	%rs37, %rs33;
	cvt.rn.f64.s16 	%fd60, %rs37;
	add.f64 	%fd61, %fd59, %fd60;
	add.s64 	%rd44, %rd58, 1536;
	// begin inline asm
	{   .reg .u8 datum;    ld.global.nc.u8 datum, [%rd44];    cvt.u16.u8 %rs34, datum;}
	// end inline asm
	cvt.s16.s8 	%rs38, %rs34;
	cvt.rn.f64.s16 	%fd62, %rs38;
	add.f64 	%fd218, %fd61, %fd62;
	add.s32 	%r113, %r113, 2048;
	add.s64 	%rd58, %rd58, 2048;
	setp.lt.s32 	%p11, %r113, %r15;
	@%p11 bra 	$L__BB5_32;
$L__BB5_33:
	// begin inline asm
	mov.u32 %r35, %laneid;
	// end inline asm
	mov.b32 	%r36, 1;
	mov.b32 	%r49, 31;
	mov.b32 	%r50, -1;
	// begin inline asm
	{  .reg .u32 lo;  .reg .u32 hi;  .reg .pred p;  .reg .f64 r0;  mov.b64 %fd63, %fd218;  mov.b64 {lo, hi}, %fd218;  shfl.sync.down.b32 lo|p, lo, %r36, %r49, %r50;  shfl.sync.down.b32 hi|p, hi, %r36, %r49, %r50;  mov.b64 r0, {lo, hi};  @p add.f64 %fd63, %fd63, r0;}
	// end inline asm
	mov.b32 	%r39, 2;
	// begin inline asm
	{  .reg .u32 lo;  .reg .u32 hi;  .reg .pred p;  .reg .f64 r0;  mov.b64 %fd65, %fd63;  mov.b64 {lo, hi}, %fd63;  shfl.sync.down.b32 lo|p, lo, %r39, %r49, %r50;  shfl.sync.down.b32 hi|p, hi, %r39, %r49, %r50;  mov.b64 r0, {lo, hi};  @p add.f64 %fd65, %fd65, r0;}
	// end inline asm
	mov.b32 	%r42, 4;
	// begin inline asm
	{  .reg .u32 lo;  .reg .u32 hi;  .reg .pred p;  .reg .f64 r0;  mov.b64 %fd67, %fd65;  mov.b64 {lo, hi}, %fd65;  shfl.sync.down.b32 lo|p, lo, %r42, %r49, %r50;  shfl.sync.down.b32 hi|p, hi, %r42, %r49, %r50;  mov.b64 r0, {lo, hi};  @p add.f64 %fd67, %fd67, r0;}
	// end inline asm
	mov.b32 	%r45, 8;
	// begin inline asm
	{  .reg .u32 lo;  .reg .u32 hi;  .reg .pred p;  .reg .f64 r0;  mov.b64 %fd69, %fd67;  mov.b64 {lo, hi}, %fd67;  shfl.sync.down.b32 lo|p, lo, %r45, %r49, %r50;  shfl.sync.down.b32 hi|p, hi, %r45, %r49, %r50;  mov.b64 r0, {lo, hi};  @p add.f64 %fd69, %fd69, r0;}
	// end inline asm
	mov.b32 	%r48, 16;
	// begin inline asm
	{  .reg .u32 lo;  .reg .u32 hi;  .reg .pred p;  .reg .f64 r0;  mov.b64 %fd219, %fd69;  mov.b64 {lo, hi}, %fd69;  shfl.sync.down.b32 lo|p, lo, %r48, %r49, %r50;  shfl.sync.down.b32 hi|p, hi, %r48, %r49, %r50;  mov.b64 r0, {lo, hi};  @p add.f64 %fd219, %fd219, r0;}
	// end inline asm
	setp.ne.s32 	%p12, %r35, 0;
	@%p12 bra 	$L__BB5_35;
	shr.u32 	%r51, %r14, 2;
	and.b32  	%r52, %r51, 248;
	mov.u32 	%r53, _ZZN3cub18CUB_300001_SM_10006detail6reduce28DeviceReduceSingleTileKernelINS2_10policy_hubIdyN4cuda3std3__44plusIvEEE10Policy1000EPaPdyS9_ddNS7_10__identityEEEvT0_T1_T2_T3_T4_T6_E12temp_storage;
	add.s32 	%r54, %r53, %r52;
	st.shared.f64 	[%r54+16], %fd219;
$L__BB5_35:
	bar.sync 	0;
	setp.ne.s32 	%p13, %r14, 0;
	@%p13 bra 	$L__BB5_37;
	ld.shared.f64 	%fd73, [_ZZN3cub18CUB_300001_SM_10006detail6reduce28DeviceReduceSingleTileKernelINS2_10policy_hubIdyN4cuda3std3__44plusIvEEE10Policy1000EPaPdyS9_ddNS7_10__identityEEEvT0_T1_T2_T3_T4_T6_E12temp_storage+24];
	add.f64 	%fd74, %fd219, %fd73;
	ld.shared.f64 	%fd75, [_ZZN3cub18CUB_300001_SM_10006detail6reduce28DeviceReduceSingleTileKernelINS2_10policy_hubIdyN4cuda3std3__44plusIvEEE10Policy1000EPaPdyS9_ddNS7_10__identityEEEvT0_T1_T2_T3_T4_T6_E12temp_storage+32];
	add.f64 	%fd76, %fd74, %fd75;
	ld.shared.f64 	%fd77, [_ZZN3cub18CUB_300001_SM_10006detail6reduce28DeviceReduceSingleTileKernelINS2_10policy_hubIdyN4cuda3std3__44plusIvEEE10Policy1000EPaPdyS9_ddNS7_10__identityEEEvT0_T1_T2_T3_T4_T6_E12temp_storage+40];
	add.f64 	%fd78, %fd76, %fd77;
	ld.shared.f64 	%fd79, [_ZZN3cub18CUB_300001_SM_10006detail6reduce28DeviceReduceSingleTileKernelINS2_10policy_hubIdyN4cuda3std3__44plusIvEEE10Policy1000EPaPdyS9_ddNS7_10__identityEEEvT0_T1_T2_T3_T4_T6_E12temp_storage+48];
	add.f64 	%fd80, %fd78, %fd79;
	ld.shared.f64 	%fd81, [_ZZN3cub18CUB_300001_SM_10006detail6reduce28DeviceReduceSingleTileKernelINS2_10policy_hubIdyN4cuda3std3__44plusIvEEE10Policy1000EPaPdyS9_ddNS7_10__identityEEEvT0_T1_T2_T3_T4_T6_E12temp_storage+56];
	add.f64 	%fd82, %fd80, %fd81;
	ld.shared.f64 	%fd83, [_ZZN3cub18CUB_300001_SM_10006detail6reduce28DeviceReduceSingleTileKernelINS2_10policy_hubIdyN4cuda3std3__44plusIvEEE10Policy1000EPaPdyS9_ddNS7_10__identityEEEvT0_T1_T2_T3_T4_T6_E12temp_storage+64];
	add.f64 	%fd84, %fd82, %fd83;
	ld.shared.f64 	%fd85, [_ZZN3cub18CUB_300001_SM_10006detail6reduce28DeviceReduceSingleTileKernelINS2_10policy_hubIdyN4cuda3std3__44plusIvEEE10Policy1000EPaPdyS9_ddNS7_10__identityEEEvT0_T1_T2_T3_T4_T6_E12temp_storage+72];
	add.f64 	%fd86, %fd84, %fd85;
	ld.shared.f64 	%fd87, [_ZZN3cub18CUB_300001_SM_10006detail6reduce28DeviceReduceSingleTileKernelINS2_10policy_hubIdyN4cuda3std3__44plusIvEEE10Policy1000EPaPdyS9_ddNS7_10__identityEEEvT0_T1_T2_T3_T4_T6_E12temp_storage+80];
	add.f64 	%fd88, %fd86, %fd87;
	ld.shared.f64 	%fd89, [_ZZN3cub18CUB_300001_SM_10006detail6reduce28DeviceReduceSingleTileKernelINS2_10policy_hubIdyN4cuda3std3__44plusIvEEE10Policy1000EPaPdyS9_ddNS7_10__identityEEEvT0_T1_T2_T3_T4_T6_E12temp_storage+88];
	add.f64 	%fd90, %fd88, %fd89;
	ld.shared.f64 	%fd91, [_ZZN3cub18CUB_300001_SM_10006detail6reduce28DeviceReduceSingleTileKernelINS2_10policy_hubIdyN4cuda3std3__44plusIvEEE10Policy1000EPaPdyS9_ddNS7_10__identityEEEvT0_T1_T2_T3_T4_T6_E12temp_storage+96];
	add.f64 	%fd92, %fd90, %fd91;
	ld.shared.f64 	%fd93, [_ZZN3cub18CUB_300001_SM_10006detail6reduce28DeviceReduceSingleTileKernelINS2_10policy_hubIdyN4cuda3std3__44plusIvEEE10Policy1000EPaPdyS9_ddNS7_10__identityEEEvT0_T1_T2_T3_T4_T6_E12temp_storage+104];
	add.f64 	%fd94, %fd92, %fd93;
	ld.shared.f64 	%fd95, [_ZZN3cub18CUB_300001_SM_10006detail6reduce28DeviceReduceSingleTileKernelINS2_10policy_hubIdyN4cuda3std3__44plusIvEEE10Policy1000EPaPdyS9_ddNS7_10__identityEEEvT0_T1_T2_T3_T4_T6_E12temp_storage+112];
	add.f64 	%fd96, %fd94, %fd95;
	ld.shared.f64 	%fd97, [_ZZN3cub18CUB_300001_SM_10006detail6reduce28DeviceReduceSingleTileKernelINS2_10policy_hubIdyN4cuda3std3__44plusIvEEE10Policy1000EPaPdyS9_ddNS7_10__identityEEEvT0_T1_T2_T3_T4_T6_E12temp_storage+120];
	add.f64 	%fd98, %fd96, %fd97;
	ld.shared.f64 	%fd99, [_ZZN3cub18CUB_300001_SM_10006detail6reduce28DeviceReduceSingleTileKernelINS2_10policy_hubIdyN4cuda3std3__44plusIvEEE10Policy1000EPaPdyS9_ddNS7_10__identityEEEvT0_T1_T2_T3_T4_T6_E12temp_storage+128];
	add.f64 	%fd100, %fd98, %fd99;
	ld.shared.f64 	%fd101, [_ZZN3cub18CUB_300001_SM_10006detail6reduce28DeviceReduceSingleTileKernelINS2_10policy_hubIdyN4cuda3std3__44plusIvEEE10Policy1000EPaPdyS9_ddNS7_10__identityEEEvT0_T1_T2_T3_T4_T6_E12temp_storage+136];
	add.f64 	%fd219, %fd100, %fd101;
$L__BB5_37:
	mov.u32 	%r104, %tid.x;
	setp.ne.s32 	%p41, %r104, 0;
	@%p41 bra 	$L__BB5_39;
	add.f64 	%fd205, %fd28, %fd219;
	st.global.f64 	[%rd1], %fd205;
$L__BB5_39:
	ret;

}
	// .globl	_ZN3cub18CUB_300001_SM_10006detail6reduce18DeviceReduceKernelINS2_10policy_hubIdyN4cuda3std3__44plusIvEEE10Policy1000EPayS9_dNS7_10__identityEEEvT0_PT3_T1_NS0_13GridEvenShareISH_EET2_T4_
.visible .entry _ZN3cub18CUB_300001_SM_10006detail6reduce18DeviceReduceKernelINS2_10policy_hubIdyN4cuda3std3__44plusIvEEE10Policy1000EPayS9_dNS7_10__identityEEEvT0_PT3_T1_NS0_13GridEvenShareISH_EET2_T4_(
	.param .u64 .ptr .align 1 _ZN3cub18CUB_300001_SM_10006detail6reduce18DeviceReduceKernelINS2_10policy_hubIdyN4cuda3std3__44plusIvEEE10Policy1000EPayS9_dNS7_10__identityEEEvT0_PT3_T1_NS0_13GridEvenShareISH_EET2_T4__param_0,
	.param .u64 .ptr .align 1 _ZN3cub18CUB_300001_SM_10006detail6reduce18DeviceReduceKernelINS2_10policy_hubIdyN4cuda3std3__44plusIvEEE10Policy1000EPayS9_dNS7_10__identityEEEvT0_PT3_T1_NS0_13GridEvenShareISH_EET2_T4__param_1,
	.param .u64 _ZN3cub18CUB_300001_SM_10006detail6reduce18DeviceReduceKernelINS2_10policy_hubIdyN4cuda3std3__44plusIvEEE10Policy1000EPayS9_dNS7_10__identityEEEvT0_PT3_T1_NS0_13GridEvenShareISH_EET2_T4__param_2,
	.param .align 8 .b8 _ZN3cub18CUB_300001_SM_10006detail6reduce18DeviceReduceKernelINS2_10policy_hubIdyN4cuda3std3__44plusIvEEE10Policy1000EPayS9_dNS7_10__identityEEEvT0_PT3_T1_NS0_13GridEvenShareISH_EET2_T4__param_3[72],
	.param .align 1 .b8 _ZN3cub18CUB_300001_SM_10006detail6reduce18DeviceReduceKernelINS2_10policy_hubIdyN4cuda3std3__44plusIvEEE10Policy1000EPayS9_dNS7_10__identityEEEvT0_PT3_T1_NS0_13GridEvenShareISH_EET2_T4__param_4[1],
	.param .align 1 .b8 _ZN3cub18CUB_300001_SM_10006detail6reduce18DeviceReduceKernelINS2_10policy_hubIdyN4cuda3std3__44plusIvEEE10Policy1000EPayS9_dNS7_10__identityEEEvT0_PT3_T1_NS0_13GridEvenShareISH_EET2_T4__param_5[1]
)
.maxntid 512
{
	.reg .pred 	%p<41>;
	.reg .b16 	%rs<54>;
	.reg .b32 	%r<144>;
	.reg .b64 	%rd<72>;
	.reg .b64 	%fd<216>;
	// demoted variable
	.shared .align 8 .b8 _ZZN3cub18CUB_300001_SM_10006detail6reduce18DeviceReduceKernelINS2_10policy_hubIdyN4cuda3std3__44plusIvEEE10Policy1000EPayS9_dNS7_10__identityEEEvT0_PT3_T1_NS0_13GridEvenShareISH_EET2_T4_E12temp_storage[152];
	ld.param.u64 	%rd23, [_ZN3cub18CUB_300001_SM_10006detail6reduce18DeviceReduceKernelINS2_10policy_hubIdyN4cuda3std3__44plusIvEEE10Policy1000EPayS9_dNS7_10__identityEEEvT0_PT3_T1_NS0_13GridEvenShareISH_EET2_T4__param_0];
	ld.param.u64 	%rd1, [_ZN3cub18CUB_300001_SM_10006detail6reduce18DeviceReduceKernelINS2_10policy_hubIdyN4cuda3std3__44plusIvEEE10Policy1000EPayS9_dNS7_10__identityEEEvT0_PT3_T1_NS0_13GridEvenShareISH_EET2_T4__param_3+32];
	ld.param.u32 	%r1, [_ZN3cub18CUB_300001_SM_10006detail6reduce18DeviceReduceKernelINS2_10policy_hubIdyN4cuda3std3__44plusIvEEE10Policy1000EPayS9_dNS7_10__identityEEEvT0_PT3_T1_NS0_13GridEvenShareISH_EET2_T4__param_3+40];
	mov.u32 	%r2, %ctaid.x;
	mul.lo.s32 	%r34, %r1, 3584;
	cvt.s64.s32 	%rd2, %r34;
	mul.lo.s32 	%r35, %r2, 3584;
	cvt.u64.u32 	%rd3, %r35;
	sub.s64 	%rd4, %rd1, %rd3;
	setp.gt.u64 	%p1, %rd4, 3583;
	@%p1 bra 	$L__BB6_19;
	cvt.u32.u64 	%r78, %rd3;
	cvt.u32.u64 	%r3, %rd1;
	sub.s32 	%r4, %r3, %r78;
	mov.u32 	%r5, %tid.x;
	setp.ge.s32 	%p13, %r5, %r4;
	mov.f64 	%fd208, 0d0000000000000000;
	mov.u32 	%r136, %r5;
	@%p13 bra 	$L__BB6_3;
	add.s32 	%r80, %r78, %r5;
	cvt.u64.u32 	%rd53, %r80;
	add.s64 	%rd52, %rd23, %rd53;
	// begin inline asm
	{   .reg .u8 datum;    ld.global.nc.u8 datum, [%rd52];    cvt.u16.u8 %rs42, datum;}
	// end inline asm
	cvt.s16.s8 	%rs43, %rs42;
	cvt.rn.f64.s16 	%fd208, %rs43;
	add.s32 	%r136, %r5, 512;
$L__BB6_3:
	setp.ge.s32 	%p14, %r136, %r4;
	@%p14 bra 	$L__BB6_10;
	not.b32 	%r82, %r136;
	add.s32 	%r83, %r82, %r3;
	sub.s32 	%r8, %r83, %r78;
	and.b32  	%r84, %r8, 1536;
	setp.eq.s32 	%p15, %r84, 1536;
	@%p15 bra 	$L__BB6_7;
	cvt.u64.u32 	%rd54, %r136;
	add.s64 	%rd55, %rd3, %rd54;
	add.s64 	%rd66, %rd23, %rd55;
	shr.u32 	%r85, %r8, 9;
	add.s32 	%r86, %r85, 1;
	and.b32  	%r87, %r86, 3;
	neg.s32 	%r134, %r87;
$L__BB6_6:
	.pragma "nounroll";
	// begin inline asm
	{   .reg .u8 datum;    ld.global.nc.u8 datum, [%rd66];    cvt.u16.u8 %rs44, datum;}
	// end inline asm
	cvt.s16.s8 	%rs45, %rs44;
	cvt.rn.f64.s16 	%fd102, %rs45;
	add.f64 	%fd208, %fd208, %fd102;
	add.s32 	%r136, %r136, 512;
	add.s64 	%rd66, %rd66, 512;
	add.s32 	%r134, %r134, 1;
	setp.ne.s32 	%p16, %r134, 0;
	@%p16 bra 	$L__BB6_6;
$L__BB6_7:
	setp.lt.u32 	%p17, %r8, 1536;
	@%p17 bra 	$L__BB6_10;
	add.s64 	%rd8, %rd23, %rd3;
$L__BB6_9:
	cvt.s64.s32 	%rd61, %r136;
	add.s64 	%rd57, %rd8, %rd61;
	// begin inline asm
	{   .reg .u8 datum;    ld.global.nc.u8 datum, [%rd57];    cvt.u16.u8 %rs46, datum;}
	// end inline asm
	cvt.s16.s8 	%rs50, %rs46;
	cvt.rn.f64.s16 	%fd103, %rs50;
	add.f64 	%fd104, %fd208, %fd103;
	add.s64 	%rd58, %rd57, 512;
	// begin inline asm
	{   .reg .u8 datum;    ld.global.nc.u8 datum, [%rd58];    cvt.u16.u8 %rs47, datum;}
	// end inline asm
	cvt.s16.s8 	%rs51, %rs47;
	cvt.rn.f64.s16 	%fd105, %rs51;
	add.f64 	%fd106, %fd104, %fd105;
	add.s64 	%rd59, %rd57, 1024;
	// begin inline asm
	{   .reg .u8 datum;    ld.global.nc.u8 datum, [%rd59];    cvt.u16.u8 %rs48, datum;}
	// end inline asm
	cvt.s16.s8 	%rs52, %rs48;
	cvt.rn.f64.s16 	%fd107, %rs52;
	add.f64 	%fd108, %fd106, %fd107;
	add.s64 	%rd60, %rd57, 1536;
	// begin inline asm
	{   .reg .u8 datum;    ld.global.nc.u8 datum, [%rd60];    cvt.u16.u8 %rs49, datum;}
	// end inline asm
	cvt.s16.s8 	%rs53, %rs49;
	cvt.rn.f64.s16 	%fd109, %rs53;
	add.f64 	%fd208, %fd108, %fd109;
	add.s32 	%r136, %r136, 2048;
	setp.lt.s32 	%p18, %r136, %r4;
	@%p18 bra 	$L__BB6_9;
$L__BB6_10:
	setp.lt.s32 	%p19, %r4, 512;
	@%p19 bra 	$L__BB6_15;
	// begin inline asm
	mov.u32 %r112, %laneid;
	// end inline asm
	mov.b32 	%r113, 1;
	mov.b32 	%r126, 31;
	mov.b32 	%r127, -1;
	// begin inline asm
	{  .reg .u32 lo;  .reg .u32 hi;  .reg .pred p;  .reg .f64 r0;  mov.b64 %fd164, %fd208;  mov.b64 {lo, hi}, %fd208;  shfl.sync.down.b32 lo|p, lo, %r113, %r126, %r127;  shfl.sync.down.b32 hi|p, hi, %r113, %r126, %r127;  mov.b64 r0, {lo, hi};  @p add.f64 %fd164, %fd164, r0;}
	// end inline asm
	mov.b32 	%r116, 2;
	// begin inline asm
	{  .reg .u32 lo;  .reg .u32 hi;  .reg .pred p;  .reg .f64 r0;  mov.b64 %fd166, %fd164;  mov.b64 {lo, hi}, %fd164;  shfl.sync.down.b32 lo|p, lo, %r116, %r126, %r127;  shfl.sync.down.b32 hi|p, hi, %r116, %r126, %r127;  mov.b64 r0, {lo, hi};  @p add.f64 %fd166, %fd166, r0;}
	// end inline asm
	mov.b32 	%r119, 4;
	// begin inline asm
	{  .reg .u32 lo;  .reg .u32 hi;  .reg .pred p;  .reg .f64 r0;  mov.b64 %fd168, %fd166;  mov.b64 {lo, hi}, %fd166;  shfl.sync.down.b32 lo|p, lo, %r119, %r126, %r127;  shfl.sync.down.b32 hi|p, hi, %r119, %r126, %r127;  mov.b64 r0, {lo, hi};  @p add.f64 %fd168, %fd168, r0;}
	// end inline asm
	mov.b32 	%r122, 8;
	// begin inline asm
	{  .reg .u32 lo;  .reg .u32 hi;  .reg .pred p;  .reg .f64 r0;  mov.b64 %fd170, %fd168;  mov.b64 {lo, hi}, %fd168;  shfl.sync.down.b32 lo|p, lo, %r122, %r126, %r127;  shfl.sync.down.b32 hi|p, hi, %r122, %r126, %r127;  mov.b64 r0, {lo, hi};  @p add.f64 %fd170, %fd170, r0;}
	// end inline asm
	mov.b32 	%r125, 16;
	// begin inline asm
	{  .reg .u32 lo;  .reg .u32 hi;  .reg .pred p;  .reg .f64 r0;  mov.b64 %fd215, %fd170;  mov.b64 {lo, hi}, %fd170;  shfl.sync.down.b32 lo|p, lo, %r125, %r126, %r127;  shfl.sync.down.b32 hi|p, hi, %r125, %r126, %r127;  mov.b64 r0, {lo, hi};  @p add.f64 %fd215, %fd215, r0;}
	// end inline asm
	setp.ne.s32 	%p38, %r112, 0;
	@%p38 bra 	$L__BB6_13;
	shr.u32 	%r128, %r5, 2;
	and.b32  	%r129, %r128, 248;
	mov.u32 	%r130, _ZZN3cub18CUB_300001_SM_10006detail6reduce18DeviceReduceKernelINS2_10policy_hubIdyN4cuda3std3__44plusIvEEE10Policy1000EPayS9_dNS7_10__identityEEEvT0_PT3_T1_NS0_13GridEvenShareISH_EET2_T4_E12temp_storage;
	add.s32 	%r131, %r130, %r129;
	st.shared.f64 	[%r131+16], %fd215;
$L__BB6_13:
	bar.sync 	0;
	setp.ne.s32 	%p39, %r5, 0;
	@%p39 bra 	$L__BB6_35;
	ld.shared.f64 	%fd174, [_ZZN3cub18CUB_300001_SM_10006detail6reduce18DeviceReduceKernelINS2_10policy_hubIdyN4cuda3std3__44plusIvEEE10Policy1000EPayS9_dNS7_10__identityEEEvT0_PT3_T1_NS0_13GridEvenShareISH_EET2_T4_E12temp_storage+24];
	add.f64 	%fd175, %fd215, %fd174;
	ld.shared.f64 	%fd176, [_ZZN3cub18CUB_300001_SM_10006detail6reduce18DeviceReduceKernelINS2_10policy_hubIdyN4cuda3std3__44plusIvEEE10Policy1000EPayS9_dNS7_10__identityEEEvT0_PT3_T1_NS0_13GridEvenShareISH_EET2_T4_E12temp_storage+32];
	add.f64 	%fd177, %fd175, %fd176;
	ld.shared.f64 	%fd178, [_ZZN3cub18CUB_300001_SM_10006detail6reduce18DeviceReduceKernelINS2_10policy_hubIdyN4cuda3std3__44plusIvEEE10Policy1000EPayS9_dNS7_10__identityEEEvT0_PT3_T1_NS0_13GridEvenShareISH_EET2_T4_E12temp_storage+40];
	add.f64 	%fd179, %fd177, %fd178;
	ld.shared.f64 	%fd180, [_ZZN3cub18CUB_300001_SM_10006detail6reduce18DeviceReduceKernelINS2_10policy_hubIdyN4cuda3std3__44plusIvEEE10Policy1000EPayS9_dNS7_10__identityEEEvT0_PT3_T1_NS0_13GridEvenShareISH_EET2_T4_E12temp_storage+48];
	add.f64 	%fd181, %fd179, %fd180;
	ld.shared.f64 	%fd182, [_ZZN3cub18CUB_300001_SM_10006detail6reduce18DeviceReduceKernelINS2_10policy_hubIdyN4cuda3std3__44plusIvEEE10Policy1000EPayS9_dNS7_10__identityEEEvT0_PT3_T1_NS0_13GridEvenShareISH_EET2_T4_E12temp_storage+56];
	add.f64 	%fd183, %fd181, %fd182;
	ld.shared.f64 	%fd184, [_ZZN3cub18CUB_300001_SM_10006detail6reduce18DeviceReduceKernelINS2_10policy_hubIdyN4cuda3std3__44plusIvEEE10Policy1000EPayS9_dNS7_10__identityEEEvT0_PT3_T1_NS0_13GridEvenShareISH_EET2_T4_E12temp_storage+64];
	add.f64 	%fd185, %fd183, %fd184;
	ld.shared.f64 	%fd186, [_ZZN3cub18CUB_300001_SM_10006detail6reduce18DeviceReduceKernelINS2_10policy_hubIdyN4cuda3std3__44plusIvEEE10Policy1000EPayS9_dNS7_10__identityEEEvT0_PT3_T1_NS0_13GridEvenShareISH_EET2_T4_E12temp_storage+72];
	add.f64 	%fd187, %fd185, %fd186;
	ld.shared.f64 	%fd188, [_ZZN3cub18CUB_300001_SM_10006detail6reduce18DeviceReduceKernelINS2_10policy_hubIdyN4cuda3std3__44plusIvEEE10Policy1000EPayS9_dNS7_10__identityEEEvT0_PT3_T1_NS0_13GridEvenShareISH_EET2_T4_E12temp_storage+80];
	add.f64 	%fd189, %fd187, %fd188;
	ld.shared.f64 	%fd190, [_ZZN3cub18CUB_300001_SM_10006detail6reduce18DeviceReduceKernelINS2_10policy_hubIdyN4cuda3std3__44plusIvEEE10Policy1000EPayS9_dNS7_10__identityEEEvT0_PT3_T1_NS0_13GridEvenShareISH_EET2_T4_E12temp_storage+88];
	add.f64 	%fd191, %fd189, %fd190;
	ld.shared.f64 	%fd192, [_ZZN3cub18CUB_300001_SM_10006detail6reduce18DeviceReduceKernelINS2_10policy_hubIdyN4cuda3std3__44plusIvEEE10Policy1000EPayS9_dNS7_10__identityEEEvT0_PT3_T1_NS0_13GridEvenShareISH_EET2_T4_E12temp_storage+96];
	add.f64 	%fd193, %fd191, %fd192;
	ld.shared.f64 	%fd194, [_ZZN3cub18CUB_300001_SM_10006detail6reduce18DeviceReduceKernelINS2_10policy_hubIdyN4cuda3std3__44plusIvEEE10Policy1000EPayS9_dNS7_10__identityEEEvT0_PT3_T1_NS0_13GridEvenShareISH_EET2_T4_E12temp_storage+104];
	add.f64 	%fd195, %fd193, %fd194;
	ld.shared.f64 	%fd196, [_ZZN3cub18CUB_300001_SM_10006detail6reduce18DeviceReduceKernelINS2_10policy_hubIdyN4cuda3std3__44plusIvEEE10Policy1000EPayS9_dNS7_10__identityEEEvT0_PT3_T1_NS0_13GridEvenShareISH_EET2_T4_E12temp_storage+112];
	add.f64 	%fd197, %fd195, %fd196;
	ld.shared.f64 	%fd198, [_ZZN3cub18CUB_300001_SM_10006detail6reduce18DeviceReduceKernelINS2_10policy_hubIdyN4cuda3std3__44plusIvEEE10Policy1000EPayS9_dNS7_10__identityEEEvT0_PT3_T1_NS0_13GridEvenShareISH_EET2_T4_E12temp_storage+120];
	add.f64 	%fd199, %fd197, %fd198;
	ld.shared.f64 	%fd200, [_ZZN3cub18CUB_300001_SM_10006detail6reduce18DeviceReduceKernelINS2_10policy_hubIdyN4cuda3std3__44plusIvEEE10Policy1000EPayS9_dNS7_10__identityEEEvT0_PT3_T1_NS0_13GridEvenShareISH_EET2_T4_E12temp_storage+128];
	add.f64 	%fd201, %fd199, %fd200;
	ld.shared.f64 	%fd202, [_ZZN3cub18CUB_300001_SM_10006detail6reduce18DeviceReduceKernelINS2_10policy_hubIdyN4cuda3std3__44plusIvEEE10Policy1000EPayS9_dNS7_10__identityEEEvT0_PT3_T1_NS0_13GridEvenShareISH_EET2_T4_E12temp_storage+136];
	add.f64 	%fd215, %fd201, %fd202;
	bra.uni 	$L__BB6_35;
$L__BB6_15:
	// begin inline asm
	mov.u32 %r88, %laneid;
	// end inline asm
	and.b32  	%r104, %r5, 992;
	add.s32 	%r105, %r104, 32;
	setp.gt.s32 	%p20, %r105, %r4;
	not.b32 	%r106, %r104;
	add.s32 	%r107, %r4, %r106;
	selp.b32 	%r102, %r107, 31, %p20;
	mov.b32 	%r89, 1;
	mov.b32 	%r103, -1;
	// begin inline asm
	{  .reg .u32 lo;  .reg .u32 hi;  .reg .pred p;  .reg .f64 r0;  mov.b64 %fd110, %fd208;  mov.b64 {lo, hi}, %fd208;  shfl.sync.down.b32 lo|p, lo, %r89, %r102, %r103;  shfl.sync.down.b32 hi|p, hi, %r89, %r102, %r103;  mov.b64 r0, {lo, hi};  @p add.f64 %fd110, %fd110, r0;}
	// end inline asm
	mov.b32 	%r92, 2;
	// begin inline asm
	{  .reg .u32 lo;  .reg .u32 hi;  .reg .pred p;  .reg .f64 r0;  mov.b64 %fd112, %fd110;  mov.b64 {lo, hi}, %fd110;  shfl.sync.down.b32 lo|p, lo, %r92, %r102, %r103;  shfl.sync.down.b32 hi|p, hi, %r92, %r102, %r103;  mov.b64 r0, {lo, hi};  @p add.f64 %fd112, %fd112, r0;}
	// end inline asm
	mov.b32 	%r95, 4;
	// begin inline asm
	{  .reg .u32 lo;  .reg .u32 hi;  .reg .pred p;  .reg .f64 r0;  mov.b64 %fd114, %fd112;  mov.b64 {lo, hi}, %fd112;  shfl.sync.down.b32 lo|p, lo, %r95, %r102, %r103;  shfl.sync.down.b32 hi|p, hi, %r95, %r102, %r103;  mov.b64 r0, {lo, hi};  @p add.f64 %fd114, %fd114, r0;}
	// end inline asm
	mov.b32 	%r98, 8;
	// begin inline asm
	{  .reg .u32 lo;  .reg .u32 hi;  .reg .pred p;  .reg .f64 r0;  mov.b64 %fd116, %fd114;  mov.b64 {lo, hi}, %fd114;  shfl.sync.down.b32 lo|p, lo, %r98, %r102, %r103;  shfl.sync.down.b32 hi|p, hi, %r98, %r102, %r103;  mov.b64 r0, {lo, hi};  @p add.f64 %fd116, %fd116, r0;}
	// end inline asm
	mov.b32 	%r101, 16;
	// begin inline asm
	{  .reg .u32 lo;  .reg .u32 hi;  .reg .pred p;  .reg .f64 r0;  mov.b64 %fd215, %fd116;  mov.b64 {lo, hi}, %fd116;  shfl.sync.down.b32 lo|p, lo, %r101, %r102, %r103;  shfl.sync.down.b32 hi|p, hi, %r101, %r102, %r103;  mov.b64 r0, {lo, hi};  @p add.f64 %fd215, %fd215, r0;}
	// end inline asm
	setp.ne.s32 	%p21, %r88, 0;
	@%p21 bra 	$L__BB6_17;
	shr.u32 	%r108, %r5, 2;
	and.b32  	%r109, %r108, 248;
	mov.u32 	%r110, _ZZN3cub18CUB_300001_SM_10006detail6reduce18DeviceReduceKernelINS2_10policy_hubIdyN4cuda3std3__44plusIvEEE10Policy1000EPayS9_dNS7_10__identityEEEvT0_PT3_T1_NS0_13GridEvenShareISH_EET2_T4_E12temp_storage;
	add.s32 	%r111, %r110, %r109;
	st.shared.f64 	[%r111+16], %fd215;
$L__BB6_17:
	bar.sync 	0;
	setp.ne.s32 	%p22, %r5, 0;
	@%p22 bra 	$L__BB6_35;
	setp.gt.s32 	%p23, %r4, 32;
	ld.shared.f64 	%fd120, [_ZZN3cub18CUB_300001_SM_10006detail6reduce18DeviceReduceKernelINS2_10policy_hubIdyN4cuda3std3__44plusIvEEE10Policy1000EPayS9_dNS7_10__identityEEEvT0_PT3_T1_NS0_13GridEvenShareISH_EET2_T4_E12temp_storage+24];
	add.f64 	%fd121, %fd215, %fd120;
	selp.f64 	%fd122, %fd121, %fd215, %p23;
	setp.gt.s32 	%p24, %r4, 64;
	ld.shared.f64 	%fd123, [_ZZN3cub18CUB_300001_SM_10006detail6reduce18DeviceReduceKernelINS2_10policy_hubIdyN4cuda3std3__44plusIvEEE10Policy1000EPayS9_dNS7_10__identityEEEvT0_PT3_T1_NS0_13GridEvenShareISH_EET2_T4_E12temp_storage+32];
	add.f64 	%fd124, %fd123, %fd122;
	selp.f64 	%fd125, %fd124, %fd122, %p24;
	setp.gt.s32 	%p25, %r4, 96;
	ld.shared.f64 	%fd126, [_ZZN3cub18CUB_300001_SM_10006detail6reduce18DeviceReduceKernelINS2_10policy_hubIdyN4cuda3std3__44plusIvEEE10Policy1000EPayS9_dNS7_10__identityEEEvT0_PT3_T1_NS0_13GridEvenShareISH_EET2_T4_E12temp_storage+40];
	add.f64 	%fd127, %fd126, %fd125;
	selp.f64 	%fd128, %fd127, %fd125, %p25;
	setp.gt.s32 	%p26, %r4, 128;
	ld.shared.f64 	%fd129, [_ZZN3cub18CUB_300001_SM_10006detail6reduce18DeviceReduceKernelINS2_10policy_hubIdyN4cuda3std3__44plusIvEEE10Policy1000EPayS9_dNS7_10__identityEEEvT0_PT3_T1_NS0_13GridEvenShareISH_EET2_T4_E12temp_storage+48];
	add.f64 	%fd130, %fd129, %fd128;
	selp.f64 	%fd131, %fd130, %fd128, %p26;
	setp.gt.s32 	%p27, %r4, 160;
	ld.shared.f64 	%fd132, [_ZZN3cub18CUB_300001_SM_10006detail6reduce18DeviceReduceKernelINS2_10policy_hubIdyN4cuda3std3__44plusIvEEE10Policy1000EPayS9_dNS7_10__identityEEEvT0_PT3_T1_NS0_13GridEvenShareISH_EET2_T4_E12temp_storage+56];
	add.f64 	%fd133, %fd132, %fd131;
	selp.f64 	%fd134, %fd133, %fd131, %p27;
	setp.gt.s32 	%p28, %r4, 192;
	ld.shared.f64 	%fd135, [_ZZN3cub18CUB_300001_SM_10006detail6reduce18DeviceReduceKernelINS2_10policy_hubIdyN4cuda3std3__44plusIvEEE10Policy1000EPayS9_dNS7_10__identityEEEvT0_PT3_T1_NS0_13GridEvenShareISH_EET2_T4_E12temp_storage+64];
	add.f64 	%fd136, %fd135, %fd134;
	selp.f64 	%fd137, %fd136, %fd134, %p28;
	setp.gt.s32 	%p29, %r4, 224;
	ld.shared.f64 	%fd138, [_ZZN3cub18CUB_300001_SM_10006detail6reduce18DeviceReduceKernelINS2_10policy_hubIdyN4cuda3std3__44plusIvEEE10Policy1000EPayS9_dNS7_10__identityEEEvT0_PT3_T1_NS0_13GridEvenShareISH_EET2_T4_E12temp_storage+72];
	add.f64 	%fd139, %fd138, %fd137;
	selp.f64 	%fd140, %fd139, %fd137, %p29;
	setp.gt.s32 	%p30, %r4, 256;
	ld.shared.f64 	%fd141, [_ZZN3cub18CUB_300001_SM_10006detail6reduce18DeviceReduceKernelINS2_10policy_hubIdyN4cuda3std3__44plusIvEEE10Policy1000EPayS9_dNS7_10__identityEEEvT0_PT3_T1_NS0_13GridEvenShareISH_EET2_T4_E12temp_storage+80];
	add.f64 	%fd142, %fd141, %fd140;
	selp.f64 	%fd143, %fd142, %fd140, %p30;
	setp.gt.s32 	%p31, %r4, 288;
	ld.shared.f64 	%fd144, [_ZZN3cub18CUB_300001_SM_10006detail6reduce18DeviceReduceKernelINS2_10policy_hubIdyN4cuda3std3__44plusIvEEE10Policy1000EPayS9_dNS7_10__identityEEEvT0_PT3_T1_NS0_13GridEvenShareISH_EET2_T4_E12temp_storage+88];
	add.f64 	%fd145, %fd144, %fd143;
	selp.f64 	%fd146, %fd145, %fd143, %p31;
	setp.gt.s32 	%p32, %r4, 320;
	ld.shared.f64 	%fd147, [_ZZN3cub18CUB_300001_SM_10006detail6reduce18DeviceReduceKernelINS2_10policy_hubIdyN4cuda3std3__44plusIvEEE10Policy1000EPayS9_dNS7_10__identityEEEvT0_PT3_T1_NS0_13GridEvenShareISH_EET2_T4_E12temp_storage+96];
	add.f64 	%fd148, %fd147, %fd146;
	selp.f64 	%fd149, %fd148, %fd146, %p32;
	setp.gt.s32 	%p33, %r4, 352;
	ld.shared.f64 	%fd150, [_ZZN3cub18CUB_300001_SM_10006detail6reduce18DeviceReduceKernelINS2_10policy_hubIdyN4cuda3std3__44plusIvEEE10Policy1000EPayS9_dNS7_10__identityEEEvT0_PT3_T1_NS0_13GridEvenShareISH_EET2_T4_E12temp_storage+104];
	add.f64 	%fd151, %fd150, %fd149;
	selp.f64 	%fd152, %fd151, %fd149, %p33;
	setp.gt.s32 	%p34, %r4, 384;
	ld.shared.f64 	%fd153, [_ZZN3cub18CUB_300001_SM_10006detail6reduce18DeviceReduceKernelINS2_10policy_hubIdyN4cuda3std3__44plusIvEEE10Policy1000EPayS9_dNS7_10__identityEEEvT0_PT3_T1_NS0_13GridEvenShareISH_EET2_T4_E12temp_storage+112];
	add.f64 	%fd154, %fd153, %fd152;
	selp.f64 	%fd155, %fd154, %fd152, %p34;
	setp.gt.s32 	%p35, %r4, 416;
	ld.shared.f64 	%fd156, [_ZZN3cub18CUB_300001_SM_10006detail6reduce18DeviceReduceKernelINS2_10policy_hubIdyN4cuda3std3__44plusIvEEE10Policy1000EPayS9_dNS7_10__identityEEEvT0_PT3_T1_NS0_13GridEvenShareISH_EET2_T4_E12temp_storage+120];
	add.f64 	%fd157, %fd156, %fd155;
	selp.f64 	%fd158, %fd157, %fd155, %p35;
	setp.gt.s32 	%p36, %r4, 448;
	ld.shared.f64 	%fd159, [_ZZN3cub18CUB_300001_SM_10006detail6reduce18DeviceReduceKernelINS2_10policy_hubIdyN4cuda3std3__44plusIvEEE10Policy1000EPayS9_dNS7_10__identityEEEvT0_PT3_T1_NS0_13GridEvenShareISH_EET2_T4_E12temp_storage+128];
	add.f64 	%fd160, %fd159, %fd158;
	selp.f64 	%fd161, %fd160, %fd158, %p36;
	setp.gt.s32 	%p37, %r4, 480;
	ld.shared.f64 	%fd162, [_ZZN3cub18CUB_300001_SM_10006detail6reduce18DeviceReduceKernelINS2_10policy_hubIdyN4cuda3std3__44plusIvEEE10Policy1000EPayS9_dNS7_10__identityEEEvT0_PT3_T1_NS0_13GridEvenShareISH_EET2_T4_E12temp_storage+136];
	add.f64 	%fd163, %fd162, %fd161;
	selp.f64 	%fd215, %fd163, %fd161, %p37;
	bra.uni 	$L__BB6_35;
$L__BB6_19:
	cvt.u32.u64 	%r36, %rd3;
	mov.u32 	%r17, %tid.x;
	add.s32 	%r37, %r36, %r17;
	cvt.u64.u32 	%rd32, %r37;
	add.s64 	%rd25, %rd23, %rd32;
	// begin inline asm
	{   .reg .u8 datum;    ld.global.nc.u8 datum, [%rd25];    cvt.u16.u8 %rs1, datum;}
	// end inline asm
	cvt.s16.s8 	%rs8, %rs1;
	cvt.rn.f64.s16 	%fd27, %rs8;
	add.s64 	%rd26, %rd25, 512;
	// begin inline asm
	{   .reg .u8 datum;    ld.global.nc.u8 datum, [%rd26];    cvt.u16.u8 %rs2, datum;}
	// end inline asm
	cvt.s16.s8 	%rs9, %rs2;
	cvt.rn.f64.s16 	%fd28, %rs9;
	add.s64 	%rd27, %rd25, 1024;
	// begin inline asm
	{   .reg .u8 datum;    ld.global.nc.u8 datum, [%rd27];    cvt.u16.u8 %rs3, datum;}
	// end inline asm
	cvt.s16.s8 	%rs10, %rs3;
	cvt.rn.f64.s16 	%fd29, %rs10;
	add.s64 	%rd28, %rd25, 1536;
	// begin inline asm
	{   .reg .u8 datum;    ld.global.nc.u8 datum, [%rd28];    cvt.u16.u8 %rs4, datum;}
	// end inline asm
	cvt.s16.s8 	%rs11, %rs4;
	cvt.rn.f64.s16 	%fd30, %rs11;
	add.s64 	%rd29, %rd25, 2048;
	// begin inline asm
	{   .reg .u8 datum;    ld.global.nc.u8 datum, [%rd29];    cvt.u16.u8 %rs5, datum;}
	// end inline asm
	cvt.s16.s8 	%rs12, %rs5;
	cvt.rn.f64.s16 	%fd31, %rs12;
	add.s64 	%rd30, %rd25, 2560;
	// begin inline asm
	{   .reg .u8 datum;    ld.global.nc.u8 datum, [%rd30];    cvt.u16.u8 %rs6, datum;}
	// end inline asm
	cvt.s16.s8 	%rs13, %rs6;
	cvt.rn.f64.s16 	%fd32, %rs13;
	add.s64 	%rd31, %rd25, 3072;
	// begin inline asm
	{   .reg .u8 datum;    ld.global.nc.u8 datum, [%rd31];    cvt.u16.u8 %rs7, datum;}
	// end inline asm
	cvt.s16.s8 	%rs14, %rs7;
	cvt.rn.f64.s16 	%fd33, %rs14;
	add.f64 	%fd34, %fd27, %fd28;
	add.f64 	%fd35, %fd34, %fd29;
	add.f64 	%fd36, %fd35, %fd30;
	add.f64 	%fd37, %fd36, %fd31;
	add.f64 	%fd38, %fd37, %fd32;
	add.f64 	%fd214, %fd38, %fd33;
	setp.lt.u64 	%p2, %rd4, %rd2;
	@%p2 bra 	$L__BB6_31;
	cvt.u32.u64 	%r39, %rd2;
	cvt.u64.u32 	%rd9, %r17;
	add.s64 	%rd33, %rd3, %rd2;
	add.s64 	%rd68, %rd23, %rd33;
	add.s64 	%rd34, %rd33, %rd9;
	add.s64 	%rd67, %rd23, %rd34;
	cvt.u32.u64 	%r18, %rd1;
	not.b32 	%r41, %r17;
	add.s32 	%r42, %r41, %r18;
	sub.s32 	%r43, %r42, %r39;
	sub.s32 	%r138, %r43, %r36;
	mov.b32 	%r139, 0;
	mov.u64 	%rd69, %rd3;
$L__BB6_21:
	cvt.s64.s32 	%rd15, %r34;
	add.s64 	%rd69, %rd69, %rd15;
	add.s64 	%rd35, %rd1, -3584;
	setp.gt.u64 	%p3, %rd69, %rd35;
	@%p3 bra 	$L__BB6_23;
	mul.lo.s32 	%r45, %r1, 3584;
	cvt.s64.s32 	%rd43, %r45;
	add.s64 	%rd44, %rd69, %rd9;
	add.s64 	%rd36, %rd23, %rd44;
	// begin inline asm
	{   .reg .u8 datum;    ld.global.nc.u8 datum, [%rd36];    cvt.u16.u8 %rs15, datum;}
	// end inline asm
	cvt.s16.s8 	%rs22, %rs15;
	cvt.rn.f64.s16 	%fd39, %rs22;
	add.s64 	%rd37, %rd36, 512;
	// begin inline asm
	{   .reg .u8 datum;    ld.global.nc.u8 datum, [%rd37];    cvt.u16.u8 %rs16, datum;}
	// end inline asm
	cvt.s16.s8 	%rs23, %rs16;
	cvt.rn.f64.s16 	%fd40, %rs23;
	add.s64 	%rd38, %rd36, 1024;
	// begin inline asm
	{   .reg .u8 datum;    ld.global.nc.u8 datum, [%rd38];    cvt.u16.u8 %rs17, datum;}
	// end inline asm
	cvt.s16.s8 	%rs24, %rs17;
	cvt.rn.f64.s16 	%fd41, %rs24;
	add.s64 	%rd39, %rd36, 1536;
	// begin inline asm
	{   .reg .u8 datum;    ld.global.nc.u8 datum, [%rd39];    cvt.u16.u8 %rs18, datum;}
	// end inline asm
	cvt.s16.s8 	%rs25, %rs18;
	cvt.rn.f64.s16 	%fd42, %rs25;
	add.s64 	%rd40, %rd36, 2048;
	// begin inline asm
	{   .reg .u8 datum;    ld.global.nc.u8 datum, [%rd40];    cvt.u16.u8 %rs19, datum;}
	// end inline asm
	cvt.s16.s8 	%rs26, %rs19;
	cvt.rn.f64.s16 	%fd43, %rs26;
	add.s64 	%rd41, %rd36, 2560;
	// begin inline asm
	{   .reg .u8 datum;    ld.global.nc.u8 datum, [%rd41];    cvt.u16.u8 %rs20, datum;}
	// end inline asm
	cvt.s16.s8 	%rs27, %rs20;
	cvt.rn.f64.s16 	%fd44, %rs27;
	add.s64 	%rd42, %rd36, 3072;
	// begin inline asm
	{   .reg .u8 datum;    ld.global.nc.u8 datum, [%rd42];    cvt.u16.u8 %rs21, datum;}
	// end inline asm
	cvt.s16.s8 	%rs28, %rs21;
	cvt.rn.f64.s16 	%fd45, %rs28;
	add.f64 	%fd46, %fd214, %fd39;
	add.f64 	%fd47, %fd46, %fd40;
	add.f64 	%fd48, %fd47, %fd41;
	add.f64 	%fd49, %fd48, %fd42;
	add.f64 	%fd50, %fd49, %fd43;
	add.f64 	%fd51, %fd50, %fd44;
	add.f64 	%fd214, %fd51, %fd45;
	sub.s64 	%rd45, %rd1, %rd69;
	setp.lt.u64 	%p4, %rd45, %rd43;
	add.s32 	%r139, %r139, 1;
	add.s64 	%rd68, %rd68, %rd43;
	add.s64 	%rd67, %rd67, %rd43;
	sub.s32 	%r138, %r138, %r45;
	@%p4 bra 	$L__BB6_31;
	bra.uni 	$L__BB6_21;
$L__BB6_23:
	setp.le.u64 	%p5, %rd1, %rd69;
	@%p5 bra 	$L__BB6_31;
	cvt.u32.u64 	%r46, %rd69;
	cvt.u32.u64 	%r47, %rd1;
	sub.s32 	%r24, %r47, %r46;
	setp.ge.s32 	%p6, %r17, %r24;
	@%p6 bra 	$L__BB6_31;
	cvt.u32.u64 	%r48, %rd15;
	cvt.u32.u64 	%r49, %rd3;
	not.b32 	%r50, %r17;
	add.s32 	%r51, %r50, %r18;
	add.s32 	%r52, %r48, %r49;
	sub.s32 	%r53, %r51, %r52;
	mul.lo.s32 	%r54, %r1, %r139;
	mad.lo.s32 	%r25, %r54, -3584, %r53;
	and.b32  	%r55, %r25, 1536;
	setp.eq.s32 	%p7, %r55, 1536;
	mov.u32 	%r142, %r17;
	@%p7 bra 	$L__BB6_28;
	cvt.u16.u32 	%rs29, %r138;
	shr.u16 	%rs30, %rs29, 9;
	add.s16 	%rs31, %rs30, 1;
	cvt.u32.u16 	%r56, %rs31;
	and.b32  	%r57, %r56, 3;
	neg.s32 	%r140, %r57;
	mov.u32 	%r142, %r17;
$L__BB6_27:
	.pragma "nounroll";
	// begin inline asm
	{   .reg .u8 datum;    ld.global.nc.u8 datum, [%rd67];    cvt.u16.u8 %rs32, datum;}
	// end inline asm
	cvt.s16.s8 	%rs33, %rs32;
	cvt.rn.f64.s16 	%fd53, %rs33;
	add.f64 	%fd214, %fd214, %fd53;
	add.s32 	%r142, %r142, 512;
	add.s64 	%rd67, %rd67, 512;
	add.s32 	%r140, %r140, 1;
	setp.ne.s32 	%p8, %r140, 0;
	@%p8 bra 	$L__BB6_27;
$L__BB6_28:
	setp.lt.u32 	%p9, %r25, 1536;
	@%p9 bra 	$L__BB6_31;
	cvt.u64.u32 	%rd51, %r142;
$L__BB6_30:
	add.s64 	%rd47, %rd68, %rd51;
	// begin inline asm
	{   .reg .u8 datum;    ld.global.nc.u8 datum, [%rd47];    cvt.u16.u8 %rs34, datum;}
	// end inline asm
	cvt.s16.s8 	%rs38, %rs34;
	cvt.rn.f64.s16 	%fd54, %rs38;
	add.f64 	%fd55, %fd214, %fd54;
	add.s64 	%rd48, %rd47, 512;
	// begin inline asm
	{   .reg .u8 datum;    ld.global.nc.u8 datum, [%rd48];    cvt.u16.u8 %rs35, datum;}
	// end inline asm
	cvt.s16.s8 	%rs39, %rs35;
	cvt.rn.f64.s16 	%fd56, %rs39;
	add.f64 	%fd57, %fd55, %fd56;
	add.s64 	%rd49, %rd47, 1024;
	// begin inline asm
	{   .reg .u8 datum;    ld.global.nc.u8 datum, [%rd49];    cvt.u16.u8 %rs36, datum;}
	// end inline asm
	cvt.s16.s8 	%rs40, %rs36;
	cvt.rn.f64.s16 	%fd58, %rs40;
	add.f64 	%fd59, %fd57, %fd58;
	add.s64 	%rd50, %rd47, 1536;
	// begin inline asm
	{   .reg .u8 datum;    ld.global.nc.u8 datum, [%rd50];    cvt.u16.u8 %rs37, datum;}
	// end inline asm
	cvt.s16.s8 	%rs41, %rs37;
	cvt.rn.f64.s16 	%fd60, %rs41;
	add.f64 	%fd214, %fd59, %fd60;
	add.s32 	%r142, %r142, 2048;
	add.s64 	%rd68, %rd68, 2048;
	setp.lt.s32 	%p10, %r142, %r24;
	@%p10 bra 	$L__BB6_30;
$L__BB6_31:
	// begin inline asm
	mov.u32 %r58, %laneid;
	// end inline asm
	mov.b32 	%r59, 1;
	mov.b32 	%r72, 31;
	mov.b32 	%r73, -1;
	// begin inline asm
	{  .reg .u32 lo;  .reg .u32 hi;  .reg .pred p;  .reg .f64 r0;  mov.b64 %fd61, %fd214;  mov.b64 {lo, hi}, %fd214;  shfl.sync.down.b32 lo|p, lo, %r59, %r72, %r73;  shfl.sync.down.b32 hi|p, hi, %r59, %r72, %r73;  mov.b64 r0, {lo, hi};  @p add.f64 %fd61, %fd61, r0;}
	// end inline asm
	mov.b32 	%r62, 2;
	// begin inline asm
	{  .reg .u32 lo;  .reg .u32 hi;  .reg .pred p;  .reg .f64 r0;  mov.b64 %fd63, %fd61;  mov.b64 {lo, hi}, %fd61;  shfl.sync.down.b32 lo|p, lo, %r62, %r72, %r73;  shfl.sync.down.b32 hi|p, hi, %r62, %r72, %r73;  mov.b64 r0, {lo, hi};  @p add.f64 %fd63, %fd63, r0;}
	// end inline asm
	mov.b32 	%r65, 4;
	// begin inline asm
	{  .reg .u32 lo;  .reg .u32 hi;  .reg .pred p;  .reg .f64 r0;  mov.b64 %fd65, %fd63;  mov.b64 {lo, hi}, %fd63;  shfl.sync.down.b32 lo|p, lo, %r65, %r72, %r73;  shfl.sync.down.b32 hi|p, hi, %r65, %r72, %r73;  mov.b64 r0, {lo, hi};  @p add.f64 %fd65, %fd65, r0;}
	// end inline asm
	mov.b32 	%r68, 8;
	// begin inline asm
	{  .reg .u32 lo;  .reg .u32 hi;  .reg .pred p;  .reg .f64 r0;  mov.b64 %fd67, %fd65;  mov.b64 {lo, hi}, %fd65;  shfl.sync.down.b32 lo|p, lo, %r68, %r72, %r73;  shfl.sync.down.b32 hi|p, hi, %r68, %r72, %r73;  mov.b64 r0, {lo, hi};  @p add.f64 %fd67, %fd67, r0;}
	// end inline asm
	mov.b32 	%r71, 16;
	// begin inline asm
	{  .reg .u32 lo;  .reg .u32 hi;  .reg .pred p;  .reg .f64 r0;  mov.b64 %fd215, %fd67;  mov.b64 {lo, hi}, %fd67;  shfl.sync.down.b32 lo|p, lo, %r71, %r72, %r73;  shfl.sync.down.b32 hi|p, hi, %r71, %r72, %r73;  mov.b64 r0, {lo, hi};  @p add.f64 %fd215, %fd215, r0;}
	// end inline asm
	setp.ne.s32 	%p11, %r58, 0;
	@%p11 bra 	$L__BB6_33;
	shr.u32 	%r74, %r17, 2;
	and.b32  	%r75, %r74, 248;
	mov.u32 	%r76, _ZZN3cub18CUB_300001_SM_10006detail6reduce18DeviceReduceKernelINS2_10policy_hubIdyN4cuda3std3__44plusIvEEE10Policy1000EPayS9_dNS7_10__identityEEEvT0_PT3_T1_NS0_13GridEvenShareISH_EET2_T4_E12temp_storage;
	add.s32 	%r77, %r76, %r75;
	st.shared.f64 	[%r77+16], %fd215;
$L__BB6_33:
	bar.sync 	0;
	setp.ne.s32 	%p12, %r17, 0;
	@%p12 bra 	$L__BB6_35;
	ld.shared.f64 	%fd71, [_ZZN3cub18CUB_300001_SM_10006detail6reduce18DeviceReduceKernelINS2_10policy_hubIdyN4cuda3std3__44plusIvEEE10Policy1000EPayS9_dNS7_10__identityEEEvT0_PT3_T1_NS0_13GridEvenShareISH_EET2_T4_E12temp_storage+24];
	add.f64 	%fd72, %fd215, %fd71;
	ld.shared.f64 	%fd73, [_ZZN3cub18CUB_300001_SM_10006detail6reduce18DeviceReduceKernelINS2_10policy_hubIdyN4cuda3std3__44plusIvEEE10Policy1000EPayS9_dNS7_10__identityEEEvT0_PT3_T1_NS0_13GridEvenShareISH_EET2_T4_E12temp_storage+32];
	add.f64 	%fd74, %fd72, %fd73;
	ld.shared.f64 	%fd75, [_ZZN3cub18CUB_300001_SM_10006detail6reduce18DeviceReduceKernelINS2_10policy_hubIdyN4cuda3std3__44plusIvEEE10Policy1000EPayS9_dNS7_10__identityEEEvT0_PT3_T1_NS0_13GridEvenShareISH_EET2_T4_E12temp_storage+40];
	add.f64 	%fd76, %fd74, %fd75;
	ld.shared.f64 	%fd77, [_ZZN3cub18CUB_300001_SM_10006detail6reduce18DeviceReduceKernelINS2_10policy_hubIdyN4cuda3std3__44plusIvEEE10Policy1000EPayS9_dNS7_10__identityEEEvT0_PT3_T1_NS0_13GridEvenShareISH_EET2_T4_E12temp_storage+48];
	add.f64 	%fd78, %fd76, %fd77;
	ld.shared.f64 	%fd79, [_ZZN3cub18CUB_300001_SM_10006detail6reduce18DeviceReduceKernelINS2_10policy_hubIdyN4cuda3std3__44plusIvEEE10Policy1000EPayS9_dNS7_10__identityEEEvT0_PT3_T1_NS0_13GridEvenShareISH_EET2_T4_E12temp_storage+56];
	add.f64 	%fd80, %fd78, %fd79;
	ld.shared.f64 	%fd81, [_ZZN3cub18CUB_300001_SM_10006detail6reduce18DeviceReduceKernelINS2_10policy_hubIdyN4cuda3std3__44plusIvEEE10Policy1000EPayS9_dNS7_10__identityEEEvT0_PT3_T1_NS0_13GridEvenShareISH_EET2_T4_E12temp_storage+64];
	add.f64 	%fd82, %fd80, %fd81;
	ld.shared.f64 	%fd83, [_ZZN3cub18CUB_300001_SM_10006detail6reduce18DeviceReduceKernelINS2_10policy_hubIdyN4cuda3std3__44plusIvEEE10Policy1000EPayS9_dNS7_10__identityEEEvT0_PT3_T1_NS0_13GridEvenShareISH_EET2_T4_E12temp_storage+72];
	add.f64 	%fd84, %fd82, %fd83;
	ld.shared.f64 	%fd85, [_ZZN3cub18CUB_300001_SM_10006detail6reduce18DeviceReduceKernelINS2_10policy_hubIdyN4cuda3std3__44plusIvEEE10Policy1000EPayS9_dNS7_10__identityEEEvT0_PT3_T1_NS0_13GridEvenShareISH_EET2_T4_E12temp_storage+80];
	add.f64 	%fd86, %fd84, %fd85;
	ld.shared.f64 	%fd87, [_ZZN3cub18CUB_300001_SM_10006detail6reduce18DeviceReduceKernelINS2_10policy_hubIdyN4cuda3std3__44plusIvEEE10Policy1000EPayS9_dNS7_10__identityEEEvT0_PT3_T1_NS0_13GridEvenShareISH_EET2_T4_E12temp_storage+88];
	add.f64 	%fd88, %fd86, %fd87;
	ld.shared.f64 	%fd89, [_ZZN3cub18CUB_300001_SM_10006detail6reduce18DeviceReduceKernelINS2_10policy_hubIdyN4cuda3std3__44plusIvEEE10Policy1000EPayS9_dNS7_10__identityEEEvT0_PT3_T1_NS0_13GridEvenShareISH_EET2_T4_E12temp_storage+96];
	add.f64 	%fd90, %fd88, %fd89;
	ld.shared.f64 	%fd91, [_ZZN3cub18CUB_300001_SM_10006detail6reduce18DeviceReduceKernelINS2_10policy_hubIdyN4cuda3std3__44plusIvEEE10Policy1000EPayS9_dNS7_10__identityEEEvT0_PT3_T1_NS0_13GridEvenShareISH_EET2_T4_E12temp_storage+104];
	add.f64 	%fd92, %fd90, %fd91;
	ld.shared.f64 	%fd93, [_ZZN3cub18CUB_300001_SM_10006detail6reduce18DeviceReduceKernelINS2_10policy_hubIdyN4cuda3std3__44plusIvEEE10Policy1000EPayS9_dNS7_10__identityEEEvT0_PT3_T1_NS0_13GridEvenShareISH_EET2_T4_E12temp_storage+112];
	add.f64 	%fd94, %fd92, %fd93;
	ld.shared.f64 	%fd95, [_ZZN3cub18CUB_300001_SM_10006detail6reduce18DeviceReduceKernelINS2_10policy_hubIdyN4cuda3std3__44plusIvEEE10Policy1000EPayS9_dNS7_10__identityEEEvT0_PT3_T1_NS0_13GridEvenShareISH_EET2_T4_E12temp_storage+120];
	add.f64 	%fd96, %fd94, %fd95;
	ld.shared.f64 	%fd97, [_ZZN3cub18CUB_300001_SM_10006detail6reduce18DeviceReduceKernelINS2_10policy_hubIdyN4cuda3std3__44plusIvEEE10Policy1000EPayS9_dNS7_10__identityEEEvT0_PT3_T1_NS0_13GridEvenShareISH_EET2_T4_E12temp_storage+128];
	add.f64 	%fd98, %fd96, %fd97;
	ld.shared.f64 	%fd99, [_ZZN3cub18CUB_300001_SM_10006detail6reduce18DeviceReduceKernelINS2_10policy_hubIdyN4cuda3std3__44plusIvEEE10Policy1000EPayS9_dNS7_10__identityEEEvT0_PT3_T1_NS0_13GridEvenShareISH_EET2_T4_E12temp_storage+136];
	add.f64 	%fd215, %fd98, %fd99;
$L__BB6_35:
	mov.u32 	%r132, %tid.x;
	setp.ne.s32 	%p40, %r132, 0;
	@%p40 bra 	$L__BB6_37;
	ld.param.u64 	%rd65, [_ZN3cub18CUB_300001_SM_10006detail6reduce18DeviceReduceKernelINS2_10policy_hubIdyN4cuda3std3__44plusIvEEE10Policy1000EPayS9_dNS7_10__identityEEEvT0_PT3_T1_NS0_13GridEvenShareISH_EET2_T4__param_1];
	cvta.to.global.u64 	%rd62, %rd65;
	mul.wide.u32 	%rd63, %r2, 8;
	add.s64 	%rd64, %rd62, %rd63;
	st.global.f64 	[%rd64], %fd215;
$L__BB6_37:
	ret;

}
	// .globl	_ZN3cub18CUB_300001_SM_10006detail6reduce28DeviceReduceSingleTileKernelINS2_10policy_hubIdyN4cuda3std3__44plusIvEEE10Policy1000EPdSC_iS9_ddNS7_10__identityEEEvT0_T1_T2_T3_T4_T6_
.visible .entry _ZN3cub18CUB_300001_SM_10006detail6reduce28DeviceReduceSingleTileKernelINS2_10policy_hubIdyN4cuda3std3__44plusIvEEE10Policy1000EPdSC_iS9_ddNS7_10__identityEEEvT0_T1_T2_T3_T4_T6_(
	.param .u64 .ptr .align 1 _ZN3cub18CUB_300001_SM_10006detail6reduce28DeviceReduceSingleTileKernelINS2_10policy_hubIdyN4cuda3std3__44plusIvEEE10Policy1000EPdSC_iS9_ddNS7_10__identityEEEvT0_T1_T2_T3_T4_T6__param_0,
	.param .u64 .ptr .align 1 _ZN3cub18CUB_300001_SM_10006detail6reduce28DeviceReduceSingleTileKernelINS2_10policy_hubIdyN4cuda3std3__44plusIvEEE10Policy1000EPdSC_iS9_ddNS7_10__identityEEEvT0_T1_T2_T3_T4_T6__param_1,
	.param .u32 _ZN3cub18CUB_300001_SM_10006detail6reduce28DeviceReduceSingleTileKernelINS2_10policy_hubIdyN4cuda3std3__44plusIvEEE10Policy1000EPdSC_iS9_ddNS7_10__identityEEEvT0_T1_T2_T3_T4_T6__param_2,
	.param .align 1 .b8 _ZN3cub18CUB_300001_SM_10006detail6reduce28DeviceReduceSingleTileKernelINS2_10policy_hubIdyN4cuda3std3__44plusIvEEE10Policy1000EPdSC_iS9_ddNS7_10__identityEEEvT0_T1_T2_T3_T4_T6__param_3[1],
	.param .f64 _ZN3cub18CUB_300001_SM_10006detail6reduce28DeviceReduceSingleTileKernelINS2_10policy_hubIdyN4cuda3std3__44plusIvEEE10Policy1000EPdSC_iS9_ddNS7_10__identityEEEvT0_T1_T2_T3_T4_T6__param_4,
	.param .align 1 .b8 _ZN3cub18CUB_300001_SM_10006detail6reduce28DeviceReduceSingleTileKernelINS2_10policy_hubIdyN4cuda3std3__44plusIvEEE10Policy1000EPdSC_iS9_ddNS7_10__identityEEEvT0_T1_T2_T3_T4_T6__param_5[1]
)
.maxntid 512
.minnctapersm 1
{
	.reg .pred 	%p<43>;
	.reg .b32 	%r<129>;
	.reg .b64 	%rd<74>;
	.reg .b64 	%fd<220>;
	// demoted variable
	.shared .align 8 .b8 _ZZN3cub18CUB_300001_SM_10006detail6reduce28DeviceReduceSingleTileKernelINS2_10policy_hubIdyN4cuda3std3__44plusIvEEE10Policy1000EPdSC_iS9_ddNS7_10__identityEEEvT0_T1_T2_T3_T4_T6_E12temp_storage[152];
	ld.param.u64 	%rd8, [_ZN3cub18CUB_300001_SM_10006detail6reduce28DeviceReduceSingleTileKernelINS2_10policy_hubIdyN4cuda3std3__44plusIvEEE10Policy1000EPdSC_iS9_ddNS7_10__identityEEEvT0_T1_T2_T3_T4_T6__param_0];
	ld.param.u64 	%rd9, [_ZN3cub18CUB_300001_SM_10006detail6reduce28DeviceReduceSingleTileKernelINS2_10policy_hubIdyN4cuda3std3__44plusIvEEE10Policy1000EPdSC_iS9_ddNS7_10__identityEEEvT0_T1_T2_T3_T4_T6__param_1];
	ld.param.u32 	%r34, [_ZN3cub18CUB_300001_SM_10006detail6reduce28DeviceReduceSingleTileKernelINS2_10policy_hubIdyN4cuda3std3__44plusIvEEE10Policy1000EPdSC_iS9_ddNS7_10__identityEEEvT0_T1_T2_T3_T4_T6__param_2];
	ld.param.f64 	%fd28, [_ZN3cub18CUB_300001_SM_10006detail6reduce28DeviceReduceSingleTileKernelINS2_10policy_hubIdyN4cuda3std3__44plusIvEEE10Policy1000EPdSC_iS9_ddNS7_10__identityEEEvT0_T1_T2_T3_T4_T6__param_4];
	cvta.to.global.u64 	%rd1, %rd9;
	setp.ne.s32 	%p1, %r34, 0;
	@%p1 bra 	$L__BB7_3;
	mov.u32 	%r115, %tid.x;
	setp.ne.s32 	%p42, %r115, 0;
	@%p42 bra 	$L__BB7_39;
	st.global.f64 	[%rd1], %fd28;
	bra.uni 	$L__BB7_39;
$L__BB7_3:
	setp.gt.s32 	%p2, %r34, 3583;
	@%p2 bra 	$L__BB7_21;
	mov.u32 	%r1, %tid.x;
	setp.ge.s32 	%p14, %r1, %r34;
	mov.f64 	%fd211, 0d0000000000000000;
	mov.u32 	%r119, %r1;
	@%p14 bra 	$L__BB7_6;
	mul.wide.u32 	%rd59, %r1, 8;
	add.s64 	%rd58, %rd8, %rd59;
	// begin inline asm
	ld.global.nc.u64 %rd57, [%rd58];
	// end inline asm
	mov.b64 	%fd211, %rd57;
	add.s32 	%r119, %r1, 512;
$L__BB7_6:
	setp.ge.s32 	%p15, %r119, %r34;
	@%p15 bra 	$L__BB7_12;
	not.b32 	%r65, %r119;
	add.s32 	%r4, %r34, %r65;
	and.b32  	%r66, %r4, 1536;
	setp.eq.s32 	%p16, %r66, 1536;
	@%p16 bra 	$L__BB7_10;
	mul.wide.u32 	%rd60, %r119, 8;
	add.s64 	%rd72, %rd8, %rd60;
	shr.u32 	%r67, %r4, 9;
	add.s32 	%r68, %r67, 1;
	and.b32  	%r69, %r68, 3;
	neg.s32 	%r117, %r69;
$L__BB7_9:
	.pragma "nounroll";
	// begin inline asm
	ld.global.nc.u64 %rd61, [%rd72];
	// end inline asm
	mov.b64 	%fd104, %rd61;
	add.f64 	%fd211, %fd211, %fd104;
	add.s32 	%r119, %r119, 512;
	add.s64 	%rd72, %rd72, 4096;
	add.s32 	%r117, %r117, 1;
	setp.ne.s32 	%p17, %r117, 0;
	@%p17 bra 	$L__BB7_9;
$L__BB7_10:
	setp.lt.u32 	%p18, %r4, 1536;
	@%p18 bra 	$L__BB7_12;
$L__BB7_11:
	mul.wide.s32 	%rd71, %r119, 8;
	add.s64 	%rd64, %rd8, %rd71;
	// begin inline asm
	ld.global.nc.u64 %rd63, [%rd64];
	// end inline asm
	mov.b64 	%fd105, %rd63;
	add.f64 	%fd106, %fd211, %fd105;
	add.s64 	%rd66, %rd64, 4096;
	// begin inline asm
	ld.global.nc.u64 %rd65, [%rd66];
	// end inline asm
	mov.b64 	%fd107, %rd65;
	add.f64 	%fd108, %fd106, %fd107;
	add.s64 	%rd68, %rd64, 8192;
	// begin inline asm
	ld.global.nc.u64 %rd67, [%rd68];
	// end inline asm
	mov.b64 	%fd109, %rd67;
	add.f64 	%fd110, %fd108, %fd109;
	add.s64 	%rd70, %rd64, 12288;
	// begin inline asm
	ld.global.nc.u64 %rd69, [%rd70];
	// end inline asm
	mov.b64 	%fd111, %rd69;
	add.f64 	%fd211, %fd110, %fd111;
	add.s32 	%r119, %r119, 2048;
	setp.lt.s32 	%p19, %r119, %r34;
	@%p19 bra 	$L__BB7_11;
$L__BB7_12:
	setp.lt.s32 	%p20, %r34, 512;
	@%p20 bra 	$L__BB7_17;
	// begin inline asm
	mov.u32 %r94, %laneid;
	// end inline asm
	mov.b32 	%r95, 1;
	mov.b32 	%r108, 31;
	mov.b32 	%r109, -1;
	// begin inline asm
	{  .reg .u32 lo;  .reg .u32 hi;  .reg .pred p;  .reg .f64 r0;  mov.b64 %fd166, %fd211;  mov.b64 {lo, hi}, %fd211;  shfl.sync.down.b32 lo|p, lo, %r95, %r108, %r109;  shfl.sync.down.b32 hi|p, hi, %r95, %r108, %r109;  mov.b64 r0, {lo, hi};  @p add.f64 %fd166, %fd166, r0;}
	// end inline asm
	mov.b32 	%r98, 2;
	// begin inline asm
	{  .reg .u32 lo;  .reg .u32 hi;  .reg .pred p;  .reg .f64 r0;  mov.b64 %fd168, %fd166;  mov.b64 {lo, hi}, %fd166;  shfl.sync.down.b32 lo|p, lo, %r98, %r108, %r109;  shfl.sync.down.b32 hi|p, hi, %r98, %r108, %r109;  mov.b64 r0, {lo, hi};  @p add.f64 %fd168, %fd168, r0;}
	// end inline asm
	mov.b32 	%r101, 4;
	// begin inline asm
	{  .reg .u32 lo;  .reg .u32 hi;  .reg .pred p;  .reg .f64 r0;  mov.b64 %fd170, %fd168;  mov.b64 {lo, hi}, %fd168;  shfl.sync.down.b32 lo|p, lo, %r101, %r108, %r109;  shfl.sync.down.b32 hi|p, hi, %r101, %r108, %r109;  mov.b64 r0, {lo, hi};  @p add.f64 %fd170, %fd170, r0;}
	// end inline asm
	mov.b32 	%r104, 8;
	// begin inline asm
	{  .reg .u32 lo;  .reg .u32 hi;  .reg .pred p;  .reg .f64 r0;  mov.b64 %fd172, %fd170;  mov.b64 {lo, hi}, %fd170;  shfl.sync.down.b32 lo|p, lo, %r104, %r108, %r109;  shfl.sync.down.b32 hi|p, hi, %r104, %r108, %r109;  mov.b64 r0, {lo, hi};  @p add.f64 %fd172, %fd172, r0;}
	// end inline asm
	mov.b32 	%r107, 16;
	// begin inline asm
	{  .reg .u32 lo;  .reg .u32 hi;  .reg .pred p;  .reg .f64 r0;  mov.b64 %fd219, %fd172;  mov.b64 {lo, hi}, %fd172;  shfl.sync.down.b32 lo|p, lo, %r107, %r108, %r109;  shfl.sync.down.b32 hi|p, hi, %r107, %r108, %r109;  mov.b64 r0, {lo, hi};  @p add.f64 %fd219, %fd219, r0;}
	// end inline asm
	setp.ne.s32 	%p39, %r94, 0;
	@%p39 bra 	$L__BB7_15;
	shr.u32 	%r110, %r1, 2;
	and.b32  	%r111, %r110, 248;
	mov.u32 	%r112, _ZZN3cub18CUB_300001_SM_10006detail6reduce28DeviceReduceSingleTileKernelINS2_10policy_hubIdyN4cuda3std3__44plusIvEEE10Policy1000EPdSC_iS9_ddNS7_10__identityEEEvT0_T1_T2_T3_T4_T6_E12temp_storage;
	add.s32 	%r113, %r112, %r111;
	st.shared.f64 	[%r113+16], %fd219;
$L__BB7_15:
	bar.sync 	0;
	setp.ne.s32 	%p40, %r1, 0;
	@%p40 bra 	$L__BB7_37;
	ld.shared.f64 	%fd176, [_ZZN3cub18CUB_300001_SM_10006detail6reduce28DeviceReduceSingleTileKernelINS2_10policy_hubIdyN4cuda3std3__44plusIvEEE10Policy1000EPdSC_iS9_ddNS7_10__identityEEEvT0_T1_T2_T3_T4_T6_E12temp_storage+24];
	add.f64 	%fd177, %fd219, %fd176;
	ld.shared.f64 	%fd178, [_ZZN3cub18CUB_300001_SM_10006detail6reduce28DeviceReduceSingleTileKernelINS2_10policy_hubIdyN4cuda3std3__44plusIvEEE10Policy1000EPdSC_iS9_ddNS7_10__identityEEEvT0_T1_T2_T3_T4_T6_E12temp_storage+32];
	add.f64 	%fd179, %fd177, %fd178;
	ld.shared.f64 	%fd180, [_ZZN3cub18CUB_300001_SM_10006detail6reduce28DeviceReduceSingleTileKernelINS2_10policy_hubIdyN4cuda3std3__44plusIvEEE10Policy1000EPdSC_iS9_ddNS7_10__identityEEEvT0_T1_T2_T3_T4_T6_E12temp_storage+40];
	add.f64 	%fd181, %fd179, %fd180;
	ld.shared.f64 	%fd182, [_ZZN3cub18CUB_300001_SM_10006detail6reduce28DeviceReduceSingleTileKernelINS2_10policy_hubIdyN4cuda3std3__44plusIvEEE10Policy1000EPdSC_iS9_ddNS7_10__identityEEEvT0_T1_T2_T3_T4_T6_E12temp_storage+48];
	add.f64 	%fd183, %fd181, %fd182;
	ld.shared.f64 	%fd184, [_ZZN3cub18CUB_300001_SM_10006detail6reduce28DeviceReduceSingleTileKernelINS2_10policy_hubIdyN4cuda3std3__44plusIvEEE10Policy1000EPdSC_iS9_ddNS7_10__identityEEEvT0_T1_T2_T3_T4_T6_E12temp_storage+56];
	add.f64 	%fd185, %fd183, %fd184;
	ld.shared.f64 	%fd186, [_ZZN3cub18CUB_300001_SM_10006detail6reduce28DeviceReduceSingleTileKernelINS2_10policy_hubIdyN4cuda3std3__44plusIvEEE10Policy1000EPdSC_iS9_ddNS7_10__identityEEEvT0_T1_T2_T3_T4_T6_E12temp_storage+64];
	add.f64 	%fd187, %fd185, %fd186;
	ld.shared.f64 	%fd188, [_ZZN3cub18CUB_300001_SM_10006detail6reduce28DeviceReduceSingleTileKernelINS2_10policy_hubIdyN4cuda3std3__44plusIvEEE10Policy1000EPdSC_iS9_ddNS7_10__identityEEEvT0_T1_T2_T3_T4_T6_E12temp_storage+72];
	add.f64 	%fd189, %fd187, %fd188;
	ld.shared.f64 	%fd190, [_ZZN3cub18CUB_300001_SM_10006detail6reduce28DeviceReduceSingleTileKernelINS2_10policy_hubIdyN4cuda3std3__44plusIvEEE10Policy1000EPdSC_iS9_ddNS7_10__identityEEEvT0_T1_T2_T3_T4_T6_E12temp_storage+80];
	add.f64 	%fd191, %fd189, %fd190;
	ld.shared.f64 	%fd192, [_ZZN3cub18CUB_300001_SM_10006detail6reduce28DeviceReduceSingleTileKernelINS2_10policy_hubIdyN4cuda3std3__44plusIvEEE10Policy1000EPdSC_iS9_ddNS7_10__identityEEEvT0_T1_T2_T3_T4_T6_E12temp_storage+88];
	add.f64 	%fd193, %fd191, %fd192;
	ld.shared.f64 	%fd194, [_ZZN3cub18CUB_300001_SM_10006detail6reduce28DeviceReduceSingleTileKernelINS2_10policy_hubIdyN4cuda3std3__44plusIvEEE10Policy1000EPdSC_iS9_ddNS7_10__identityEEEvT0_T1_T2_T3_T4_T6_E12temp_storage+96];
	add.f64 	%fd195, %fd193, %fd194;
	ld.shared.f64 	%fd196, [_ZZN3cub18CUB_300001_SM_10006detail6reduce28DeviceReduceSingleTileKernelINS2_10policy_hubIdyN4cuda3std3__44plusIvEEE10Policy1000EPdSC_iS9_ddNS7_10__identityEEEvT0_T1_T2_T3_T4_T6_E12temp_storage+104];
	add.f64 	%fd197, %fd195, %fd196;
	ld.shared.f64 	%fd198, [_ZZN3cub18CUB_300001_SM_10006detail6reduce28DeviceReduceSingleTileKernelINS2_10policy_hubIdyN4cuda3std3__44plusIvEEE10Policy1000EPdSC_iS9_ddNS7_10__identityEEEvT0_T1_T2_T3_T4_T6_E12temp_storage+112];
	add.f64 	%fd199, %fd197, %fd198;
	ld.shared.f64 	%fd200, [_ZZN3cub18CUB_300001_SM_10006detail6reduce28DeviceReduceSingleTileKernelINS2_10policy_hubIdyN4cuda3std3__44plusIvEEE10Policy1000EPdSC_iS9_ddNS7_10__identityEEEvT0_T1_T2_T3_T4_T6_E12temp_storage+120];
	add.f64 	%fd201, %fd199, %fd200;
	ld.shared.f64 	%fd202, [_ZZN3cub18CUB_300001_SM_10006detail6reduce28DeviceReduceSingleTileKernelINS2_10policy_hubIdyN4cuda3std3__44plusIvEEE10Policy1000EPdSC_iS9_ddNS7_10__identityEEEvT0_T1_T2_T3_T4_T6_E12temp_storage+128];
	add.f64 	%fd203, %fd201, %fd202;
	ld.shared.f64 	%fd204, [_ZZN3cub18CUB_300001_SM_10006detail6reduce28DeviceReduceSingleTileKernelINS2_10policy_hubIdyN4cuda3std3__44plusIvEEE10Policy1000EPdSC_iS9_ddNS7_10__identityEEEvT0_T1_T2_T3_T4_T6_E12temp_storage+136];
	add.f64 	%fd219, %fd203, %fd204;
	bra.uni 	$L__BB7_37;
$L__BB7_17:
	// begin inline asm
	mov.u32 %r70, %laneid;
	// end inline asm
	and.b32  	%r86, %r1, 992;
	add.s32 	%r87, %r86, 32;
	setp.gt.s32 	%p21, %r87, %r34;
	not.b32 	%r88, %r86;
	add.s32 	%r89, %r34, %r88;
	selp.b32 	%r84, %r89, 31, %p21;
	mov.b32 	%r71, 1;
	mov.b32 	%r85, -1;
	// begin inline asm
	{  .reg .u32 lo;  .reg .u32 hi;  .reg .pred p;  .reg .f64 r0;  mov.b64 %fd112, %fd211;  mov.b64 {lo, hi}, %fd211;  shfl.sync.down.b32 lo|p, lo, %r71, %r84, %r85;  shfl.sync.down.b32 hi|p, hi, %r71, %r84, %r85;  mov.b64 r0, {lo, hi};  @p add.f64 %fd112, %fd112, r0;}
	// end inline asm
	mov.b32 	%r74, 2;
	// begin inline asm
	{  .reg .u32 lo;  .reg .u32 hi;  .reg .pred p;  .reg .f64 r0;  mov.b64 %fd114, %fd112;  mov.b64 {lo, hi}, %fd112;  shfl.sync.down.b32 lo|p, lo, %r74, %r84, %r85;  shfl.sync.down.b32 hi|p, hi, %r74, %r84, %r85;  mov.b64 r0, {lo, hi};  @p add.f64 %fd114, %fd114, r0;}
	// end inline asm
	mov.b32 	%r77, 4;
	// begin inline asm
	{  .reg .u32 lo;  .reg .u32 hi;  .reg .pred p;  .reg .f64 r0;  mov.b64 %fd116, %fd114;  mov.b64 {lo, hi}, %fd114;  shfl.sync.down.b32 lo|p, lo, %r77, %r84, %r85;  shfl.sync.down.b32 hi|p, hi, %r77, %r84, %r85;  mov.b64 r0, {lo, hi};  @p add.f64 %fd116, %fd116, r0;}
	// end inline asm
	mov.b32 	%r80, 8;
	// begin inline asm
	{  .reg .u32 lo;  .reg .u32 hi;  .reg .pred p;  .reg .f64 r0;  mov.b64 %fd118, %fd116;  mov.b64 {lo, hi}, %fd116;  shfl.sync.down.b32 lo|p, lo, %r80, %r84, %r85;  shfl.sync.down.b32 hi|p, hi, %r80, %r84, %r85;  mov.b64 r0, {lo, hi};  @p add.f64 %fd118, %fd118, r0;}
	// end inline asm
	mov.b32 	%r83, 16;
	// begin inline asm
	{  .reg .u32 lo;  .reg .u32 hi;  .reg .pred p;  .reg .f64 r0;  mov.b64 %fd219, %fd118;  mov.b64 {lo, hi}, %fd118;  shfl.sync.down.b32 lo|p, lo, %r83, %r84, %r85;  shfl.sync.down.b32 hi|p, hi, %r83, %r84, %r85;  mov.b64 r0, {lo, hi};  @p add.f64 %fd219, %fd219, r0;}
	// end inline asm
	setp.ne.s32 	%p22, %r70, 0;
	@%p22 bra 	$L__BB7_19;
	shr.u32 	%r90, %r1, 2;
	and.b32  	%r91, %r90, 248;
	mov.u32 	%r92, _ZZN3cub18CUB_300001_SM_10006detail6reduce28DeviceReduceSingleTileKernelINS2_10policy_hubIdyN4cuda3std3__44plusIvEEE10Policy1000EPdSC_iS9_ddNS7_10__identityEEEvT0_T1_T2_T3_T4_T6_E12temp_storage;
	add.s32 	%r93, %r92, %r91;
	st.shared.f64 	[%r93+16], %fd219;
$L__BB7_19:
	bar.sync 	0;
	setp.ne.s32 	%p23, %r1, 0;
	@%p23 bra 	$L__BB7_37;
	setp.gt.s32 	%p24, %r34, 32;
	ld.shared.f64 	%fd122, [_ZZN3cub18CUB_300001_SM_10006detail6reduce28DeviceReduceSingleTileKernelINS2_10policy_hubIdyN4cuda3std3__44plusIvEEE10Policy1000EPdSC_iS9_ddNS7_10__identityEEEvT0_T1_T2_T3_T4_T6_E12temp_storage+24];
	add.f64 	%fd123, %fd219, %fd122;
	selp.f64 	%fd124, %fd123, %fd219, %p24;
	setp.gt.s32 	%p25, %r34, 64;
	ld.shared.f64 	%fd125, [_ZZN3cub18CUB_300001_SM_10006detail6reduce28DeviceReduceSingleTileKernelINS2_10policy_hubIdyN4cuda3std3__44plusIvEEE10Policy1000EPdSC_iS9_ddNS7_10__identityEEEvT0_T1_T2_T3_T4_T6_E12temp_storage+32];
	add.f64 	%fd126, %fd125, %fd124;
	selp.f64 	%fd127, %fd126, %fd124, %p25;
	setp.gt.s32 	%p26, %r34, 96;
	ld.shared.f64 	%fd128, [_ZZN3cub18CUB_300001_SM_10006detail6reduce28DeviceReduceSingleTileKernelINS2_10policy_hubIdyN4cuda3std3__44plusIvEEE10Policy1000EPdSC_iS9_ddNS7_10__identityEEEvT0_T1_T2_T3_T4_T6_E12temp_storage+40];
	add.f64 	%fd129, %fd128, %fd127;
	selp.f64 	%fd130, %fd129, %fd127, %p26;
	setp.gt.s32 	%p27, %r34, 128;
	ld.shared.f64 	%fd131, [_ZZN3cub18CUB_300001_SM_10006detail6reduce28DeviceReduceSingleTileKernelINS2_10policy_hubIdyN4cuda3std3__44plusIvEEE10Policy1000EPdSC_iS9_ddNS7_10__identityEEEvT0_T1_T2_T3_T4_T6_E12temp_storage+48];
	add.f64 	%fd132, %fd131, %fd130;
	selp.f64 	%fd133, %fd132, %fd130, %p27;
	setp.gt.s32 	%p28, %r34, 160;
	ld.shared.f64 	%fd134, [_ZZN3cub18CUB_300001_SM_10006detail6reduce28DeviceReduceSingleTileKernelINS2_10policy_hubIdyN4cuda3std3__44plusIvEEE10Policy1000EPdSC_iS9_ddNS7_10__identityEEEvT0_T1_T2_T3_T4_T6_E12temp_storage+56];
	add.f64 	%fd135, %fd134, %fd133;
	selp.f64 	%fd136, %fd135, %fd133, %p28;
	setp.gt.s32 	%p29, %r34, 192;
	ld.shared.f64 	%fd137, [_ZZN3cub18CUB_300001_SM_10006detail6reduce28DeviceReduceSingleTileKernelINS2_10policy_hubIdyN4cuda3std3__44plusIvEEE10Policy1000EPdSC_iS9_ddNS7_10__identityEEEvT0_T1_T2_T3_T4_T6_E12temp_storage+64];
	add.f64 	%fd138, %fd137, %fd136;
	selp.f64 	%fd139, %fd138, %fd136, %p29;
	setp.gt.s32 	%p30, %r34, 224;
	ld.shared.f64 	%fd140, [_ZZN3cub18CUB_300001_SM_10006detail6reduce28DeviceReduceSingleTileKernelINS2_10policy_hubIdyN4cuda3std3__44plusIvEEE10Policy1000EPdSC_iS9_ddNS7_10__identityEEEvT0_T1_T2_T3_T4_T6_E12temp_storage+72];
	add.f64 	%fd141, %fd140, %fd139;
	selp.f64 	%fd142, %fd141, %fd139, %p30;
	setp.gt.s32 	%p31, %r34, 256;
	ld.shared.f64 	%fd143, [_ZZN3cub18CUB_300001_SM_10006detail6reduce28DeviceReduceSingleTileKernelINS2_10policy_hubIdyN4cuda3std3__44plusIvEEE10Policy1000EPdSC_iS9_ddNS7_10__identityEEEvT0_T1_T2_T3_T4_T6_E12temp_storage+80];
	add.f64 	%fd144, %fd143, %fd142;
	selp.f64 	%fd145, %fd144, %fd142, %p31;
	setp.gt.s32 	%p32, %r34, 288;
	ld.shared.f64 	%fd146, [_ZZN3cub18CUB_300001_SM_10006detail6reduce28DeviceReduceSingleTileKernelINS2_10policy_hubIdyN4cuda3std3__44plusIvEEE10Policy1000EPdSC_iS9_ddNS7_10__identityEEEvT0_T1_T2_T3_T4_T6_E12temp_storage+88];
	add.f64 	%fd147, %fd146, %fd145;
	selp.f64 	%fd148, %fd147, %fd145, %p32;
	setp.gt.s32 	%p33, %r34, 320;
	ld.shared.f64 	%fd149, [_ZZN3cub18CUB_300001_SM_10006detail6reduce28DeviceReduceSingleTileKernelINS2_10policy_hubIdyN4cuda3std3__44plusIvEEE10Policy1000EPdSC_iS9_ddNS7_10__identityEEEvT0_T1_T2_T3_T4_T6_E12temp_storage+96];
	add.f64 	%fd150, %fd149, %fd148;
	selp.f64 	%fd151, %fd150, %fd148, %p33;
	setp.gt.s32 	%p34, %r34, 352;
	ld.shared.f64 	%fd152, [_ZZN3cub18CUB_300001_SM_10006detail6reduce28DeviceReduceSingleTileKernelINS2_10policy_hubIdyN4cuda3std3__44plusIvEEE10Policy1000EPdSC_iS9_ddNS7_10__identityEEEvT0_T1_T2_T3_T4_T6_E12temp_storage+104];
	add.f64 	%fd153, %fd152, %fd151;
	selp.f64 	%fd154, %fd153, %fd151, %p34;
	setp.gt.s32 	%p35, %r34, 384;
	ld.shared.f64 	%fd155, [_ZZN3cub18CUB_300001_SM_10006detail6reduce28DeviceReduceSingleTileKernelINS2_10policy_hubIdyN4cuda3std3__44plusIvEEE10Policy1000EPdSC_iS9_ddNS7_10__identityEEEvT0_T1_T2_T3_T4_T6_E12temp_storage+112];
	add.f64 	%fd156, %fd155, %fd154;
	selp.f64 	%fd157, %fd156, %fd154, %p35;
	setp.gt.s32 	%p36, %r34, 416;
	ld.shared.f64 	%fd158, [_ZZN3cub18CUB_300001_SM_10006detail6reduce28DeviceReduceSingleTileKernelINS2_10policy_hubIdyN4cuda3std3__44plusIvEEE10Policy1000EPdSC_iS9_ddNS7_10__identityEEEvT0_T1_T2_T3_T4_T6_E12temp_storage+120];
	add.f64 	%fd159, %fd158, %fd157;
	selp.f64 	%fd160, %fd159, %fd157, %p36;
	setp.gt.s32 	%p37, %r34, 448;
	ld.shared.f64 	%fd161, [_ZZN3cub18CUB_300001_SM_10006detail6reduce28DeviceReduceSingleTileKernelINS2_10policy_hubIdyN4cuda3std3__44plusIvEEE10Policy1000EPdSC_iS9_ddNS7_10__identityEEEvT0_T1_T2_T3_T4_T6_E12temp_storage+128];
	add.f64 	%fd162, %fd161, %fd160;
	selp.f64 	%fd163, %fd162, %fd160, %p37;
	setp.gt.s32 	%p38, %r34, 480;
	ld.shared.f64 	%fd164, [_ZZN3cub18CUB_300001_SM_10006detail6reduce28DeviceReduceSingleTileKernelINS2_10policy_hubIdyN4cuda3std3__44plusIvEEE10Policy1000EPdSC_iS9_ddNS7_10__identityEEEvT0_T1_T2_T3_T4_T6_E12temp_storage+136];
	add.f64 	%fd165, %fd164, %fd163;
	selp.f64 	%fd219, %fd165, %fd163, %p38;
	bra.uni 	$L__BB7_37;
$L__BB7_21:
	mov.u32 	%r13, %tid.x;
	mul.wide.u32 	%rd24, %r13, 8;
	add.s64 	%rd11, %rd8, %rd24;
	// begin inline asm
	ld.global.nc.u64 %rd10, [%rd11];
	// end inline asm
	mov.b64 	%fd29, %rd10;
	add.s64 	%rd13, %rd11, 4096;
	// begin inline asm
	ld.global.nc.u64 %rd12, [%rd13];
	// end inline asm
	mov.b64 	%fd30, %rd12;
	add.s64 	%rd15, %rd11, 8192;
	// begin inline asm
	ld.global.nc.u64 %rd14, [%rd15];
	// end inline asm
	mov.b64 	%fd31, %rd14;
	add.s64 	%rd17, %rd11, 12288;
	// begin inline asm
	ld.global.nc.u64 %rd16, [%rd17];
	// end inline asm
	mov.b64 	%fd32, %rd16;
	add.s64 	%rd19, %rd11, 16384;
	// begin inline asm
	ld.global.nc.u64 %rd18, [%rd19];
	// end inline asm
	mov.b64 	%fd33, %rd18;
	add.s64 	%rd21, %rd11, 20480;
	// begin inline asm
	ld.global.nc.u64 %rd20, [%rd21];
	// end inline asm
	mov.b64 	%fd34, %rd20;
	add.s64 	%rd23, %rd11, 24576;
	// begin inline asm
	ld.global.nc.u64 %rd22, [%rd23];
	// end inline asm
	mov.b64 	%fd35, %rd22;
	add.f64 	%fd36, %fd29, %fd30;
	add.f64 	%fd37, %fd36, %fd31;
	add.f64 	%fd38, %fd37, %fd32;
	add.f64 	%fd39, %fd38, %fd33;
	add.f64 	%fd40, %fd39, %fd34;
	add.f64 	%fd218, %fd40, %fd35;
	setp.lt.u32 	%p3, %r34, 7168;
	mov.b32 	%r122, 3584;
	@%p3 bra 	$L__BB7_25;
	add.s32 	%r14, %r34, -3584;
	mov.b32 	%r122, 3584;
$L__BB7_23:
	add.s32 	%r37, %r122, %r13;
	mul.wide.u32 	%rd39, %r37, 8;
	add.s64 	%rd26, %rd8, %rd39;
	// begin inline asm
	ld.global.nc.u64 %rd25, [%rd26];
	// end inline asm
	mov.b64 	%fd41, %rd25;
	add.s64 	%rd28, %rd26, 4096;
	// begin inline asm
	ld.global.nc.u64 %rd27, [%rd28];
	// end inline asm
	mov.b64 	%fd42, %rd27;
	add.s64 	%rd30, %rd26, 8192;
	// begin inline asm
	ld.global.nc.u64 %rd29, [%rd30];
	// end inline asm
	mov.b64 	%fd43, %rd29;
	add.s64 	%rd32, %rd26, 12288;
	// begin inline asm
	ld.global.nc.u64 %rd31, [%rd32];
	// end inline asm
	mov.b64 	%fd44, %rd31;
	add.s64 	%rd34, %rd26, 16384;
	// begin inline asm
	ld.global.nc.u64 %rd33, [%rd34];
	// end inline asm
	mov.b64 	%fd45, %rd33;
	add.s64 	%rd36, %rd26, 20480;
	// begin inline asm
	ld.global.nc.u64 %rd35, [%rd36];
	// end inline asm
	mov.b64 	%fd46, %rd35;
	add.s64 	%rd38, %rd26, 24576;
	// begin inline asm
	ld.global.nc.u64 %rd37, [%rd38];
	// end inline asm
	mov.b64 	%fd47, %rd37;
	add.f64 	%fd48, %fd218, %fd41;
	add.f64 	%fd49, %fd48, %fd42;
	add.f64 	%fd50, %fd49, %fd43;
	add.f64 	%fd51, %fd50, %fd44;
	add.f64 	%fd52, %fd51, %fd45;
	add.f64 	%fd53, %fd52, %fd46;
	add.f64 	%fd218, %fd53, %fd47;
	sub.s32 	%r38, %r34, %r122;
	setp.lt.s32 	%p4, %r38, 3584;
	@%p4 bra 	$L__BB7_33;
	add.s32 	%r122, %r122, 3584;
	setp.le.s32 	%p5, %r122, %r14;
	@%p5 bra 	$L__BB7_23;
$L__BB7_25:
	setp.le.s32 	%p6, %r34, %r122;
	@%p6 bra 	$L__BB7_33;
	sub.s32 	%r18, %r34, %r122;
	setp.ge.s32 	%p7, %r13, %r18;
	@%p7 bra 	$L__BB7_33;
	not.b32 	%r39, %r13;
	add.s32 	%r40, %r34, %r39;
	sub.s32 	%r19, %r40, %r122;
	and.b32  	%r41, %r19, 1536;
	setp.eq.s32 	%p8, %r41, 1536;
	mov.u32 	%r126, %r13;
	@%p8 bra 	$L__BB7_30;
	add.s32 	%r124, %r13, %r122;
	shr.u32 	%r42, %r19, 9;
	add.s32 	%r43, %r42, 1;
	and.b32  	%r44, %r43, 3;
	neg.s32 	%r123, %r44;
	mov.u32 	%r126, %r13;
$L__BB7_29:
	.pragma "nounroll";
	mul.wide.u32 	%rd42, %r124, 8;
	add.s64 	%rd41, %rd8, %rd42;
	// begin inline asm
	ld.global.nc.u64 %rd40, [%rd41];
	// end inline asm
	mov.b64 	%fd55, %rd40;
	add.f64 	%fd218, %fd218, %fd55;
	add.s32 	%r126, %r126, 512;
	add.s32 	%r124, %r124, 512;
	add.s32 	%r123, %r123, 1;
	setp.ne.s32 	%p9, %r123, 0;
	@%p9 bra 	$L__BB7_29;
$L__BB7_30:
	setp.lt.u32 	%p10, %r19, 1536;
	@%p10 bra 	$L__BB7_33;
	cvt.u64.u32 	%rd43, %r126;
	cvt.u64.u32 	%rd44, %r122;
	add.s64 	%rd45, %rd43, %rd44;
	shl.b64 	%rd46, %rd45, 3;
	add.s64 	%rd47, %rd46, %rd8;
	add.s64 	%rd73, %rd47, 8192;
	add.s32 	%r127, %r126, %r122;
$L__BB7_32:
	mul.wide.u32 	%rd56, %r127, 8;
	add.s64 	%rd49, %rd8, %rd56;
	// begin inline asm
	ld.global.nc.u64 %rd48, [%rd49];
	// end inline asm
	mov.b64 	%fd56, %rd48;
	add.f64 	%fd57, %fd218, %fd56;
	add.s64 	%rd51, %rd73, -4096;
	// begin inline asm
	ld.global.nc.u64 %rd50, [%rd51];
	// end inline asm
	mov.b64 	%fd58, %rd50;
	add.f64 	%fd59, %fd57, %fd58;
	// begin inline asm
	ld.global.nc.u64 %rd52, [%rd73];
	// end inline asm
	mov.b64 	%fd60, %rd52;
	add.f64 	%fd61, %fd59, %fd60;
	add.s64 	%rd55, %rd73, 4096;
	// begin inline asm
	ld.global.nc.u64 %rd54, [%rd55];
	// end inline asm
	mov.b64 	%fd62, %rd54;
	add.f64 	%fd218, %fd61, %fd62;
	add.s32 	%r126, %r126, 2048;
	add.s64 	%rd73, %rd73, 16384;
	add.s32 	%r127, %r127, 2048;
	setp.lt.s32 	%p11, %r126, %r18;
	@%p11 bra 	$L__BB7_32;
$L__BB7_33:
	// begin inline asm
	mov.u32 %r45, %laneid;
	// end inline asm
	mov.b32 	%r46, 1;
	mov.b32 	%r59, 31;
	mov.b32 	%r60, -1;
	// begin inline asm
	{  .reg .u32 lo;  .reg .u32 hi;  .reg .pred p;  .reg .f64 r0;  mov.b64 %fd63, %fd218;  mov.b64 {lo, hi}, %fd218;  shfl.sync.down.b32 lo|p, lo, %r46, %r59, %r60;  shfl.sync.down.b32 hi|p, hi, %r46, %r59, %r60;  mov.b64 r0, {lo, hi};  @p add.f64 %fd63, %fd63, r0;}
	// end inline asm
	mov.b32 	%r49, 2;
	// begin inline asm
	{  .reg .u32 lo;  .reg .u32 hi;  .reg .pred p;  .reg .f64 r0;  mov.b64 %fd65, %fd63;  mov.b64 {lo, hi}, %fd63;  shfl.sync.down.b32 lo|p, lo, %r49, %r59, %r60;  shfl.sync.down.b32 hi|p, hi, %r49, %r59, %r60;  mov.b64 r0, {lo, hi};  @p add.f64 %fd65, %fd65, r0;}
	// end inline asm
	mov.b32 	%r52, 4;
	// begin inline asm
	{  .reg .u32 lo;  .reg .u32 hi;  .reg .pred p;  .reg .f64 r0;  mov.b64 %fd67, %fd65;  mov.b64 {lo, hi}, %fd65;  shfl.sync.down.b32 lo|p, lo, %r52, %r59, %r60;  shfl.sync.down.b32 hi|p, hi, %r52, %r59, %r60;  mov.b64 r0, {lo, hi};  @p add.f64 %fd67, %fd67, r0;}
	// end inline asm
	mov.b32 	%r55, 8;
	// begin inline asm
	{  .reg .u32 lo;  .reg .u32 hi;  .reg .pred p;  .reg .f64 r0;  mov.b64 %fd69, %fd67;  mov.b64 {lo, hi}, %fd67;  shfl.sync.down.b32 lo|p, lo, %r55, %r59, %r60;  shfl.sync.down.b32 hi|p, hi, %r55, %r59, %r60;  mov.b64 r0, {lo, hi};  @p add.f64 %fd69, %fd69, r0;}
	// end inline asm
	mov.b32 	%r58, 16;
	// begin inline asm
	{  .reg .u32 lo;  .reg .u32 hi;  .reg .pred p;  .reg .f64 r0;  mov.b64 %fd219, %fd69;  mov.b64 {lo, hi}, %fd69;  shfl.sync.down.b32 lo|p, lo, %r58, %r59, %r60;  shfl.sync.down.b32 hi|p, hi, %r58, %r59, %r60;  mov.b64 r0, {lo, hi};  @p add.f64 %fd219, %fd219, r0;}
	// end inline asm
	setp.ne.s32 	%p12, %r45, 0;
	@%p12 bra 	$L__BB7_35;
	shr.u32 	%r61, %r13, 2;
	and.b32  	%r62, %r61, 248;
	mov.u32 	%r63, _ZZN3cub18CUB_300001_SM_10006detail6reduce28DeviceReduceSingleTileKernelINS2_10policy_hubIdyN4cuda3std3__44plusIvEEE10Policy1000EPdSC_iS9_ddNS7_10__identityEEEvT0_T1_T2_T3_T4_T6_E12temp_storage;
	add.s32 	%r64, %r63, %r62;
	st.shared.f64 	[%r64+16], %fd219;
$L__BB7_35:
	bar.sync 	0;
	setp.ne.s32 	%p13, %r13, 0;
	@%p13 bra 	$L__BB7_37;
	ld.shared.f64 	%fd73, [_ZZN3cub18CUB_300001_SM_10006detail6reduce28DeviceReduceSingleTileKernelINS2_10policy_hubIdyN4cuda3std3__44plusIvEEE10Policy1000EPdSC_iS9_ddNS7_10__identityEEEvT0_T1_T2_T3_T4_T6_E12temp_storage+24];
	add.f64 	%fd74, %fd219, %fd73;
	ld.shared.f64 	%fd75, [_ZZN3cub18CUB_300001_SM_10006detail6reduce28DeviceReduceSingleTileKernelINS2_10policy_hubIdyN4cuda3std3__44plusIvEEE10Policy1000EPdSC_iS9_ddNS7_10__identityEEEvT0_T1_T2_T3_T4_T6_E12temp_storage+32];
	add.f64 	%fd76, %fd74, %fd75;
	ld.shared.f64 	%fd77, [_ZZN3cub18CUB_300001_SM_10006detail6reduce28DeviceReduceSingleTileKernelINS2_10policy_hubIdyN4cuda3std3__44plusIvEEE10Policy1000EPdSC_iS9_ddNS7_10__identityEEEvT0_T1_T2_T3_T4_T6_E12temp_storage+40];
	add.f64 	%fd78, %fd76, %fd77;
	ld.shared.f64 	%fd79, [_ZZN3cub18CUB_300001_SM_10006detail6reduce28DeviceReduceSingleTileKernelINS2_10policy_hubIdyN4cuda3std3__44plusIvEEE10Policy1000EPdSC_iS9_ddNS7_10__identityEEEvT0_T1_T2_T3_T4_T6_E12temp_storage+48];
	add.f64 	%fd80, %fd78, %fd79;
	ld.shared.f64 	%fd81, [_ZZN3cub18CUB_300001_SM_10006detail6reduce28DeviceReduceSingleTileKernelINS2_10policy_hubIdyN4cuda3std3__44plusIvEEE10Policy1000EPdSC_iS9_ddNS7_10__identityEEEvT0_T1_T2_T3_T4_T6_E12temp_storage+56];
	add.f64 	%fd82, %fd80, %fd81;
	ld.shared.f64 	%fd83, [_ZZN3cub18CUB_300001_SM_10006detail6reduce28DeviceReduceSingleTileKernelINS2_10policy_hubIdyN4cuda3std3__44plusIvEEE10Policy1000EPdSC_iS9_ddNS7_10__identityEEEvT0_T1_T2_T3_T4_T6_E12temp_storage+64];
	add.f64 	%fd84, %fd82, %fd83;
	ld.shared.f64 	%fd85, [_ZZN3cub18CUB_300001_SM_10006detail6reduce28DeviceReduceSingleTileKernelINS2_10policy_hubIdyN4cuda3std3__44plusIvEEE10Policy1000EPdSC_iS9_ddNS7_10__identityEEEvT0_T1_T2_T3_T4_T6_E12temp_storage+72];
	add.f64 	%fd86, %fd84, %fd85;
	ld.shared.f64 	%fd87, [_ZZN3cub18CUB_300001_SM_10006detail6reduce28DeviceReduceSingleTileKernelINS2_10policy_hubIdyN4cuda3std3__44plusIvEEE10Policy1000EPdSC_iS9_ddNS7_10__identityEEEvT0_T1_T2_T3_T4_T6_E12temp_storage+80];
	add.f64 	%fd88, %fd86, %fd87;
	ld.shared.f64 	%fd89, [_ZZN3cub18CUB_300001_SM_10006detail6reduce28DeviceReduceSingleTileKernelINS2_10policy_hubIdyN4cuda3std3__44plusIvEEE10Policy1000EPdSC_iS9_ddNS7_10__identityEEEvT0_T1_T2_T3_T4_T6_E12temp_storage+88];
	add.f64 	%fd90, %fd88, %fd89;
	ld.shared.f64 	%fd91, [_ZZN3cub18CUB_300001_SM_10006detail6reduce28DeviceReduceSingleTileKernelINS2_10policy_hubIdyN4cuda3std3__44plusIvEEE10Policy1000EPdSC_iS9_ddNS7_10__identityEEEvT0_T1_T2_T3_T4_T6_E12temp_storage+96];
	add.f64 	%fd92, %fd90, %fd91;
	ld.shared.f64 	%fd93, [_ZZN3cub18CUB_300001_SM_10006detail6reduce28DeviceReduceSingleTileKernelINS2_10policy_hubIdyN4cuda3std3__44plusIvEEE10Policy1000EPdSC_iS9_ddNS7_10__identityEEEvT0_T1_T2_T3_T4_T6_E12temp_storage+104];
	add.f64 	%fd94, %fd92, %fd93;
	ld.shared.f64 	%fd95, [_ZZN3cub18CUB_300001_SM_10006detail6reduce28DeviceReduceSingleTileKernelINS2_10policy_hubIdyN4cuda3std3__44plusIvEEE10Policy1000EPdSC_iS9_ddNS7_10__identityEEEvT0_T1_T2_T3_T4_T6_E12temp_storage+112];
	add.f64 	%fd96, %fd94, %fd95;
	ld.shared.f64 	%fd97, [_ZZN3cub18CUB_300001_SM_10006detail6reduce28DeviceReduceSingleTileKernelINS2_10policy_hubIdyN4cuda3std3__44plusIvEEE10Policy1000EPdSC_iS9_ddNS7_10__identityEEEvT0_T1_T2_T3_T4_T6_E12temp_storage+120];
	add.f64 	%fd98, %fd96, %fd97;
	ld.shared.f64 	%fd99, [_ZZN3cub18CUB_300001_SM_10006detail6reduce28DeviceReduceSingleTileKernelINS2_10policy_hubIdyN4cuda3std3__44plusIvEEE10Policy1000EPdSC_iS9_ddNS7_10__identityEEEvT0_T1_T2_T3_T4_T6_E12temp_storage+128];
	add.f64 	%fd100, %fd98, %fd99;
	ld.shared.f64 	%fd101, [_ZZN3cub18CUB_300001_SM_10006detail6reduce28DeviceReduceSingleTileKernelINS2_10policy_hubIdyN4cuda3std3__44plusIvEEE10Policy1000EPdSC_iS9_ddNS7_10__identityEEEvT0_T1_T2_T3_T4_T6_E12temp_storage+136];
	add.f64 	%fd219, %fd100, %fd101;
$L__BB7_37:
	mov.u32 	%r114, %tid.x;
	setp.ne.s32 	%p41, %r114, 0;
	@%p41 bra 	$L__BB7_39;
	add.f64 	%fd205, %fd28, %fd219;
	st.global.f64 	[%rd1], %fd205;
$L__BB7_39:
	ret;

}


// ===== COMPILED SASS (sm_100) =====

	.target	sm_100

	.elftype	@"ET_EXEC"


//--------------------- .note.nv.tkinfo           --------------------------
	.section	.note.nv.tkinfo,"",@"SHT_NOTE"
	.sectionflags	@"SHF_NOTE_NV_TKINFO"
	.tkinfo
        /*0018*/ 	.word	0x00000002
        /*0030*/ 	.string	""
        /*0030*/ 	.string	"ptxas"
        /*0030*/ 	.string	"Cuda compilation tools, release 13.0, V13.0.88"
        /*0030*/ 	.string	"Build cuda_13.0.r13.0/compiler.36424714_0"
        /*0030*/ 	.string	"-arch sm_100 -m 64 "



//--------------------- .note.nv.cuinfo           --------------------------
	.section	.note.nv.cuinfo,"",@"SHT_NOTE"
	.sectionflags	@"SHF_NOTE_NV_CUINFO"
        /*0018*/ 	.short	0x0002
        /*001a*/ 	.short	0x0064
        /*001c*/ 	.short	0x0082
	.zero		2


//--------------------- .nv.info                  --------------------------
	.section	.nv.info,"",@"SHT_CUDA_INFO"
	.align	4


	//----- nvinfo : EIATTR_REGCOUNT
	.align		4
        /*0000*/ 	.byte	0x04, 0x2f
        /*0002*/ 	.short	(.L_41 - .L_40)
	.align		4
.L_40:
        /*0004*/ 	.word	index@(_Z10init_spinsPaPKfxx)
        /*0008*/ 	.word	0x0000000a


	//----- nvinfo : EIATTR_FRAME_SIZE
	.align		4
.L_41:
        /*000c*/ 	.byte	0x04, 0x11
        /*000e*/ 	.short	(.L_43 - .L_42)
	.align		4
.L_42:
        /*0010*/ 	.word	index@(_Z10init_spinsPaPKfxx)
        /*0014*/ 	.word	0x00000000


	//----- nvinfo : EIATTR_REGCOUNT
	.align		4
.L_43:
        /*0018*/ 	.byte	0x04, 0x2f
        /*001a*/ 	.short	(.L_45 - .L_44)
	.align		4
.L_44:
        /*001c*/ 	.word	index@(_Z15init_randombondPaPKfxxf)
        /*0020*/ 	.word	0x0000000a


	//----- nvinfo : EIATTR_FRAME_SIZE
	.align		4
.L_45:
        /*0024*/ 	.byte	0x04, 0x11
        /*0026*/ 	.short	(.L_47 - .L_46)
	.align		4
.L_46:
        /*0028*/ 	.word	index@(_Z15init_randombondPaPKfxxf)
        /*002c*/ 	.word	0x00000000


	//----- nvinfo : EIATTR_REGCOUNT
	.align		4
.L_47:
        /*0030*/ 	.byte	0x04, 0x2f
        /*0032*/ 	.short	(.L_49 - .L_48)
	.align		4
.L_48:
        /*0034*/ 	.word	index@(_Z14update_latticeILb1EEvPaS0_PKfS0_fxxf)
        /*0038*/ 	.word	0x00000019


	//----- nvinfo : EIATTR_FRAME_SIZE
	.align		4
.L_49:
        /*003c*/ 	.byte	0x04, 0x11
        /*003e*/ 	.short	(.L_51 - .L_50)
	.align		4
.L_50:
        /*0040*/ 	.word	index@($__internal_1_$__cuda_sm20_div_s64)
        /*0044*/ 	.word	0x00000000


	//----- nvinfo : EIATTR_FRAME_SIZE
	.align		4
.L_51:
        /*0048*/ 	.byte	0x04, 0x11
        /*004a*/ 	.short	(.L_53 - .L_52)
	.align		4
.L_52:
        /*004c*/ 	.word	index@(_Z14update_latticeILb1EEvPaS0_PKfS0_fxxf)
        /*0050*/ 	.word	0x00000000


	//----- nvinfo : EIATTR_REGCOUNT
	.align		4
.L_53:
        /*0054*/ 	.byte	0x04, 0x2f
        /*0056*/ 	.short	(.L_55 - .L_54)
	.align		4
.L_54:
        /*0058*/ 	.word	index@(_Z14update_latticeILb0EEvPaS0_PKfS0_fxxf)
        /*005c*/ 	.word	0x0000001a


	//----- nvinfo : EIATTR_FRAME_SIZE
	.align		4
.L_55:
        /*0060*/ 	.byte	0x04, 0x11
        /*0062*/ 	.short	(.L_57 - .L_56)
	.align		4
.L_56:
        /*0064*/ 	.word	index@($__internal_0_$__cuda_sm20_div_s64)
        /*0068*/ 	.word	0x00000000


	//----- nvinfo : EIATTR_FRAME_SIZE
	.align		4
.L_57:
        /*006c*/ 	.byte	0x04, 0x11
        /*006e*/ 	.short	(.L_59 - .L_58)
	.align		4
.L_58:
        /*0070*/ 	.word	index@(_Z14update_latticeILb0EEvPaS0_PKfS0_fxxf)
        /*0074*/ 	.word	0x00000000


	//----- nvinfo : EIATTR_REGCOUNT
	.align		4
.L_59:
        /*0078*/ 	.byte	0x04, 0x2f
        /*007a*/ 	.short	(.L_61 - .L_60)
	.align		4
.L_60:
        /*007c*/ 	.word	index@(_ZN3cub18CUB_300001_SM_10006detail11EmptyKernelIvEEvv)
        /*0080*/ 	.word	0x00000004


	//----- nvinfo : EIATTR_FRAME_SIZE
	.align		4
.L_61:
        /*0084*/ 	.byte	0x04, 0x11
        /*0086*/ 	.short	(.L_63 - .L_62)
	.align		4
.L_62:
        /*0088*/ 	.word	index@(_ZN3cub18CUB_300001_SM_10006detail11EmptyKernelIvEEvv)
        /*008c*/ 	.word	0x00000000


	//----- nvinfo : EIATTR_REGCOUNT
	.align		4
.L_63:
        /*0090*/ 	.byte	0x04, 0x2f
        /*0092*/ 	.short	(.L_65 - .L_64)
	.align		4
.L_64:
        /*0094*/ 	.word	index@(_ZN3cub18CUB_300001_SM_10006detail6reduce28DeviceReduceSingleTileKernelINS2_10policy_hubIdyN4cuda3std3__44plusIvEEE10Policy1000EPaPdyS9_ddNS7_10__identityEEEvT0_T1_T2_T3_T4_T6_)
        /*0098*/ 	.word	0x00000020


	//----- nvinfo : EIATTR_FRAME_SIZE
	.align		4
.L_65:
        /*009c*/ 	.byte	0x04, 0x11
        /*009e*/ 	.short	(.L_67 - .L_66)
	.align		4
.L_66:
        /*00a0*/ 	.word	index@(_ZN3cub18CUB_300001_SM_10006detail6reduce28DeviceReduceSingleTileKernelINS2_10policy_hubIdyN4cuda3std3__44plusIvEEE10Policy1000EPaPdyS9_ddNS7_10__identityEEEvT0_T1_T2_T3_T4_T6_)
        /*00a4*/ 	.word	0x00000000


	//----- nvinfo : EIATTR_REGCOUNT
	.align		4
.L_67:
        /*00a8*/ 	.byte	0x04, 0x2f
        /*00aa*/ 	.short	(.L_69 - .L_68)
	.align		4
.L_68:
        /*00ac*/ 	.word	index@(_ZN3cub18CUB_300001_SM_10006detail6reduce18DeviceReduceKernelINS2_10policy_hubIdyN4cuda3std3__44plusIvEEE10Policy1000EPayS9_dNS7_10__identityEEEvT0_PT3_T1_NS0_13GridEvenShareISH_EET2_T4_)
        /*00b0*/ 	.word	0x00000020


	//----- nvinfo : EIATTR_FRAME_SIZE
	.align		4
.L_69:
        /*00b4*/ 	.byte	0x04, 0x11
        /*00b6*/ 	.short	(.L_71 - .L_70)
	.align		4
.L_70:
        /*00b8*/ 	.word	index@(_ZN3cub18CUB_300001_SM_10006detail6reduce18DeviceReduceKernelINS2_10policy_hubIdyN4cuda3std3__44plusIvEEE10Policy1000EPayS9_dNS7_10__identityEEEvT0_PT3_T1_NS0_13GridEvenShareISH_EET2_T4_)
        /*00bc*/ 	.word	0x00000000


	//----- nvinfo : EIATTR_REGCOUNT
	.align		4
.L_71:
        /*00c0*/ 	.byte	0x04, 0x2f
        /*00c2*/ 	.short	(.L_73 - .L_72)
	.align		4
.L_72:
        /*00c4*/ 	.word	index@(_ZN3cub18CUB_300001_SM_10006detail6reduce28DeviceReduceSingleTileKernelINS2_10policy_hubIdyN4cuda3std3__44plusIvEEE10Policy1000EPdSC_iS9_ddNS7_10__identityEEEvT0_T1_T2_T3_T4_T6_)
        /*00c8*/ 	.word	0x00000030


	//----- nvinfo : EIATTR_FRAME_SIZE
	.align		4
.L_73:
        /*00cc*/ 	.byte	0x04, 0x11
        /*00ce*/ 	.short	(.L_75 - .L_74)
	.align		4
.L_74:
        /*00d0*/ 	.word	index@(_ZN3cub18CUB_300001_SM_10006detail6reduce28DeviceReduceSingleTileKernelINS2_10policy_hubIdyN4cuda3std3__44plusIvEEE10Policy1000EPdSC_iS9_ddNS7_10__identityEEEvT0_T1_T2_T3_T4_T6_)
        /*00d4*/ 	.word	0x00000000


	//----- nvinfo : EIATTR_MIN_STACK_SIZE
	.align		4
.L_75:
        /*00d8*/ 	.byte	0x04, 0x12
        /*00da*/ 	.short	(.L_77 - .L_76)
	.align		4
.L_76:
        /*00dc*/ 	.word	index@(_ZN3cub18CUB_300001_SM_10006detail6reduce28DeviceReduceSingleTileKernelINS2_10policy_hubIdyN4cuda3std3__44plusIvEEE10Policy1000EPdSC_iS9_ddNS7_10__identityEEEvT0_T1_T2_T3_T4_T6_)
        /*00e0*/ 	.word	0x00000000


	//----- nvinfo : EIATTR_MIN_STACK_SIZE
	.align		4
.L_77:
        /*00e4*/ 	.byte	0x04, 0x12
        /*00e6*/ 	.short	(.L_79 - .L_78)
	.align		4
.L_78:
        /*00e8*/ 	.word	index@(_ZN3cub18CUB_300001_SM_10006detail6reduce18DeviceReduceKernelINS2_10policy_hubIdyN4cuda3std3__44plusIvEEE10Policy1000EPayS9_dNS7_10__identityEEEvT0_PT3_T1_NS0_13GridEvenShareISH_EET2_T4_)
        /*00ec*/ 	.word	0x00000000


	//----- nvinfo : EIATTR_MIN_STACK_SIZE
	.align		4
.L_79:
        /*00f0*/ 	.byte	0x04, 0x12
        /*00f2*/ 	.short	(.L_81 - .L_80)
	.align		4
.L_80:
        /*00f4*/ 	.word	index@(_ZN3cub18CUB_300001_SM_10006detail6reduce28DeviceReduceSingleTileKernelINS2_10policy_hubIdyN4cuda3std3__44plusIvEEE10Policy1000EPaPdyS9_ddNS7_10__identityEEEvT0_T1_T2_T3_T4_T6_)
        /*00f8*/ 	.word	0x00000000


	//----- nvinfo : EIATTR_MIN_STACK_SIZE
	.align		4
.L_81:
        /*00fc*/ 	.byte	0x04, 0x12
        /*00fe*/ 	.short	(.L_83 - .L_82)
	.align		4
.L_82:
        /*0100*/ 	.word	index@(_ZN3cub18CUB_300001_SM_10006detail11EmptyKernelIvEEvv)
        /*0104*/ 	.word	0x00000000


	//----- nvinfo : EIATTR_MIN_STACK_SIZE
	.align		4
.L_83:
        /*0108*/ 	.byte	0x04, 0x12
        /*010a*/ 	.short	(.L_85 - .L_84)
	.align		4
.L_84:
        /*010c*/ 	.word	index@(_Z14update_latticeILb0EEvPaS0_PKfS0_fxxf)
        /*0110*/ 	.word	0x00000000


	//----- nvinfo : EIATTR_MIN_STACK_SIZE
	.align		4
.L_85:
        /*0114*/ 	.byte	0x04, 0x12
        /*0116*/ 	.short	(.L_87 - .L_86)
	.align		4
.L_86:
        /*0118*/ 	.word	index@(_Z14update_latticeILb1EEvPaS0_PKfS0_fxxf)
        /*011c*/ 	.word	0x00000000


	//----- nvinfo : EIATTR_MIN_STACK_SIZE
	.align		4
.L_87:
        /*0120*/ 	.byte	0x04, 0x12
        /*0122*/ 	.short	(.L_89 - .L_88)
	.align		4
.L_88:
        /*0124*/ 	.word	index@(_Z15init_randombondPaPKfxxf)
        /*0128*/ 	.word	0x00000000


	//----- nvinfo : EIATTR_MIN_STACK_SIZE
	.align		4
.L_89:
        /*012c*/ 	.byte	0x04, 0x12
        /*012e*/ 	.short	(.L_91 - .L_90)
	.align		4
.L_90:
        /*0130*/ 	.word	index@(_Z10init_spinsPaPKfxx)
        /*0134*/ 	.word	0x00000000
.L_91:


//--------------------- .nv.compat                --------------------------
	.section	.nv.compat,"",@"SHT_CUDA_COMPAT_INFO"
	.align	4
        /*0000*/ 	.byte	0x02, 0x09, 0x00, 0x00, 0x02, 0x02, 0x01, 0x00, 0x02, 0x05, 0x05, 0x00, 0x03, 0x07, 0x01, 0x01
        /*0010*/ 	.byte	0x02, 0x03, 0x00, 0x00, 0x02, 0x06, 0x01, 0x00, 0x04, 0x0b, 0x08, 0x00, 0x01, 0x00, 0x00, 0x00
        /*0020*/ 	.byte	0x00, 0x00, 0x00, 0x00


//--------------------- .nv.info._ZN3cub18CUB_300001_SM_10006detail6reduce28DeviceReduceSingleTileKernelINS2_10policy_hubIdyN4cuda3std3__44plusIvEEE10Policy1000EPdSC_iS9_ddNS7_10__identityEEEvT0_T1_T2_T3_T4_T6_ --------------------------
	.section	.nv.info._ZN3cub18CUB_300001_SM_10006detail6reduce28DeviceReduceSingleTileKernelINS2_10policy_hubIdyN4cuda3std3__44plusIvEEE10Policy1000EPdSC_iS9_ddNS7_10__identityEEEvT0_T1_T2_T3_T4_T6_,"",@"SHT_CUDA_INFO"
	.sectionflags	@""
	.align	4


	//----- nvinfo : EIATTR_CUDA_API_VERSION
	.align		4
        /*0000*/ 	.byte	0x04, 0x37
        /*0002*/ 	.short	(.L_93 - .L_92)
.L_92:
        /*0004*/ 	.word	0x00000082


	//----- nvinfo : EIATTR_KPARAM_INFO
	.align		4
.L_93:
        /*0008*/ 	.byte	0x04, 0x17
        /*000a*/ 	.short	(.L_95 - .L_94)
.L_94:
        /*000c*/ 	.word	0x00000000
        /*0010*/ 	.short	0x0005
        /*0012*/ 	.short	0x0020
        /*0014*/ 	.byte	0x00, 0xf0, 0x05, 0x00


	//----- nvinfo : EIATTR_KPARAM_INFO
	.align		4
.L_95:
        /*0018*/ 	.byte	0x04, 0x17
        /*001a*/ 	.short	(.L_97 - .L_96)
.L_96:
        /*001c*/ 	.word	0x00000000
        /*0020*/ 	.short	0x0004
        /*0022*/ 	.short	0x0018
        /*0024*/ 	.byte	0x00, 0xf0, 0x21, 0x00


	//----- nvinfo : EIATTR_KPARAM_INFO
	.align		4
.L_97:
        /*0028*/ 	.byte	0x04, 0x17
        /*002a*/ 	.short	(.L_99 - .L_98)
.L_98:
        /*002c*/ 	.word	0x00000000
        /*0030*/ 	.short	0x0003
        /*0032*/ 	.short	0x0014
        /*0034*/ 	.byte	0x00, 0xf0, 0x05, 0x00


	//----- nvinfo : EIATTR_KPARAM_INFO
	.align		4
.L_99:
        /*0038*/ 	.byte	0x04, 0x17
        /*003a*/ 	.short	(.L_101 - .L_100)
.L_100:
        /*003c*/ 	.word	0x00000000
        /*0040*/ 	.short	0x0002
        /*0042*/ 	.short	0x0010
        /*0044*/ 	.byte	0x00, 0xf0, 0x11, 0x00


	//----- nvinfo : EIATTR_KPARAM_INFO
	.align		4
.L_101:
        /*0048*/ 	.byte	0x04, 0x17
        /*004a*/ 	.short	(.L_103 - .L_102)
.L_102:
        /*004c*/ 	.word	0x00000000
        /*0050*/ 	.short	0x0001
        /*0052*/ 	.short	0x0008
        /*0054*/ 	.byte	0x00, 0xf5, 0x21, 0x00


	//----- nvinfo : EIATTR_KPARAM_INFO
	.align		4
.L_103:
        /*0058*/ 	.byte	0x04, 0x17
        /*005a*/ 	.short	(.L_105 - .L_104)
.L_104:
        /*005c*/ 	.word	0x00000000
        /*0060*/ 	.short	0x0000
        /*0062*/ 	.short	0x0000
        /*0064*/ 	.byte	0x00, 0xf5, 0x21, 0x00


	//----- nvinfo : EIATTR_SPARSE_MMA_MASK
	.align		4
.L_105:
        /*0068*/ 	.byte	0x03, 0x50
        /*006a*/ 	.short	0x0000


	//----- nvinfo : EIATTR_MAXREG_COUNT
	.align		4
        /*006c*/ 	.byte	0x03, 0x1b
        /*006e*/ 	.short	0x0080


	//----- nvinfo : EIATTR_NUM_BARRIERS
	.align		4
        /*0070*/ 	.byte	0x02, 0x4c
        /*0072*/ 	.byte	0x01
	.zero		1


	//----- nvinfo : EIATTR_MERCURY_ISA_VERSION
	.align		4
        /*0074*/ 	.byte	0x03, 0x5f
        /*0076*/ 	.short	0x0101


	//----- nvinfo : EIATTR_COOP_GROUP_MASK_REGIDS
	.align		4
        /*0078*/ 	.byte	0x04, 0x29
        /*007a*/ 	.short	(.L_107 - .L_106)


	//   ....[0]....
.L_106:
        /*007c*/ 	.word	0xffffffff


	//   ....[1]....
        /*0080*/ 	.word	0xffffffff


	//   ....[2]....
        /*0084*/ 	.word	0xffffffff


	//   ....[3]....
        /*0088*/ 	.word	0xffffffff


	//   ....[4]....
        /*008c*/ 	.word	0xffffffff


	//   ....[5]....
        /*0090*/ 	.word	0xffffffff


	//   ....[6]....
        /*0094*/ 	.word	0xffffffff


	//   ....[7]....
        /*0098*/ 	.word	0xffffffff


	//   ....[8]....
        /*009c*/ 	.word	0xffffffff


	//   ....[9]....
        /*00a0*/ 	.word	0xffffffff


	//   ....[10]....
        /*00a4*/ 	.word	0xffffffff


	//   ....[11]....
        /*00a8*/ 	.word	0xffffffff


	//   ....[12]....
        /*00ac*/ 	.word	0xffffffff


	//   ....[13]....
        /*00b0*/ 	.word	0xffffffff


	//   ....[14]....
        /*00b4*/ 	.word	0xffffffff


	//   ....[15]....
        /*00b8*/ 	.word	0xffffffff


	//   ....[16]....
        /*00bc*/ 	.word	0xffffffff


	//   ....[17]....
        /*00c0*/ 	.word	0xffffffff


	//   ....[18]....
        /*00c4*/ 	.word	0xffffffff


	//   ....[19]....
        /*00c8*/ 	.word	0xffffffff


	//   ....[20]....
        /*00cc*/ 	.word	0xffffffff


	//   ....[21]....
        /*00d0*/ 	.word	0xffffffff


	//   ....[22]....
        /*00d4*/ 	.word	0xffffffff


	//   ....[23]....
        /*00d8*/ 	.word	0xffffffff


	//   ....[24]....
        /*00dc*/ 	.word	0xffffffff


	//   ....[25]....
        /*00e0*/ 	.word	0xffffffff


	//   ....[26]....
        /*00e4*/ 	.word	0xffffffff


	//   ....[27]....
        /*00e8*/ 	.word	0xffffffff


	//   ....[28]....
        /*00ec*/ 	.word	0xffffffff


	//   ....[29]....
        /*00f0*/ 	.word	0xffffffff


	//----- nvinfo : EIATTR_COOP_GROUP_INSTR_OFFSETS
	.align		4
.L_107:
        /*00f4*/ 	.byte	0x04, 0x28
        /*00f6*/ 	.short	(.L_109 - .L_108)


	//   ....[0]....
.L_108:
        /*00f8*/ 	.word	0x00000950


	//   ....[1]....
        /*00fc*/ 	.word	0x00000960


	//   ....[2]....
        /*0100*/ 	.word	0x000009c0


	//   ....[3]....
        /*0104*/ 	.word	0x000009d0


	//   ....[4]....
        /*0108*/ 	.word	0x00000a40


	//   ....[5]....
        /*010c*/ 	.word	0x00000a50


	//   ....[6]....
        /*0110*/ 	.word	0x00000aa0


	//   ....[7]....
        /*0114*/ 	.word	0x00000ab0


	//   ....[8]....
        /*0118*/ 	.word	0x00000b10


	//   ....[9]....
        /*011c*/ 	.word	0x00000b20


	//   ....[10]....
        /*0120*/ 	.word	0x00000dc0


	//   ....[11]....
        /*0124*/ 	.word	0x00000dd0


	//   ....[12]....
        /*0128*/ 	.word	0x00000e50


	//   ....[13]....
        /*012c*/ 	.word	0x00000e60


	//   ....[14]....
        /*0130*/ 	.word	0x00000ea0


	//   ....[15]....
        /*0134*/ 	.word	0x00000eb0


	//   ....[16]....
        /*0138*/ 	.word	0x00000f00


	//   ....[17]....
        /*013c*/ 	.word	0x00000f10


	//   ....[18]....
        /*0140*/ 	.word	0x00000f70


	//   ....[19]....
        /*0144*/ 	.word	0x00000f80


	//   ....[20]....
        /*0148*/ 	.word	0x00001fc0


	//   ....[21]....
        /*014c*/ 	.word	0x00001fd0


	//   ....[22]....
        /*0150*/ 	.word	0x00002030


	//   ....[23]....
        /*0154*/ 	.word	0x00002040


	//   ....[24]....
        /*0158*/ 	.word	0x000020a0


	//   ....[25]....
        /*015c*/ 	.word	0x000020b0


	//   ....[26]....
        /*0160*/ 	.word	0x00002110


	//   ....[27]....
        /*0164*/ 	.word	0x00002120


	//   ....[28]....
        /*0168*/ 	.word	0x00002180


	//   ....[29]....
        /*016c*/ 	.word	0x00002190


	//----- nvinfo : EIATTR_VRC_CTA_INIT_COUNT
	.align		4
.L_109:
        /*0170*/ 	.byte	0x02, 0x4a
	.zero		1
	.zero		1


	//----- nvinfo : EIATTR_EXIT_INSTR_OFFSETS
	.align		4
        /*0174*/ 	.byte	0x04, 0x1c
        /*0176*/ 	.short	(.L_111 - .L_110)


	//   ....[0]....
.L_110:
        /*0178*/ 	.word	0x00000080


	//   ....[1]....
        /*017c*/ 	.word	0x000000c0


	//   ....[2]....
        /*0180*/ 	.word	0x000023c0


	//   ....[3]....
        /*0184*/ 	.word	0x00002410


	//----- nvinfo : EIATTR_MAX_THREADS
	.align		4
.L_111:
        /*0188*/ 	.byte	0x04, 0x05
        /*018a*/ 	.short	(.L_113 - .L_112)
.L_112:
        /*018c*/ 	.word	0x00000200
        /*0190*/ 	.word	0x00000001
        /*0194*/ 	.word	0x00000001


	//----- nvinfo : EIATTR_CRS_STACK_SIZE
	.align		4
.L_113:
        /*0198*/ 	.byte	0x04, 0x1e
        /*019a*/ 	.short	(.L_115 - .L_114)
.L_114:
        /*019c*/ 	.word	0x00000000


	//----- nvinfo : EIATTR_CBANK_PARAM_SIZE
	.align		4
.L_115:
        /*01a0*/ 	.byte	0x03, 0x19
        /*01a2*/ 	.short	0x0021


	//----- nvinfo : EIATTR_PARAM_CBANK
	.align		4
        /*01a4*/ 	.byte	0x04, 0x0a
        /*01a6*/ 	.short	(.L_117 - .L_116)
	.align		4
.L_116:
        /*01a8*/ 	.word	index@(.nv.constant0._ZN3cub18CUB_300001_SM_10006detail6reduce28DeviceReduceSingleTileKernelINS2_10policy_hubIdyN4cuda3std3__44plusIvEEE10Policy1000EPdSC_iS9_ddNS7_10__identityEEEvT0_T1_T2_T3_T4_T6_)
        /*01ac*/ 	.short	0x0380
        /*01ae*/ 	.short	0x0021


	//----- nvinfo : EIATTR_SW_WAR
	.align		4
.L_117:
        /*01b0*/ 	.byte	0x04, 0x36
        /*01b2*/ 	.short	(.L_119 - .L_118)
.L_118:
        /*01b4*/ 	.word	0x00000008
.L_119:


//--------------------- .nv.info._ZN3cub18CUB_300001_SM_10006detail6reduce18DeviceReduceKernelINS2_10policy_hubIdyN4cuda3std3__44plusIvEEE10Policy1000EPayS9_dNS7_10__identityEEEvT0_PT3_T1_NS0_13GridEvenShareISH_EET2_T4_ --------------------------
	.section	.nv.info._ZN3cub18CUB_300001_SM_10006detail6reduce18DeviceReduceKernelINS2_10policy_hubIdyN4cuda3std3__44plusIvEEE10Policy1000EPayS9_dNS7_10__identityEEEvT0_PT3_T1_NS0_13GridEvenShareISH_EET2_T4_,"",@"SHT_CUDA_INFO"
	.sectionflags	@""
	.align	4


	//----- nvinfo : EIATTR_CUDA_API_VERSION
	.align		4
        /*0000*/ 	.byte	0x04, 0x37
        /*0002*/ 	.short	(.L_121 - .L_120)
.L_120:
        /*0004*/ 	.word	0x00000082


	//----- nvinfo : EIATTR_KPARAM_INFO
	.align		4
.L_121:
        /*0008*/ 	.byte	0x04, 0x17
        /*000a*/ 	.short	(.L_123 - .L_122)
.L_122:
        /*000c*/ 	.word	0x00000000
        /*0010*/ 	.short	0x0005
        /*0012*/ 	.short	0x0061
        /*0014*/ 	.byte	0x00, 0xf0, 0x05, 0x00


	//----- nvinfo : EIATTR_KPARAM_INFO
	.align		4
.L_123:
        /*0018*/ 	.byte	0x04, 0x17
        /*001a*/ 	.short	(.L_125 - .L_124)
.L_124:
        /*001c*/ 	.word	0x00000000
        /*0020*/ 	.short	0x0004
        /*0022*/ 	.short	0x0060
        /*0024*/ 	.byte	0x00, 0xf0, 0x05, 0x00


	//----- nvinfo : EIATTR_KPARAM_INFO
	.align		4
.L_125:
        /*0028*/ 	.byte	0x04, 0x17
        /*002a*/ 	.short	(.L_127 - .L_126)
.L_126:
        /*002c*/ 	.word	0x00000000
        /*0030*/ 	.short	0x0003
        /*0032*/ 	.short	0x0018
        /*0034*/ 	.byte	0x00, 0xf0, 0x21, 0x01


	//----- nvinfo : EIATTR_KPARAM_INFO
	.align		4
.L_127:
        /*0038*/ 	.byte	0x04, 0x17
        /*003a*/ 	.short	(.L_129 - .L_128)
.L_128:
        /*003c*/ 	.word	0x00000000
        /*0040*/ 	.short	0x0002
        /*0042*/ 	.short	0x0010
        /*0044*/ 	.byte	0x00, 0xf0, 0x21, 0x00


	//----- nvinfo : EIATTR_KPARAM_INFO
	.align		4
.L_129:
        /*0048*/ 	.byte	0x04, 0x17
        /*004a*/ 	.short	(.L_131 - .L_130)
.L_130:
        /*004c*/ 	.word	0x00000000
        /*0050*/ 	.short	0x0001
        /*0052*/ 	.short	0x0008
        /*0054*/ 	.byte	0x00, 0xf5, 0x21, 0x00


	//----- nvinfo : EIATTR_KPARAM_INFO
	.align		4
.L_131:
        /*0058*/ 	.byte	0x04, 0x17
        /*005a*/ 	.short	(.L_133 - .L_132)
.L_132:
        /*005c*/ 	.word	0x00000000
        /*0060*/ 	.short	0x0000
        /*0062*/ 	.short	0x0000
        /*0064*/ 	.byte	0x00, 0xf5, 0x21, 0x00


	//----- nvinfo : EIATTR_SPARSE_MMA_MASK
	.align		4
.L_133:
        /*0068*/ 	.byte	0x03, 0x50
        /*006a*/ 	.short	0x0000


	//----- nvinfo : EIATTR_MAXREG_COUNT
	.align		4
        /*006c*/ 	.byte	0x03, 0x1b
        /*006e*/ 	.short	0x0080


	//----- nvinfo : EIATTR_NUM_BARRIERS
	.align		4
        /*0070*/ 	.byte	0x02, 0x4c
        /*0072*/ 	.byte	0x01
	.zero		1


	//----- nvinfo : EIATTR_MERCURY_ISA_VERSION
	.align		4
        /*0074*/ 	.byte	0x03, 0x5f
        /*0076*/ 	.short	0x0101


	//----- nvinfo : EIATTR_COOP_GROUP_MASK_REGIDS
	.align		4
        /*0078*/ 	.byte	0x04, 0x29
        /*007a*/ 	.short	(.L_135 - .L_134)


	//   ....[0]....
.L_134:
        /*007c*/ 	.word	0xffffffff


	//   ....[1]....
        /*0080*/ 	.word	0xffffffff


	//   ....[2]....
        /*0084*/ 	.word	0xffffffff


	//   ....[3]....
        /*0088*/ 	.word	0xffffffff


	//   ....[4]....
        /*008c*/ 	.word	0xffffffff


	//   ....[5]....
        /*0090*/ 	.word	0xffffffff


	//   ....[6]....
        /*0094*/ 	.word	0xffffffff


	//   ....[7]....
        /*0098*/ 	.word	0xffffffff


	//   ....[8]....
        /*009c*/ 	.word	0xffffffff


	//   ....[9]....
        /*00a0*/ 	.word	0xffffffff


	//   ....[10]....
        /*00a4*/ 	.word	0xffffffff


	//   ....[11]....
        /*00a8*/ 	.word	0xffffffff


	//   ....[12]....
        /*00ac*/ 	.word	0xffffffff


	//   ....[13]....
        /*00b0*/ 	.word	0xffffffff


	//   ....[14]....
        /*00b4*/ 	.word	0xffffffff


	//   ....[15]....
        /*00b8*/ 	.word	0xffffffff


	//   ....[16]....
        /*00bc*/ 	.word	0xffffffff


	//   ....[17]....
        /*00c0*/ 	.word	0xffffffff


	//   ....[18]....
        /*00c4*/ 	.word	0xffffffff


	//   ....[19]....
        /*00c8*/ 	.word	0xffffffff


	//   ....[20]....
        /*00cc*/ 	.word	0xffffffff


	//   ....[21]....
        /*00d0*/ 	.word	0xffffffff


	//   ....[22]....
        /*00d4*/ 	.word	0xffffffff


	//   ....[23]....
        /*00d8*/ 	.word	0xffffffff


	//   ....[24]....
        /*00dc*/ 	.word	0xffffffff


	//   ....[25]....
        /*00e0*/ 	.word	0xffffffff


	//   ....[26]....
        /*00e4*/ 	.word	0xffffffff


	//   ....[27]....
        /*00e8*/ 	.word	0xffffffff


	//   ....[28]....
        /*00ec*/ 	.word	0xffffffff


	//   ....[29]....
        /*00f0*/ 	.word	0xffffffff


	//----- nvinfo : EIATTR_COOP_GROUP_INSTR_OFFSETS
	.align		4
.L_135:
        /*00f4*/ 	.byte	0x04, 0x28
        /*00f6*/ 	.short	(.L_137 - .L_136)


	//   ....[0]....
.L_136:
        /*00f8*/ 	.word	0x00000f60


	//   ....[1]....
        /*00fc*/ 	.word	0x00000f70


	//   ....[2]....
        /*0100*/ 	.word	0x00000fd0


	//   ....[3]....
        /*0104*/ 	.word	0x00000fe0


	//   ....[4]....
        /*0108*/ 	.word	0x00001040


	//   ....[5]....
        /*010c*/ 	.word	0x00001050


	//   ....[6]....
        /*0110*/ 	.word	0x000010b0


	//   ....[7]....
        /*0114*/ 	.word	0x000010c0


	//   ....[8]....
        /*0118*/ 	.word	0x00001120


	//   ....[9]....
        /*011c*/ 	.word	0x00001130


	//   ....[10]....
        /*0120*/ 	.word	0x000013d0


	//   ....[11]....
        /*0124*/ 	.word	0x000013e0


	//   ....[12]....
        /*0128*/ 	.word	0x00001450


	//   ....[13]....
        /*012c*/ 	.word	0x00001460


	//   ....[14]....
        /*0130*/ 	.word	0x000014a0


	//   ....[15]....
        /*0134*/ 	.word	0x000014b0


	//   ....[16]....
        /*0138*/ 	.word	0x00001510


	//   ....[17]....
        /*013c*/ 	.word	0x00001520


	//   ....[18]....
        /*0140*/ 	.word	0x00001580


	//   ....[19]....
        /*0144*/ 	.word	0x00001590


	//   ....[20]....
        /*0148*/ 	.word	0x00002ee0


	//   ....[21]....
        /*014c*/ 	.word	0x00002ef0


	//   ....[22]....
        /*0150*/ 	.word	0x00002f50


	//   ....[23]....
        /*0154*/ 	.word	0x00002f60


	//   ....[24]....
        /*0158*/ 	.word	0x00002fc0


	//   ....[25]....
        /*015c*/ 	.word	0x00002fd0


	//   ....[26]....
        /*0160*/ 	.word	0x00003030


	//   ....[27]....
        /*0164*/ 	.word	0x00003040


	//   ....[28]....
        /*0168*/ 	.word	0x000030a0


	//   ....[29]....
        /*016c*/ 	.word	0x000030b0


	//----- nvinfo : EIATTR_VRC_CTA_INIT_COUNT
	.align		4
.L_137:
        /*0170*/ 	.byte	0x02, 0x4a
	.zero		1
	.zero		1


	//----- nvinfo : EIATTR_EXIT_INSTR_OFFSETS
	.align		4
        /*0174*/ 	.byte	0x04, 0x1c
        /*0176*/ 	.short	(.L_139 - .L_138)


	//   ....[0]....
.L_138:
        /*0178*/ 	.word	0x000032e0


	//   ....[1]....
        /*017c*/ 	.word	0x00003320


	//----- nvinfo : EIATTR_MAX_THREADS
	.align		4
.L_139:
        /*0180*/ 	.byte	0x04, 0x05
        /*0182*/ 	.short	(.L_141 - .L_140)
.L_140:
        /*0184*/ 	.word	0x00000200
        /*0188*/ 	.word	0x00000001
        /*018c*/ 	.word	0x00000001


	//----- nvinfo : EIATTR_CRS_STACK_SIZE
	.align		4
.L_141:
        /*0190*/ 	.byte	0x04, 0x1e
        /*0192*/ 	.short	(.L_143 - .L_142)
.L_142:
        /*0194*/ 	.word	0x00000000


	//----- nvinfo : EIATTR_CBANK_PARAM_SIZE
	.align		4
.L_143:
        /*0198*/ 	.byte	0x03, 0x19
        /*019a*/ 	.short	0x0062


	//----- nvinfo : EIATTR_PARAM_CBANK
	.align		4
        /*019c*/ 	.byte	0x04, 0x0a
        /*019e*/ 	.short	(.L_145 - .L_144)
	.align		4
.L_144:
        /*01a0*/ 	.word	index@(.nv.constant0._ZN3cub18CUB_300001_SM_10006detail6reduce18DeviceReduceKernelINS2_10policy_hubIdyN4cuda3std3__44plusIvEEE10Policy1000EPayS9_dNS7_10__identityEEEvT0_PT3_T1_NS0_13GridEvenShareISH_EET2_T4_)
        /*01a4*/ 	.short	0x0380
        /*01a6*/ 	.short	0x0062


	//----- nvinfo : EIATTR_SW_WAR
	.align		4
.L_145:
        /*01a8*/ 	.byte	0x04, 0x36
        /*01aa*/ 	.short	(.L_147 - .L_146)
.L_146:
        /*01ac*/ 	.word	0x00000008
.L_147:


//--------------------- .nv.info._ZN3cub18CUB_300001_SM_10006detail6reduce28DeviceReduceSingleTileKernelINS2_10policy_hubIdyN4cuda3std3__44plusIvEEE10Policy1000EPaPdyS9_ddNS7_10__identityEEEvT0_T1_T2_T3_T4_T6_ --------------------------
	.section	.nv.info._ZN3cub18CUB_300001_SM_10006detail6reduce28DeviceReduceSingleTileKernelINS2_10policy_hubIdyN4cuda3std3__44plusIvEEE10Policy1000EPaPdyS9_ddNS7_10__identityEEEvT0_T1_T2_T3_T4_T6_,"",@"SHT_CUDA_INFO"
	.sectionflags	@""
	.align	4


	//----- nvinfo : EIATTR_CUDA_API_VERSION
	.align		4
        /*0000*/ 	.byte	0x04, 0x37
        /*0002*/ 	.short	(.L_149 - .L_148)
.L_148:
        /*0004*/ 	.word	0x00000082


	//----- nvinfo : EIATTR_KPARAM_INFO
	.align		4
.L_149:
        /*0008*/ 	.byte	0x04, 0x17
        /*000a*/ 	.short	(.L_151 - .L_150)
.L_150:
        /*000c*/ 	.word	0x00000000
        /*0010*/ 	.short	0x0005
        /*0012*/ 	.short	0x0028
        /*0014*/ 	.byte	0x00, 0xf0, 0x05, 0x00


	//----- nvinfo : EIATTR_KPARAM_INFO
	.align		4
.L_151:
        /*0018*/ 	.byte	0x04, 0x17
        /*001a*/ 	.short	(.L_153 - .L_152)
.L_152:
        /*001c*/ 	.word	0x00000000
        /*0020*/ 	.short	0x0004
        /*0022*/ 	.short	0x0020
        /*0024*/ 	.byte	0x00, 0xf0, 0x21, 0x00


	//----- nvinfo : EIATTR_KPARAM_INFO
	.align		4
.L_153:
        /*0028*/ 	.byte	0x04, 0x17
        /*002a*/ 	.short	(.L_155 - .L_154)
.L_154:
        /*002c*/ 	.word	0x00000000
        /*0030*/ 	.short	0x0003
        /*0032*/ 	.short	0x0018
        /*0034*/ 	.byte	0x00, 0xf0, 0x05, 0x00


	//----- nvinfo : EIATTR_KPARAM_INFO
	.align		4
.L_155:
        /*0038*/ 	.byte	0x04, 0x17
        /*003a*/ 	.short	(.L_157 - .L_156)
.L_156:
        /*003c*/ 	.word	0x00000000
        /*0040*/ 	.short	0x0002
        /*0042*/ 	.short	0x0010
        /*0044*/ 	.byte	0x00, 0xf0, 0x21, 0x00


	//----- nvinfo : EIATTR_KPARAM_INFO
	.align		4
.L_157:
        /*0048*/ 	.byte	0x04, 0x17
        /*004a*/ 	.short	(.L_159 - .L_158)
.L_158:
        /*004c*/ 	.word	0x00000000
        /*0050*/ 	.short	0x0001
        /*0052*/ 	.short	0x0008
        /*0054*/ 	.byte	0x00, 0xf5, 0x21, 0x00


	//----- nvinfo : EIATTR_KPARAM_INFO
	.align		4
.L_159:
        /*0058*/ 	.byte	0x04, 0x17
        /*005a*/ 	.short	(.L_161 - .L_160)
.L_160:
        /*005c*/ 	.word	0x00000000
        /*0060*/ 	.short	0x0000
        /*0062*/ 	.short	0x0000
        /*0064*/ 	.byte	0x00, 0xf5, 0x21, 0x00


	//----- nvinfo : EIATTR_SPARSE_MMA_MASK
	.align		4
.L_161:
        /*0068*/ 	.byte	0x03, 0x50
        /*006a*/ 	.short	0x0000


	//----- nvinfo : EIATTR_MAXREG_COUNT
	.align		4
        /*006c*/ 	.byte	0x03, 0x1b
        /*006e*/ 	.short	0x0080


	//----- nvinfo : EIATTR_NUM_BARRIERS
	.align		4
        /*0070*/ 	.byte	0x02, 0x4c
        /*0072*/ 	.byte	0x01
	.zero		1


	//----- nvinfo : EIATTR_MERCURY_ISA_VERSION
	.align		4
        /*0074*/ 	.byte	0x03, 0x5f
        /*0076*/ 	.short	0x0101


	//----- nvinfo : EIATTR_COOP_GROUP_MASK_REGIDS
	.align		4
        /*0078*/ 	.byte	0x04, 0x29
        /*007a*/ 	.short	(.L_163 - .L_162)


	//   ....[0]....
.L_162:
        /*007c*/ 	.word	0xffffffff


	//   ....[1]....
        /*0080*/ 	.word	0xffffffff


	//   ....[2]....
        /*0084*/ 	.word	0xffffffff


	//   ....[3]....
        /*0088*/ 	.word	0xffffffff


	//   ....[4]....
        /*008c*/ 	.word	0xffffffff


	//   ....[5]....
        /*0090*/ 	.word	0xffffffff


	//   ....[6]....
        /*0094*/ 	.word	0xffffffff


	//   ....[7]....
        /*0098*/ 	.word	0xffffffff


	//   ....[8]....
        /*009c*/ 	.word	0xffffffff


	//   ....[9]....
        /*00a0*/ 	.word	0xffffffff


	//   ....[10]....
        /*00a4*/ 	.word	0xffffffff


	//   ....[11]....
        /*00a8*/ 	.word	0xffffffff


	//   ....[12]....
        /*00ac*/ 	.word	0xffffffff


	//   ....[13]....
        /*00b0*/ 	.word	0xffffffff


	//   ....[14]....
        /*00b4*/ 	.word	0xffffffff


	//   ....[15]....
        /*00b8*/ 	.word	0xffffffff


	//   ....[16]....
        /*00bc*/ 	.word	0xffffffff


	//   ....[17]....
        /*00c0*/ 	.word	0xffffffff


	//   ....[18]....
        /*00c4*/ 	.word	0xffffffff


	//   ....[19]....
        /*00c8*/ 	.word	0xffffffff


	//   ....[20]....
        /*00cc*/ 	.word	0xffffffff


	//   ....[21]....
        /*00d0*/ 	.word	0xffffffff


	//   ....[22]....
        /*00d4*/ 	.word	0xffffffff


	//   ....[23]....
        /*00d8*/ 	.word	0xffffffff


	//   ....[24]....
        /*00dc*/ 	.word	0xffffffff


	//   ....[25]....
        /*00e0*/ 	.word	0xffffffff


	//   ....[26]....
        /*00e4*/ 	.word	0xffffffff


	//   ....[27]....
        /*00e8*/ 	.word	0xffffffff


	//   ....[28]....
        /*00ec*/ 	.word	0xffffffff


	//   ....[29]....
        /*00f0*/ 	.word	0xffffffff


	//----- nvinfo : EIATTR_COOP_GROUP_INSTR_OFFSETS
	.align		4
.L_163:
        /*00f4*/ 	.byte	0x04, 0x28
        /*00f6*/ 	.short	(.L_165 - .L_164)


	//   ....[0]....
.L_164:
        /*00f8*/ 	.word	0x00000f80


	//   ....[1]....
        /*00fc*/ 	.word	0x00000f90


	//   ....[2]....
        /*0100*/ 	.word	0x00000ff0


	//   ....[3]....
        /*0104*/ 	.word	0x00001000


	//   ....[4]....
        /*0108*/ 	.word	0x00001070


	//   ....[5]....
        /*010c*/ 	.word	0x00001080


	//   ....[6]....
        /*0110*/ 	.word	0x000010d0


	//   ....[7]....
        /*0114*/ 	.word	0x000010e0


	//   ....[8]....
        /*0118*/ 	.word	0x00001140


	//   ....[9]....
        /*011c*/ 	.word	0x00001150


	//   ....[10]....
        /*0120*/ 	.word	0x000013f0


	//   ....[11]....
        /*0124*/ 	.word	0x00001400


	//   ....[12]....
        /*0128*/ 	.word	0x00001470


	//   ....[13]....
        /*012c*/ 	.word	0x00001480


	//   ....[14]....
        /*0130*/ 	.word	0x000014c0


	//   ....[15]....
        /*0134*/ 	.word	0x000014d0


	//   ....[16]....
        /*0138*/ 	.word	0x00001530


	//   ....[17]....
        /*013c*/ 	.word	0x00001540


	//   ....[18]....
        /*0140*/ 	.word	0x000015a0


	//   ....[19]....
        /*0144*/ 	.word	0x000015b0


	//   ....[20]....
        /*0148*/ 	.word	0x00002e80


	//   ....[21]....
        /*014c*/ 	.word	0x00002e90


	//   ....[22]....
        /*0150*/ 	.word	0x00002ef0


	//   ....[23]....
        /*0154*/ 	.word	0x00002f00


	//   ....[24]....
        /*0158*/ 	.word	0x00002f70


	//   ....[25]....
        /*015c*/ 	.word	0x00002f80


	//   ....[26]....
        /*0160*/ 	.word	0x00002fd0


	//   ....[27]....
        /*0164*/ 	.word	0x00002fe0


	//   ....[28]....
        /*0168*/ 	.word	0x00003040


	//   ....[29]....
        /*016c*/ 	.word	0x00003050


	//----- nvinfo : EIATTR_VRC_CTA_INIT_COUNT
	.align		4
.L_165:
        /*0170*/ 	.byte	0x02, 0x4a
	.zero		1
	.zero		1


	//----- nvinfo : EIATTR_EXIT_INSTR_OFFSETS
	.align		4
        /*0174*/ 	.byte	0x04, 0x1c
        /*0176*/ 	.short	(.L_167 - .L_166)


	//   ....[0]....
.L_166:
        /*0178*/ 	.word	0x000000a0


	//   ....[1]....
        /*017c*/ 	.word	0x000000e0


	//   ....[2]....
        /*0180*/ 	.word	0x00003280


	//   ....[3]....
        /*0184*/ 	.word	0x000032d0


	//----- nvinfo : EIATTR_MAX_THREADS
	.align		4
.L_167:
        /*0188*/ 	.byte	0x04, 0x05
        /*018a*/ 	.short	(.L_169 - .L_168)
.L_168:
        /*018c*/ 	.word	0x00000200
        /*0190*/ 	.word	0x00000001
        /*0194*/ 	.word	0x00000001


	//----- nvinfo : EIATTR_CRS_STACK_SIZE
	.align		4
.L_169:
        /*0198*/ 	.byte	0x04, 0x1e
        /*019a*/ 	.short	(.L_171 - .L_170)
.L_170:
        /*019c*/ 	.word	0x00000000


	//----- nvinfo : EIATTR_CBANK_PARAM_SIZE
	.align		4
.L_171:
        /*01a0*/ 	.byte	0x03, 0x19
        /*01a2*/ 	.short	0x0029


	//----- nvinfo : EIATTR_PARAM_CBANK
	.align		4
        /*01a4*/ 	.byte	0x04, 0x0a
        /*01a6*/ 	.short	(.L_173 - .L_172)
	.align		4
.L_172:
        /*01a8*/ 	.word	index@(.nv.constant0._ZN3cub18CUB_300001_SM_10006detail6reduce28DeviceReduceSingleTileKernelINS2_10policy_hubIdyN4cuda3std3__44plusIvEEE10Policy1000EPaPdyS9_ddNS7_10__identityEEEvT0_T1_T2_T3_T4_T6_)
        /*01ac*/ 	.short	0x0380
        /*01ae*/ 	.short	0x0029


	//----- nvinfo : EIATTR_SW_WAR
	.align		4
.L_173:
        /*01b0*/ 	.byte	0x04, 0x36
        /*01b2*/ 	.short	(.L_175 - .L_174)
.L_174:
        /*01b4*/ 	.word	0x00000008
.L_175:


//--------------------- .nv.info._ZN3cub18CUB_300001_SM_10006detail11EmptyKernelIvEEvv --------------------------
	.section	.nv.info._ZN3cub18CUB_300001_SM_10006detail11EmptyKernelIvEEvv,"",@"SHT_CUDA_INFO"
	.sectionflags	@""
	.align	4


	//----- nvinfo : EIATTR_CUDA_API_VERSION
	.align		4
        /*0000*/ 	.byte	0x04, 0x37
        /*0002*/ 	.short	(.L_177 - .L_176)
.L_176:
        /*0004*/ 	.word	0x00000082


	//----- nvinfo : EIATTR_SPARSE_MMA_MASK
	.align		4
.L_177:
        /*0008*/ 	.byte	0x03, 0x50
        /*000a*/ 	.short	0x0000


	//----- nvinfo : EIATTR_MAXREG_COUNT
	.align		4
        /*000c*/ 	.byte	0x03, 0x1b
        /*000e*/ 	.short	0x00ff


	//----- nvinfo : EIATTR_MERCURY_ISA_VERSION
	.align		4
        /*0010*/ 	.byte	0x03, 0x5f
        /*0012*/ 	.short	0x0101


	//----- nvinfo : EIATTR_VRC_CTA_INIT_COUNT
	.align		4
        /*0014*/ 	.byte	0x02, 0x4a
	.zero		1
	.zero		1


	//----- nvinfo : EIATTR_EXIT_INSTR_OFFSETS
	.align		4
        /*0018*/ 	.byte	0x04, 0x1c
        /*001a*/ 	.short	(.L_179 - .L_178)


	//   ....[0]....
.L_178:
        /*001c*/ 	.word	0x00000010


	//----- nvinfo : EIATTR_SW_WAR
	.align		4
.L_179:
        /*0020*/ 	.byte	0x04, 0x36
        /*0022*/ 	.short	(.L_181 - .L_180)
.L_180:
        /*0024*/ 	.word	0x00000008
.L_181:


//--------------------- .nv.info._Z14update_latticeILb0EEvPaS0_PKfS0_fxxf --------------------------
	.section	.nv.info._Z14update_latticeILb0EEvPaS0_PKfS0_fxxf,"",@"SHT_CUDA_INFO"
	.sectionflags	@""
	.align	4


	//----- nvinfo : EIATTR_CUDA_API_VERSION
	.align		4
        /*0000*/ 	.byte	0x04, 0x37
        /*0002*/ 	.short	(.L_183 - .L_182)
.L_182:
        /*0004*/ 	.word	0x00000082


	//----- nvinfo : EIATTR_KPARAM_INFO
	.align		4
.L_183:
        /*0008*/ 	.byte	0x04, 0x17
        /*000a*/ 	.short	(.L_185 - .L_184)
.L_184:
        /*000c*/ 	.word	0x00000000
        /*0010*/ 	.short	0x0007
        /*0012*/ 	.short	0x0038
        /*0014*/ 	.byte	0x00, 0xf0, 0x11, 0x00


	//----- nvinfo : EIATTR_KPARAM_INFO
	.align		4
.L_185:
        /*0018*/ 	.byte	0x04, 0x17
        /*001a*/ 	.short	(.L_187 - .L_186)
.L_186:
        /*001c*/ 	.word	0x00000000
        /*0020*/ 	.short	0x0006
        /*0022*/ 	.short	0x0030
        /*0024*/ 	.byte	0x00, 0xf0, 0x21, 0x00


	//----- nvinfo : EIATTR_KPARAM_INFO
	.align		4
.L_187:
        /*0028*/ 	.byte	0x04, 0x17
        /*002a*/ 	.short	(.L_189 - .L_188)
.L_188:
        /*002c*/ 	.word	0x00000000
        /*0030*/ 	.short	0x0005
        /*0032*/ 	.short	0x0028
        /*0034*/ 	.byte	0x00, 0xf0, 0x21, 0x00


	//----- nvinfo : EIATTR_KPARAM_INFO
	.align		4
.L_189:
        /*0038*/ 	.byte	0x04, 0x17
        /*003a*/ 	.short	(.L_191 - .L_190)
.L_190:
        /*003c*/ 	.word	0x00000000
        /*0040*/ 	.short	0x0004
        /*0042*/ 	.short	0x0020
        /*0044*/ 	.byte	0x00, 0xf0, 0x11, 0x00


	//----- nvinfo : EIATTR_KPARAM_INFO
	.align		4
.L_191:
        /*0048*/ 	.byte	0x04, 0x17
        /*004a*/ 	.short	(.L_193 - .L_192)
.L_192:
        /*004c*/ 	.word	0x00000000
        /*0050*/ 	.short	0x0003
        /*0052*/ 	.short	0x0018
        /*0054*/ 	.byte	0x00, 0xf5, 0x21, 0x00


	//----- nvinfo : EIATTR_KPARAM_INFO
	.align		4
.L_193:
        /*0058*/ 	.byte	0x04, 0x17
        /*005a*/ 	.short	(.L_195 - .L_194)
.L_194:
        /*005c*/ 	.word	0x00000000
        /*0060*/ 	.short	0x0002
        /*0062*/ 	.short	0x0010
        /*0064*/ 	.byte	0x00, 0xf5, 0x21, 0x00


	//----- nvinfo : EIATTR_KPARAM_INFO
	.align		4
.L_195:
        /*0068*/ 	.byte	0x04, 0x17
        /*006a*/ 	.short	(.L_197 - .L_196)
.L_196:
        /*006c*/ 	.word	0x00000000
        /*0070*/ 	.short	0x0001
        /*0072*/ 	.short	0x0008
        /*0074*/ 	.byte	0x00, 0xf5, 0x21, 0x00


	//----- nvinfo : EIATTR_KPARAM_INFO
	.align		4
.L_197:
        /*0078*/ 	.byte	0x04, 0x17
        /*007a*/ 	.short	(.L_199 - .L_198)
.L_198:
        /*007c*/ 	.word	0x00000000
        /*0080*/ 	.short	0x0000
        /*0082*/ 	.short	0x0000
        /*0084*/ 	.byte	0x00, 0xf5, 0x21, 0x00


	//----- nvinfo : EIATTR_SPARSE_MMA_MASK
	.align		4
.L_199:
        /*0088*/ 	.byte	0x03, 0x50
        /*008a*/ 	.short	0x0000


	//----- nvinfo : EIATTR_MAXREG_COUNT
	.align		4
        /*008c*/ 	.byte	0x03, 0x1b
        /*008e*/ 	.short	0x00ff


	//----- nvinfo : EIATTR_MERCURY_ISA_VERSION
	.align		4
        /*0090*/ 	.byte	0x03, 0x5f
        /*0092*/ 	.short	0x0101


	//----- nvinfo : EIATTR_VRC_CTA_INIT_COUNT
	.align		4
        /*0094*/ 	.byte	0x02, 0x4a
	.zero		1
	.zero		1


	//----- nvinfo : EIATTR_EXIT_INSTR_OFFSETS
	.align		4
        /*0098*/ 	.byte	0x04, 0x1c
        /*009a*/ 	.short	(.L_201 - .L_200)


	//   ....[0]....
.L_200:
        /*009c*/ 	.word	0x00000310


	//   ....[1]....
        /*00a0*/ 	.word	0x00000a40


	//   ....[2]....
        /*00a4*/ 	.word	0x00000a80


	//----- nvinfo : EIATTR_CRS_STACK_SIZE
	.align		4
.L_201:
        /*00a8*/ 	.byte	0x04, 0x1e
        /*00aa*/ 	.short	(.L_203 - .L_202)
.L_202:
        /*00ac*/ 	.word	0x00000000


	//----- nvinfo : EIATTR_CBANK_PARAM_SIZE
	.align		4
.L_203:
        /*00b0*/ 	.byte	0x03, 0x19
        /*00b2*/ 	.short	0x003c


	//----- nvinfo : EIATTR_PARAM_CBANK
	.align		4
        /*00b4*/ 	.byte	0x04, 0x0a
        /*00b6*/ 	.short	(.L_205 - .L_204)
	.align		4
.L_204:
        /*00b8*/ 	.word	index@(.nv.constant0._Z14update_latticeILb0EEvPaS0_PKfS0_fxxf)
        /*00bc*/ 	.short	0x0380
        /*00be*/ 	.short	0x003c


	//----- nvinfo : EIATTR_SW_WAR
	.align		4
.L_205:
        /*00c0*/ 	.byte	0x04, 0x36
        /*00c2*/ 	.short	(.L_207 - .L_206)
.L_206:
        /*00c4*/ 	.word	0x00000008
.L_207:


//--------------------- .nv.info._Z14update_latticeILb1EEvPaS0_PKfS0_fxxf --------------------------
	.section	.nv.info._Z14update_latticeILb1EEvPaS0_PKfS0_fxxf,"",@"SHT_CUDA_INFO"
	.sectionflags	@""
	.align	4


	//----- nvinfo : EIATTR_CUDA_API_VERSION
	.align		4
        /*0000*/ 	.byte	0x04, 0x37
        /*0002*/ 	.short	(.L_209 - .L_208)
.L_208:
        /*0004*/ 	.word	0x00000082


	//----- nvinfo : EIATTR_KPARAM_INFO
	.align		4
.L_209:
        /*0008*/ 	.byte	0x04, 0x17
        /*000a*/ 	.short	(.L_211 - .L_210)
.L_210:
        /*000c*/ 	.word	0x00000000
        /*0010*/ 	.short	0x0007
        /*0012*/ 	.short	0x0038
        /*0014*/ 	.byte	0x00, 0xf0, 0x11, 0x00


	//----- nvinfo : EIATTR_KPARAM_INFO
	.align		4
.L_211:
        /*0018*/ 	.byte	0x04, 0x17
        /*001a*/ 	.short	(.L_213 - .L_212)
.L_212:
        /*001c*/ 	.word	0x00000000
        /*0020*/ 	.short	0x0006
        /*0022*/ 	.short	0x0030
        /*0024*/ 	.byte	0x00, 0xf0, 0x21, 0x00


	//----- nvinfo : EIATTR_KPARAM_INFO
	.align		4
.L_213:
        /*0028*/ 	.byte	0x04, 0x17
        /*002a*/ 	.short	(.L_215 - .L_214)
.L_214:
        /*002c*/ 	.word	0x00000000
        /*0030*/ 	.short	0x0005
        /*0032*/ 	.short	0x0028
        /*0034*/ 	.byte	0x00, 0xf0, 0x21, 0x00


	//----- nvinfo : EIATTR_KPARAM_INFO
	.align		4
.L_215:
        /*0038*/ 	.byte	0x04, 0x17
        /*003a*/ 	.short	(.L_217 - .L_216)
.L_216:
        /*003c*/ 	.word	0x00000000
        /*0040*/ 	.short	0x0004
        /*0042*/ 	.short	0x0020
        /*0044*/ 	.byte	0x00, 0xf0, 0x11, 0x00


	//----- nvinfo : EIATTR_KPARAM_INFO
	.align		4
.L_217:
        /*0048*/ 	.byte	0x04, 0x17
        /*004a*/ 	.short	(.L_219 - .L_218)
.L_218:
        /*004c*/ 	.word	0x00000000
        /*0050*/ 	.short	0x0003
        /*0052*/ 	.short	0x0018
        /*0054*/ 	.byte	0x00, 0xf5, 0x21, 0x00


	//----- nvinfo : EIATTR_KPARAM_INFO
	.align		4
.L_219:
        /*0058*/ 	.byte	0x04, 0x17
        /*005a*/ 	.short	(.L_221 - .L_220)
.L_220:
        /*005c*/ 	.word	0x00000000
        /*0060*/ 	.short	0x0002
        /*0062*/ 	.short	0x0010
        /*0064*/ 	.byte	0x00, 0xf5, 0x21, 0x00


	//----- nvinfo : EIATTR_KPARAM_INFO
	.align		4
.L_221:
        /*0068*/ 	.byte	0x04, 0x17
        /*006a*/ 	.short	(.L_223 - .L_222)
.L_222:
        /*006c*/ 	.word	0x00000000
        /*0070*/ 	.short	0x0001
        /*0072*/ 	.short	0x0008
        /*0074*/ 	.byte	0x00, 0xf5, 0x21, 0x00


	//----- nvinfo : EIATTR_KPARAM_INFO
	.align		4
.L_223:
        /*0078*/ 	.byte	0x04, 0x17
        /*007a*/ 	.short	(.L_225 - .L_224)
.L_224:
        /*007c*/ 	.word	0x00000000
        /*0080*/ 	.short	0x0000
        /*0082*/ 	.short	0x0000
        /*0084*/ 	.byte	0x00, 0xf5, 0x21, 0x00


	//----- nvinfo : EIATTR_SPARSE_MMA_MASK
	.align		4
.L_225:
        /*0088*/ 	.byte	0x03, 0x50
        /*008a*/ 	.short	0x0000


	//----- nvinfo : EIATTR_MAXREG_COUNT
	.align		4
        /*008c*/ 	.byte	0x03, 0x1b
        /*008e*/ 	.short	0x00ff


	//----- nvinfo : EIATTR_MERCURY_ISA_VERSION
	.align		4
        /*0090*/ 	.byte	0x03, 0x5f
        /*0092*/ 	.short	0x0101


	//----- nvinfo : EIATTR_VRC_CTA_INIT_COUNT
	.align		4
        /*0094*/ 	.byte	0x02, 0x4a
	.zero		1
	.zero		1


	//----- nvinfo : EIATTR_EXIT_INSTR_OFFSETS
	.align		4
        /*0098*/ 	.byte	0x04, 0x1c
        /*009a*/ 	.short	(.L_227 - .L_226)


	//   ....[0]....
.L_226:
        /*009c*/ 	.word	0x00000310


	//   ....[1]....
        /*00a0*/ 	.word	0x00000a40


	//   ....[2]....
        /*00a4*/ 	.word	0x00000a80


	//----- nvinfo : EIATTR_CRS_STACK_SIZE
	.align		4
.L_227:
        /*00a8*/ 	.byte	0x04, 0x1e
        /*00aa*/ 	.short	(.L_229 - .L_228)
.L_228:
        /*00ac*/ 	.word	0x00000000


	//----- nvinfo : EIATTR_CBANK_PARAM_SIZE
	.align		4
.L_229:
        /*00b0*/ 	.byte	0x03, 0x19
        /*00b2*/ 	.short	0x003c


	//----- nvinfo : EIATTR_PARAM_CBANK
	.align		4
        /*00b4*/ 	.byte	0x04, 0x0a
        /*00b6*/ 	.short	(.L_231 - .L_230)
	.align		4
.L_230:
        /*00b8*/ 	.word	index@(.nv.constant0._Z14update_latticeILb1EEvPaS0_PKfS0_fxxf)
        /*00bc*/ 	.short	0x0380
        /*00be*/ 	.short	0x003c


	//----- nvinfo : EIATTR_SW_WAR
	.align		4
.L_231:
        /*00c0*/ 	.byte	0x04, 0x36
        /*00c2*/ 	.short	(.L_233 - .L_232)
.L_232:
        /*00c4*/ 	.word	0x00000008
.L_233:


//--------------------- .nv.info._Z15init_randombondPaPKfxxf --------------------------
	.section	.nv.info._Z15init_randombondPaPKfxxf,"",@"SHT_CUDA_INFO"
	.sectionflags	@""
	.align	4


	//----- nvinfo : EIATTR_CUDA_API_VERSION
	.align		4
        /*0000*/ 	.byte	0x04, 0x37
        /*0002*/ 	.short	(.L_235 - .L_234)
.L_234:
        /*0004*/ 	.word	0x00000082


	//----- nvinfo : EIATTR_KPARAM_INFO
	.align		4
.L_235:
        /*0008*/ 	.byte	0x04, 0x17
        /*000a*/ 	.short	(.L_237 - .L_236)
.L_236:
        /*000c*/ 	.word	0x00000000
        /*0010*/ 	.short	0x0004
        /*0012*/ 	.short	0x0020
        /*0014*/ 	.byte	0x00, 0xf0, 0x11, 0x00


	//----- nvinfo : EIATTR_KPARAM_INFO
	.align		4
.L_237:
        /*0018*/ 	.byte	0x04, 0x17
        /*001a*/ 	.short	(.L_239 - .L_238)
.L_238:
        /*001c*/ 	.word	0x00000000
        /*0020*/ 	.short	0x0003
        /*0022*/ 	.short	0x0018
        /*0024*/ 	.byte	0x00, 0xf0, 0x21, 0x00


	//----- nvinfo : EIATTR_KPARAM_INFO
	.align		4
.L_239:
        /*0028*/ 	.byte	0x04, 0x17
        /*002a*/ 	.short	(.L_241 - .L_240)
.L_240:
        /*002c*/ 	.word	0x00000000
        /*0030*/ 	.short	0x0002
        /*0032*/ 	.short	0x0010
        /*0034*/ 	.byte	0x00, 0xf0, 0x21, 0x00


	//----- nvinfo : EIATTR_KPARAM_INFO
	.align		4
.L_241:
        /*0038*/ 	.byte	0x04, 0x17
        /*003a*/ 	.short	(.L_243 - .L_242)
.L_242:
        /*003c*/ 	.word	0x00000000
        /*0040*/ 	.short	0x0001
        /*0042*/ 	.short	0x0008
        /*0044*/ 	.byte	0x00, 0xf5, 0x21, 0x00


	//----- nvinfo : EIATTR_KPARAM_INFO
	.align		4
.L_243:
        /*0048*/ 	.byte	0x04, 0x17
        /*004a*/ 	.short	(.L_245 - .L_244)
.L_244:
        /*004c*/ 	.word	0x00000000
        /*0050*/ 	.short	0x0000
        /*0052*/ 	.short	0x0000
        /*0054*/ 	.byte	0x00, 0xf5, 0x21, 0x00


	//----- nvinfo : EIATTR_SPARSE_MMA_MASK
	.align		4
.L_245:
        /*0058*/ 	.byte	0x03, 0x50
        /*005a*/ 	.short	0x0000


	//----- nvinfo : EIATTR_MAXREG_COUNT
	.align		4
        /*005c*/ 	.byte	0x03, 0x1b
        /*005e*/ 	.short	0x00ff


	//----- nvinfo : EIATTR_MERCURY_ISA_VERSION
	.align		4
        /*0060*/ 	.byte	0x03, 0x5f
        /*0062*/ 	.short	0x0101


	//----- nvinfo : EIATTR_VRC_CTA_INIT_COUNT
	.align		4
        /*0064*/ 	.byte	0x02, 0x4a
	.zero		1
	.zero		1


	//----- nvinfo : EIATTR_EXIT_INSTR_OFFSETS
	.align		4
        /*0068*/ 	.byte	0x04, 0x1c
        /*006a*/ 	.short	(.L_247 - .L_246)


	//   ....[0]....
.L_246:
        /*006c*/ 	.word	0x000000f0


	//   ....[1]....
        /*0070*/ 	.word	0x000001c0


	//----- nvinfo : EIATTR_CBANK_PARAM_SIZE
	.align		4
.L_247:
        /*0074*/ 	.byte	0x03, 0x19
        /*0076*/ 	.short	0x0024


	//----- nvinfo : EIATTR_PARAM_CBANK
	.align		4
        /*0078*/ 	.byte	0x04, 0x0a
        /*007a*/ 	.short	(.L_249 - .L_248)
	.align		4
.L_248:
        /*007c*/ 	.word	index@(.nv.constant0._Z15init_randombondPaPKfxxf)
        /*0080*/ 	.short	0x0380
        /*0082*/ 	.short	0x0024


	//----- nvinfo : EIATTR_SW_WAR
	.align		4
.L_249:
        /*0084*/ 	.byte	0x04, 0x36
        /*0086*/ 	.short	(.L_251 - .L_250)
.L_250:
        /*0088*/ 	.word	0x00000008
.L_251:


//--------------------- .nv.info._Z10init_spinsPaPKfxx --------------------------
	.section	.nv.info._Z10init_spinsPaPKfxx,"",@"SHT_CUDA_INFO"
	.sectionflags	@""
	.align	4


	//----- nvinfo : EIATTR_CUDA_API_VERSION
	.align		4
        /*0000*/ 	.byte	0x04, 0x37
        /*0002*/ 	.short	(.L_253 - .L_252)
.L_252:
        /*0004*/ 	.word	0x00000082


	//----- nvinfo : EIATTR_KPARAM_INFO
	.align		4
.L_253:
        /*0008*/ 	.byte	0x04, 0x17
        /*000a*/ 	.short	(.L_255 - .L_254)
.L_254:
        /*000c*/ 	.word	0x00000000
        /*0010*/ 	.short	0x0003
        /*0012*/ 	.short	0x0018
        /*0014*/ 	.byte	0x00, 0xf0, 0x21, 0x00


	//----- nvinfo : EIATTR_KPARAM_INFO
	.align		4
.L_255:
        /*0018*/ 	.byte	0x04, 0x17
        /*001a*/ 	.short	(.L_257 - .L_256)
.L_256:
        /*001c*/ 	.word	0x00000000
        /*0020*/ 	.short	0x0002
        /*0022*/ 	.short	0x0010
        /*0024*/ 	.byte	0x00, 0xf0, 0x21, 0x00


	//----- nvinfo : EIATTR_KPARAM_INFO
	.align		4
.L_257:
        /*0028*/ 	.byte	0x04, 0x17
        /*002a*/ 	.short	(.L_259 - .L_258)
.L_258:
        /*002c*/ 	.word	0x00000000
        /*0030*/ 	.short	0x0001
        /*0032*/ 	.short	0x0008
        /*0034*/ 	.byte	0x00, 0xf5, 0x21, 0x00


	//----- nvinfo : EIATTR_KPARAM_INFO
	.align		4
.L_259:
        /*0038*/ 	.byte	0x04, 0x17
        /*003a*/ 	.short	(.L_261 - .L_260)
.L_260:
        /*003c*/ 	.word	0x00000000
        /*0040*/ 	.short	0x0000
        /*0042*/ 	.short	0x0000
        /*0044*/ 	.byte	0x00, 0xf5, 0x21, 0x00


	//----- nvinfo : EIATTR_SPARSE_MMA_MASK
	.align		4
.L_261:
        /*0048*/ 	.byte	0x03, 0x50
        /*004a*/ 	.short	0x0000


	//----- nvinfo : EIATTR_MAXREG_COUNT
	.align		4
        /*004c*/ 	.byte	0x03, 0x1b
        /*004e*/ 	.short	0x00ff


	//----- nvinfo : EIATTR_MERCURY_ISA_VERSION
	.align		4
        /*0050*/ 	.byte	0x03, 0x5f
        /*0052*/ 	.short	0x0101


	//----- nvinfo : EIATTR_VRC_CTA_INIT_COUNT
	.align		4
        /*0054*/ 	.byte	0x02, 0x4a
	.zero		1
	.zero		1


	//----- nvinfo : EIATTR_EXIT_INSTR_OFFSETS
	.align		4
        /*0058*/ 	.byte	0x04, 0x1c
        /*005a*/ 	.short	(.L_263 - .L_262)


	//   ....[0]....
.L_262:
        /*005c*/ 	.word	0x000000d0


	//   ....[1]....
        /*0060*/ 	.word	0x00000190


	//----- nvinfo : EIATTR_CBANK_PARAM_SIZE
	.align		4
.L_263:
        /*0064*/ 	.byte	0x03, 0x19
        /*0066*/ 	.short	0x0020


	//----- nvinfo : EIATTR_PARAM_CBANK
	.align		4
        /*0068*/ 	.byte	0x04, 0x0a
        /*006a*/ 	.short	(.L_265 - .L_264)
	.align		4
.L_264:
        /*006c*/ 	.word	index@(.nv.constant0._Z10init_spinsPaPKfxx)
        /*0070*/ 	.short	0x0380
        /*0072*/ 	.short	0x0020


	//----- nvinfo : EIATTR_SW_WAR
	.align		4
.L_265:
        /*0074*/ 	.byte	0x04, 0x36
        /*0076*/ 	.short	(.L_267 - .L_266)
.L_266:
        /*0078*/ 	.word	0x00000008
.L_267:


//--------------------- .nv.callgraph             --------------------------
	.section	.nv.callgraph,"",@"SHT_CUDA_CALLGRAPH"
	.align	4
	.sectionentsize	8
	.align		4
        /*0000*/ 	.word	0x00000000
	.align		4
        /*0004*/ 	.word	0xffffffff
	.align		4
        /*0008*/ 	.word	0x00000000
	.align		4
        /*000c*/ 	.word	0xfffffffe
	.align		4
        /*0010*/ 	.word	0x00000000
	.align		4
        /*0014*/ 	.word	0xfffffffd
	.align		4
        /*0018*/ 	.word	0x00000000
	.align		4
        /*001c*/ 	.word	0xfffffffc


//--------------------- .nv.constant4             --------------------------
	.section	.nv.constant4,"a",@progbits
	.align	8
	.align		8
.nv.constant4:
        /*0000*/ 	.dword	_ZN34_INTERNAL_54cd91c1_4_k_cu_1478c9674cuda3std3__45__cpo5beginE
	.align		8
        /*0008*/ 	.dword	_ZN34_INTERNAL_54cd91c1_4_k_cu_1478c9674cuda3std3__45__cpo3endE
	.align		8
        /*0010*/ 	.dword	_ZN34_INTERNAL_54cd91c1_4_k_cu_1478c9674cuda3std3__45__cpo6cbeginE
	.align		8
        /*0018*/ 	.dword	_ZN34_INTERNAL_54cd91c1_4_k_cu_1478c9674cuda3std3__45__cpo4cendE
	.align		8
        /*0020*/ 	.dword	_ZN34_INTERNAL_54cd91c1_4_k_cu_1478c9674cuda3std3__45__cpo6rbeginE
	.align		8
        /*0028*/ 	.dword	_ZN34_INTERNAL_54cd91c1_4_k_cu_1478c9674cuda3std3__45__cpo4rendE
	.align		8
        /*0030*/ 	.dword	_ZN34_INTERNAL_54cd91c1_4_k_cu_1478c9674cuda3std3__45__cpo7crbeginE
	.align		8
        /*0038*/ 	.dword	_ZN34_INTERNAL_54cd91c1_4_k_cu_1478c9674cuda3std3__45__cpo5crendE
	.align		8
        /*0040*/ 	.dword	_ZN34_INTERNAL_54cd91c1_4_k_cu_1478c9674cuda3std3__436_GLOBAL__N__54cd91c1_4_k_cu_1478c9676ignoreE
	.align		8
        /*0048*/ 	.dword	_ZN34_INTERNAL_54cd91c1_4_k_cu_1478c9674cuda3std3__419piecewise_constructE
	.align		8
        /*0050*/ 	.dword	_ZN34_INTERNAL_54cd91c1_4_k_cu_1478c9674cuda3std3__48in_placeE
	.align		8
        /*0058*/ 	.dword	_ZN34_INTERNAL_54cd91c1_4_k_cu_1478c9674cuda3std3__420unreachable_sentinelE
	.align		8
        /*0060*/ 	.dword	_ZN34_INTERNAL_54cd91c1_4_k_cu_1478c9674cuda3std3__47nulloptE
	.align		8
        /*0068*/ 	.dword	_ZN34_INTERNAL_54cd91c1_4_k_cu_1478c9674cuda3std3__48unexpectE
	.align		8
        /*0070*/ 	.dword	_ZN34_INTERNAL_54cd91c1_4_k_cu_1478c9674cuda3std6ranges3__45__cpo4swapE
	.align		8
        /*0078*/ 	.dword	_ZN34_INTERNAL_54cd91c1_4_k_cu_1478c9674cuda3std6ranges3__45__cpo9iter_moveE
	.align		8
        /*0080*/ 	.dword	_ZN34_INTERNAL_54cd91c1_4_k_cu_1478c9674cuda3std6ranges3__45__cpo5beginE
	.align		8
        /*0088*/ 	.dword	_ZN34_INTERNAL_54cd91c1_4_k_cu_1478c9674cuda3std6ranges3__45__cpo3endE
	.align		8
        /*0090*/ 	.dword	_ZN34_INTERNAL_54cd91c1_4_k_cu_1478c9674cuda3std6ranges3__45__cpo6cbeginE
	.align		8
        /*0098*/ 	.dword	_ZN34_INTERNAL_54cd91c1_4_k_cu_1478c9674cuda3std6ranges3__45__cpo4cendE
	.align		8
        /*00a0*/ 	.dword	_ZN34_INTERNAL_54cd91c1_4_k_cu_1478c9674cuda3std6ranges3__45__cpo7advanceE
	.align		8
        /*00a8*/ 	.dword	_ZN34_INTERNAL_54cd91c1_4_k_cu_1478c9674cuda3std6ranges3__45__cpo9iter_swapE
	.align		8
        /*00b0*/ 	.dword	_ZN34_INTERNAL_54cd91c1_4_k_cu_1478c9674cuda3std6ranges3__45__cpo4nextE
	.align		8
        /*00b8*/ 	.dword	_ZN34_INTERNAL_54cd91c1_4_k_cu_1478c9674cuda3std6ranges3__45__cpo4prevE
	.align		8
        /*00c0*/ 	.dword	_ZN34_INTERNAL_54cd91c1_4_k_cu_1478c9674cuda3std6ranges3__45__cpo4dataE
	.align		8
        /*00c8*/ 	.dword	_ZN34_INTERNAL_54cd91c1_4_k_cu_1478c9674cuda3std6ranges3__45__cpo5cdataE
	.align		8
        /*00d0*/ 	.dword	_ZN34_INTERNAL_54cd91c1_4_k_cu_1478c9674cuda3std6ranges3__45__cpo4sizeE
	.align		8
        /*00d8*/ 	.dword	_ZN34_INTERNAL_54cd91c1_4_k_cu_1478c9674cuda3std6ranges3__45__cpo5ssizeE
	.align		8
        /*00e0*/ 	.dword	_ZN34_INTERNAL_54cd91c1_4_k_cu_1478c9674cuda3std6ranges3__45__cpo8distanceE
	.align		8
        /*00e8*/ 	.dword	_ZN34_INTERNAL_54cd91c1_4_k_cu_1478c9676thrust24THRUST_300001_SM_1000_NS6system6detail10sequential3seqE
	.align		8
        /*00f0*/ 	.dword	_ZN34_INTERNAL_54cd91c1_4_k_cu_1478c9676thrust24THRUST_300001_SM_1000_NS12placeholders2_1E
	.align		8
        /*00f8*/ 	.dword	_ZN34_INTERNAL_54cd91c1_4_k_cu_1478c9676thrust24THRUST_300001_SM_1000_NS12placeholders2_2E
	.align		8
        /*0100*/ 	.dword	_ZN34_INTERNAL_54cd91c1_4_k_cu_1478c9676thrust24THRUST_300001_SM_1000_NS12placeholders2_3E
	.align		8
        /*0108*/ 	.dword	_ZN34_INTERNAL_54cd91c1_4_k_cu_1478c9676thrust24THRUST_300001_SM_1000_NS12placeholders2_4E
	.align		8
        /*0110*/ 	.dword	_ZN34_INTERNAL_54cd91c1_4_k_cu_1478c9676thrust24THRUST_300001_SM_1000_NS12placeholders2_5E
	.align		8
        /*0118*/ 	.dword	_ZN34_INTERNAL_54cd91c1_4_k_cu_1478c9676thrust24THRUST_300001_SM_1000_NS12placeholders2_6E
	.align		8
        /*0120*/ 	.dword	_ZN34_INTERNAL_54cd91c1_4_k_cu_1478c9676thrust24THRUST_300001_SM_1000_NS12placeholders2_7E
	.align		8
        /*0128*/ 	.dword	_ZN34_INTERNAL_54cd91c1_4_k_cu_1478c9676thrust24THRUST_300001_SM_1000_NS12placeholders2_8E
	.align		8
        /*0130*/ 	.dword	_ZN34_INTERNAL_54cd91c1_4_k_cu_1478c9676thrust24THRUST_300001_SM_1000_NS12placeholders2_9E
	.align		8
        /*0138*/ 	.dword	_ZN34_INTERNAL_54cd91c1_4_k_cu_1478c9676thrust24THRUST_300001_SM_1000_NS12placeholders3_10E


//--------------------- .text._ZN3cub18CUB_300001_SM_10006detail6reduce28DeviceReduceSingleTileKernelINS2_10policy_hubIdyN4cuda3std3__44plusIvEEE10Policy1000EPdSC_iS9_ddNS7_10__identityEEEvT0_T1_T2_T3_T4_T6_ --------------------------
	.section	.text._ZN3cub18CUB_300001_SM_10006detail6reduce28DeviceReduceSingleTileKernelINS2_10policy_hubIdyN4cuda3std3__44plusIvEEE10Policy1000EPdSC_iS9_ddNS7_10__identityEEEvT0_T1_T2_T3_T4_T6_,"ax",@progbits
	.align	128
        .global         _ZN3cub18CUB_300001_SM_10006detail6reduce28DeviceReduceSingleTileKernelINS2_10policy_hubIdyN4cuda3std3__44plusIvEEE10Policy1000EPdSC_iS9_ddNS7_10__identityEEEvT0_T1_T2_T3_T4_T6_
        .type           _ZN3cub18CUB_300001_SM_10006detail6reduce28DeviceReduceSingleTileKernelINS2_10policy_hubIdyN4cuda3std3__44plusIvEEE10Policy1000EPdSC_iS9_ddNS7_10__identityEEEvT0_T1_T2_T3_T4_T6_,@function
        .size           _ZN3cub18CUB_300001_SM_10006detail6reduce28DeviceReduceSingleTileKernelINS2_10policy_hubIdyN4cuda3std3__44plusIvEEE10Policy1000EPdSC_iS9_ddNS7_10__identityEEEvT0_T1_T2_T3_T4_T6_,(.L_x_107 - _ZN3cub18CUB_300001_SM_10006detail6reduce28DeviceReduceSingleTileKernelINS2_10policy_hubIdyN4cuda3std3__44plusIvEEE10Policy1000EPdSC_iS9_ddNS7_10__identityEEEvT0_T1_T2_T3_T4_T6_)
        .other          _ZN3cub18CUB_300001_SM_10006detail6reduce28DeviceReduceSingleTileKernelINS2_10policy_hubIdyN4cuda3std3__44plusIvEEE10Policy1000EPdSC_iS9_ddNS7_10__identityEEEvT0_T1_T2_T3_T4_T6_,@"STO_CUDA_ENTRY STV_DEFAULT"
_ZN3cub18CUB_300001_SM_10006detail6reduce28DeviceReduceSingleTileKernelINS2_10policy_hubIdyN4cuda3std3__44plusIvEEE10Policy1000EPdSC_iS9_ddNS7_10__identityEEEvT0_T1_T2_T3_T4_T6_:
.text._ZN3cub18CUB_300001_SM_10006detail6reduce28DeviceReduceSingleTileKernelINS2_10policy_hubIdyN4cuda3std3__44plusIvEEE10Policy1000EPdSC_iS9_ddNS7_10__identityEEEvT0_T1_T2_T3_T4_T6_:
[----:B------:R-:W-:Y:S01]  /*0000*/  LDC R1, c[0x0][0x37c] ;  /* 0x0000df00ff017b82 */ /* 0x000fe20000000800 */
[----:B------:R-:W0:Y:S01]  /*0010*/  LDCU UR4, c[0x0][0x390] ;  /* 0x00007200ff0477ac */ /* 0x000e220008000800 */
[----:B------:R-:W1:Y:S01]  /*0020*/  LDCU.64 UR6, c[0x0][0x358] ;  /* 0x00006b00ff0677ac */ /* 0x000e620008000a00 */
[----:B0-----:R-:W-:-:S05]  /*0030*/  IMAD.U32 R4, RZ, RZ, UR4 ;  /* 0x00000004ff047e24 */ /* 0x001fca000f8e00ff */
[----:B------:R-:W-:-:S13]  /*0040*/  ISETP.NE.AND P0, PT, R4, RZ, PT ;  /* 0x000000ff0400720c */ /* 0x000fda0003f05270 */
[----:B-1----:R-:W-:Y:S05]  /*0050*/  @P0 BRA `(.L_x_0) ;  /* 0x00000000001c0947 */ /* 0x002fea0003800000 */
[----:B------:R-:W0:Y:S02]  /*0060*/  S2R R0, SR_TID.X ;  /* 0x0000000000007919 */ /* 0x000e240000002100 */
[----:B0-----:R-:W-:-:S13]  /*0070*/  ISETP.NE.AND P0, PT, R0, RZ, PT ;  /* 0x000000ff0000720c */ /* 0x001fda0003f05270 */
[----:B------:R-:W-:Y:S05]  /*0080*/  @P0 EXIT ;  /* 0x000000000000094d */ /* 0x000fea0003800000 */
[----:B------:R-:W0:Y:S08]  /*0090*/  LDC.64 R2, c[0x0][0x388] ;  /* 0x0000e200ff027b82 */ /* 0x000e300000000a00 */
[----:B------:R-:W0:Y:S02]  /*00a0*/  LDC.64 R4, c[0x0][0x398] ;  /* 0x0000e600ff047b82 */ /* 0x000e240000000a00 */
[----:B0-----:R-:W-:Y:S01]  /*00b0*/  STG.E.64 desc[UR6][R2.64], R4 ;  /* 0x0000000402007986 */ /* 0x001fe2000c101b06 */
[----:B------:R-:W-:Y:S05]  /*00c0*/  EXIT ;  /* 0x000000000000794d */ /* 0x000fea0003800000 */
.L_x_0:
[----:B------:R-:W-:Y:S01]  /*00d0*/  ISETP.GT.AND P0, PT, R4, 0xdff, PT ;  /* 0x00000dff0400780c */ /* 0x000fe20003f04270 */
[----:B------:R-:W-:-:S12]  /*00e0*/  BSSY.RECONVERGENT B0, `(.L_x_1) ;  /* 0x000022d000007945 */ /* 0x000fd80003800200 */
[----:B------:R-:W-:Y:S05]  /*00f0*/  @P0 BRA `(.L_x_2) ;  /* 0x0000001000e00947 */ /* 0x000fea0003800000 */
[----:B------:R-:W0:Y:S01]  /*0100*/  S2R R3, SR_TID.X ;  /* 0x0000000000037919 */ /* 0x000e220000002100 */
[----:B------:R-:W-:Y:S01]  /*0110*/  BSSY.RECONVERGENT B1, `(.L_x_3) ;  /* 0x0000009000017945 */ /* 0x000fe20003800200 */
[----:B------:R-:W-:Y:S02]  /*0120*/  CS2R R6, SRZ ;  /* 0x0000000000067805 */ /* 0x000fe4000001ff00 */
[----:B0-----:R-:W-:Y:S01]  /*0130*/  ISETP.GE.AND P0, PT, R3, R4, PT ;  /* 0x000000040300720c */ /* 0x001fe20003f06270 */
[----:B------:R-:W-:-:S12]  /*0140*/  IMAD.MOV.U32 R5, RZ, RZ, R3 ;  /* 0x000000ffff057224 */ /* 0x000fd800078e0003 */
[----:B------:R-:W-:Y:S05]  /*0150*/  @P0 BRA `(.L_x_4) ;  /* 0x0000000000100947 */ /* 0x000fea0003800000 */
[----:B------:R-:W0:Y:S02]  /*0160*/  LDC.64 R6, c[0x0][0x380] ;  /* 0x0000e000ff067b82 */ /* 0x000e240000000a00 */
[----:B0-----:R-:W-:-:S06]  /*0170*/  IMAD.WIDE.U32 R6, R3, 0x8, R6 ;  /* 0x0000000803067825 */ /* 0x001fcc00078e0006 */
[----:B------:R-:W5:Y:S01]  /*0180*/  LDG.E.64.CONSTANT R6, desc[UR6][R6.64] ;  /* 0x0000000606067981 */ /* 0x000f62000c1e9b00 */
[----:B------:R-:W-:-:S07]  /*0190*/  VIADD R5, R3, 0x200 ;  /* 0x0000020003057836 */ /* 0x000fce0000000000 */
.L_x_4:
[----:B------:R-:W-:Y:S05]  /*01a0*/  BSYNC.RECONVERGENT B1 ;  /* 0x0000000000017941 */ /* 0x000fea0003800200 */
.L_x_3:
[----:B------:R-:W-:Y:S01]  /*01b0*/  ISETP.GE.AND P0, PT, R5, R4, PT ;  /* 0x000000040500720c */ /* 0x000fe20003f06270 */
[----:B------:R-:W-:-:S12]  /*01c0*/  BSSY.RECONVERGENT B1, `(.L_x_5) ;  /* 0x0000076000017945 */ /* 0x000fd80003800200 */
[----:B------:R-:W-:Y:S05]  /*01d0*/  @P0 BRA `(.L_x_6) ;  /* 0x0000000400d00947 */ /* 0x000fea0003800000 */
[----:B------:R-:W-:Y:S01]  /*01e0*/  LOP3.LUT R9, RZ, R5, RZ, 0x33, !PT ;  /* 0x00000005ff097212 */ /* 0x000fe200078e33ff */
[----:B------:R-:W-:Y:S04]  /*01f0*/  BSSY.RECONVERGENT B2, `(.L_x_7) ;  /* 0x0000017000027945 */ /* 0x000fe80003800200 */
[----:B------:R-:W-:-:S05]  /*0200*/  IMAD.IADD R0, R9, 0x1, R4 ;  /* 0x0000000109007824 */ /* 0x000fca00078e0204 */
[C---:B------:R-:W-:Y:S02]  /*0210*/  LOP3.LUT R2, R0.reuse, 0x600, RZ, 0xc0, !PT ;  /* 0x0000060000027812 */ /* 0x040fe400078ec0ff */
[----:B------:R-:W-:Y:S02]  /*0220*/  ISETP.GE.U32.AND P0, PT, R0, 0x600, PT ;  /* 0x000006000000780c */ /* 0x000fe40003f06070 */
[----:B------:R-:W-:-:S13]  /*0230*/  ISETP.NE.AND P1, PT, R2, 0x600, PT ;  /* 0x000006000200780c */ /* 0x000fda0003f25270 */
[----:B------:R-:W-:Y:S05]  /*0240*/  @!P1 BRA `(.L_x_8) ;  /* 0x0000000000449947 */ /* 0x000fea0003800000 */
[----:B------:R-:W0:Y:S01]  /*0250*/  LDC.64 R8, c[0x0][0x380] ;  /* 0x0000e000ff087b82 */ /* 0x000e220000000a00 */
[----:B------:R-:W-:-:S04]  /*0260*/  LEA.HI R0, R0, 0x1, RZ, 0x17 ;  /* 0x0000000100007811 */ /* 0x000fc800078fb8ff */
[----:B------:R-:W-:-:S05]  /*0270*/  LOP3.LUT R0, R0, 0x3, RZ, 0xc0, !PT ;  /* 0x0000000300007812 */ /* 0x000fca00078ec0ff */
[----:B------:R-:W-:Y:S02]  /*0280*/  IMAD.MOV R0, RZ, RZ, -R0 ;  /* 0x000000ffff007224 */ /* 0x000fe400078e0a00 */
[----:B0-----:R-:W-:-:S04]  /*0290*/  IMAD.WIDE.U32 R8, R5, 0x8, R8 ;  /* 0x0000000805087825 */ /* 0x001fc800078e0008 */
[----:B------:R-:W-:Y:S02]  /*02a0*/  IMAD.MOV.U32 R2, RZ, RZ, R8 ;  /* 0x000000ffff027224 */ /* 0x000fe400078e0008 */
[----:B------:R-:W-:-:S07]  /*02b0*/  IMAD.MOV.U32 R11, RZ, RZ, R9 ;  /* 0x000000ffff0b7224 */ /* 0x000fce00078e0009 */
.L_x_9:
[----:B------:R-:W-:Y:S02]  /*02c0*/  IMAD.MOV.U32 R8, RZ, RZ, R2 ;  /* 0x000000ffff087224 */ /* 0x000fe400078e0002 */
[----:B------:R-:W-:-:S06]  /*02d0*/  IMAD.MOV.U32 R9, RZ, RZ, R11 ;  /* 0x000000ffff097224 */ /* 0x000fcc00078e000b */
[----:B------:R-:W2:Y:S01]  /*02e0*/  LDG.E.64.CONSTANT R8, desc[UR6][R8.64] ;  /* 0x0000000608087981 */ /* 0x000ea2000c1e9b00 */
[----:B------:R-:W-:Y:S01]  /*02f0*/  VIADD R0, R0, 0x1 ;  /* 0x0000000100007836 */ /* 0x000fe20000000000 */
[----:B------:R-:W-:Y:S01]  /*0300*/  IADD3 R2, P2, PT, R2, 0x1000, RZ ;  /* 0x0000100002027810 */ /* 0x000fe20007f5e0ff */
[----:B------:R-:W-:-:S03]  /*0310*/  VIADD R5, R5, 0x200 ;  /* 0x0000020005057836 */ /* 0x000fc60000000000 */
[----:B------:R-:W-:Y:S01]  /*0320*/  ISETP.NE.AND P1, PT, R0, RZ, PT ;  /* 0x000000ff0000720c */ /* 0x000fe20003f25270 */
[----:B------:R-:W-:Y:S01]  /*0330*/  IMAD.X R11, RZ, RZ, R11, P2 ;  /* 0x000000ffff0b7224 */ /* 0x000fe200010e060b */
[----:B--2--5:R-:W-:-:S11]  /*0340*/  DADD R6, R8, R6 ;  /* 0x0000000008067229 */ /* 0x024fd60000000006 */
[----:B------:R-:W-:Y:S05]  /*0350*/  @P1 BRA `(.L_x_9) ;  /* 0xfffffffc00d81947 */ /* 0x000fea000383ffff */
.L_x_8:
[----:B------:R-:W-:Y:S05]  /*0360*/  BSYNC.RECONVERGENT B2 ;  /* 0x0000000000027941 */ /* 0x000fea0003800200 */
.L_x_7:
[----:B------:R-:W-:Y:S05]  /*0370*/  @!P0 BRA `(.L_x_6) ;  /* 0x0000000400688947 */ /* 0x000fea0003800000 */
[----:B------:R-:W-:Y:S01]  /*0380*/  IMAD.IADD R0, R4, 0x1, -R5 ;  /* 0x0000000104007824 */ /* 0x000fe200078e0a05 */
[----:B------:R-:W-:Y:S01]  /*0390*/  BSSY.RECONVERGENT B2, `(.L_x_10) ;  /* 0x0000031000027945 */ /* 0x000fe20003800200 */
[----:B------:R-:W-:-:S03]  /*03a0*/  PLOP3.LUT P0, PT, PT, PT, PT, 0x80, 0x8 ;  /* 0x000000000008781c */ /* 0x000fc60003f0f070 */
[----:B------:R-:W-:-:S13]  /*03b0*/  ISETP.GT.AND P1, PT, R0, 0x1800, PT ;  /* 0x000018000000780c */ /* 0x000fda0003f24270 */
[----:B------:R-:W-:Y:S05]  /*03c0*/  @!P1 BRA `(.L_x_11) ;  /* 0x0000000000b49947 */ /* 0x000fea0003800000 */
[----:B------:R-:W-:Y:S01]  /*03d0*/  PLOP3.LUT P0, PT, PT, PT, PT, 0x8, 0x80 ;  /* 0x000000000080781c */ /* 0x000fe20003f0e170 */
[----:B------:R-:W-:-:S12]  /*03e0*/  VIADD R0, R4, 0xffffe800 ;  /* 0xffffe80004007836 */ /* 0x000fd80000000000 */
.L_x_12:
[----:B------:R-:W0:Y:S02]  /*03f0*/  LDC.64 R32, c[0x0][0x380] ;  /* 0x0000e000ff207b82 */ /* 0x000e240000000a00 */
[----:B0-----:R-:W-:-:S05]  /*0400*/  IMAD.WIDE R14, R5, 0x8, R32 ;  /* 0x00000008050e7825 */ /* 0x001fca00078e0220 */
[----:B------:R-:W2:Y:S04]  /*0410*/  LDG.E.64.CONSTANT R8, desc[UR6][R14.64] ;  /* 0x000000060e087981 */ /* 0x000ea8000c1e9b00 */
[----:B------:R-:W3:Y:S04]  /*0420*/  LDG.E.64.CONSTANT R10, desc[UR6][R14.64+0x1000] ;  /* 0x001000060e0a7981 */ /* 0x000ee8000c1e9b00 */
[----:B------:R-:W4:Y:S01]  /*0430*/  LDG.E.64.CONSTANT R12, desc[UR6][R14.64+0x2000] ;  /* 0x002000060e0c7981 */ /* 0x000f22000c1e9b00 */
[----:B------:R-:W-:-:S03]  /*0440*/  VIADD R41, R5, 0x800 ;  /* 0x0000080005297836 */ /* 0x000fc60000000000 */
[----:B------:R-:W4:Y:S01]  /*0450*/  LDG.E.64.CONSTANT R30, desc[UR6][R14.64+0x3000] ;  /* 0x003000060e1e7981 */ /* 0x000f22000c1e9b00 */
[----:B------:R-:W-:-:S05]  /*0460*/  IMAD.WIDE R40, R41, 0x8, R32 ;  /* 0x0000000829287825 */ /* 0x000fca00078e0220 */
[----:B------:R-:W4:Y:S04]  /*0470*/  LDG.E.64.CONSTANT R28, desc[UR6][R40.64] ;  /* 0x00000006281c7981 */ /* 0x000f28000c1e9b00 */
[----:B------:R-:W4:Y:S04]  /*0480*/  LDG.E.64.CONSTANT R26, desc[UR6][R40.64+0x1000] ;  /* 0x00100006281a7981 */ /* 0x000f28000c1e9b00 */
        /* <DEDUP_REMOVED lines=12> */
[----:B------:R-:W4:Y:S04]  /*0550*/  LDG.E.64.CONSTANT R34, desc[UR6][R44.64+0x2000] ;  /* 0x002000062c227981 */ /* 0x000f28000c1e9b00 */
[----:B------:R-:W4:Y:S01]  /*0560*/  LDG.E.64.CONSTANT R32, desc[UR6][R44.64+0x3000] ;  /* 0x003000062c207981 */ /* 0x000f22000c1e9b00 */
[----:B------:R-:W-:-:S05]  /*0570*/  VIADD R5, R5, 0x2000 ;  /* 0x0000200005057836 */ /* 0x000fca0000000000 */
[----:B------:R-:W-:Y:S01]  /*0580*/  ISETP.GE.AND P1, PT, R5, R0, PT ;  /* 0x000000000500720c */ /* 0x000fe20003f26270 */
[----:B--2--5:R-:W-:-:S08]  /*0590*/  DADD R8, R8, R6 ;  /* 0x0000000008087229 */ /* 0x024fd00000000006 */
[----:B---3--:R-:W-:-:S08]  /*05a0*/  DADD R8, R8, R10 ;  /* 0x0000000008087229 */ /* 0x008fd0000000000a */
[----:B----4-:R-:W-:-:S08]  /*05b0*/  DADD R8, R8, R12 ;  /* 0x0000000008087229 */ /* 0x010fd0000000000c */
[----:B------:R-:W-:-:S08]  /*05c0*/  DADD R8, R8, R30 ;  /* 0x0000000008087229 */ /* 0x000fd0000000001e */
        /* <DEDUP_REMOVED lines=11> */
[----:B------:R-:W-:Y:S01]  /*0680*/  DADD R6, R8, R32 ;  /* 0x0000000008067229 */ /* 0x000fe20000000020 */
[----:B------:R-:W-:Y:S10]  /*0690*/  @!P1 BRA `(.L_x_12) ;  /* 0xfffffffc00549947 */ /* 0x000ff4000383ffff */
.L_x_11:
[----:B------:R-:W-:Y:S05]  /*06a0*/  BSYNC.RECONVERGENT B2 ;  /* 0x0000000000027941 */ /* 0x000fea0003800200 */
.L_x_10:
[----:B------:R-:W-:Y:S01]  /*06b0*/  IMAD.IADD R0, R4, 0x1, -R5 ;  /* 0x0000000104007824 */ /* 0x000fe200078e0a05 */
[----:B------:R-:W-:Y:S04]  /*06c0*/  BSSY.RECONVERGENT B2, `(.L_x_13) ;  /* 0x0000019000027945 */ /* 0x000fe80003800200 */
[----:B------:R-:W-:-:S13]  /*06d0*/  ISETP.GT.AND P1, PT, R0, 0x800, PT ;  /* 0x000008000000780c */ /* 0x000fda0003f24270 */
[----:B------:R-:W-:Y:S05]  /*06e0*/  @!P1 BRA `(.L_x_14) ;  /* 0x0000000000589947 */ /* 0x000fea0003800000 */
        /* <DEDUP_REMOVED lines=12> */
[----:B------:R-:W-:Y:S01]  /*07b0*/  PLOP3.LUT P0, PT, PT, PT, PT, 0x8, 0x80 ;  /* 0x000000000080781c */ /* 0x000fe20003f0e170 */
[----:B------:R-:W-:Y:S01]  /*07c0*/  VIADD R5, R5, 0x1000 ;  /* 0x0000100005057836 */ /* 0x000fe20000000000 */
[----:B--2--5:R-:W-:-:S08]  /*07d0*/  DADD R10, R6, R10 ;  /* 0x00000000060a7229 */ /* 0x024fd0000000000a */
[----:B---3--:R-:W-:-:S08]  /*07e0*/  DADD R10, R10, R12 ;  /* 0x000000000a0a7229 */ /* 0x008fd0000000000c */
[----:B----4-:R-:W-:-:S08]  /*07f0*/  DADD R10, R10, R14 ;  /* 0x000000000a0a7229 */ /* 0x010fd0000000000e */
[----:B------:R-:W-:-:S08]  /*0800*/  DADD R10, R10, R16 ;  /* 0x000000000a0a7229 */ /* 0x000fd00000000010 */
[----:B------:R-:W-:-:S08]  /*0810*/  DADD R10, R10, R20 ;  /* 0x000000000a0a7229 */ /* 0x000fd00000000014 */
[----:B------:R-:W-:-:S08]  /*0820*/  DADD R10, R10, R22 ;  /* 0x000000000a0a7229 */ /* 0x000fd00000000016 */
[----:B------:R-:W-:-:S08]  /*0830*/  DADD R10, R10, R24 ;  /* 0x000000000a0a7229 */ /* 0x000fd00000000018 */
[----:B------:R-:W-:-:S11]  /*0840*/  DADD R6, R10, R26 ;  /* 0x000000000a067229 */ /* 0x000fd6000000001a */
.L_x_14:
[----:B------:R-:W-:Y:S05]  /*0850*/  BSYNC.RECONVERGENT B2 ;  /* 0x0000000000027941 */ /* 0x000fea0003800200 */
.L_x_13:
[----:B------:R-:W-:-:S13]  /*0860*/  ISETP.LT.OR P0, PT, R5, R4, P0 ;  /* 0x000000040500720c */ /* 0x000fda0000701670 */
[----:B------:R-:W-:Y:S05]  /*0870*/  @!P0 BRA `(.L_x_6) ;  /* 0x0000000000288947 */ /* 0x000fea0003800000 */
[----:B------:R-:W0:Y:S02]  /*0880*/  LDC.64 R8, c[0x0][0x380] ;  /* 0x0000e000ff087b82 */ /* 0x000e240000000a00 */
[----:B0-----:R-:W-:-:S05]  /*0890*/  IMAD.WIDE R8, R5, 0x8, R8 ;  /* 0x0000000805087825 */ /* 0x001fca00078e0208 */
[----:B------:R-:W2:Y:S04]  /*08a0*/  LDG.E.64.CONSTANT R10, desc[UR6][R8.64] ;  /* 0x00000006080a7981 */ /* 0x000ea8000c1e9b00 */
[----:B------:R-:W3:Y:S04]  /*08b0*/  LDG.E.64.CONSTANT R12, desc[UR6][R8.64+0x1000] ;  /* 0x00100006080c7981 */ /* 0x000ee8000c1e9b00 */
[----:B------:R-:W4:Y:S04]  /*08c0*/  LDG.E.64.CONSTANT R14, desc[UR6][R8.64+0x2000] ;  /* 0x00200006080e7981 */ /* 0x000f28000c1e9b00 */
[----:B------:R-:W4:Y:S01]  /*08d0*/  LDG.E.64.CONSTANT R16, desc[UR6][R8.64+0x3000] ;  /* 0x0030000608107981 */ /* 0x000f22000c1e9b00 */
[----:B--2--5:R-:W-:-:S08]  /*08e0*/  DADD R10, R6, R10 ;  /* 0x00000000060a7229 */ /* 0x024fd0000000000a */
[----:B---3--:R-:W-:-:S08]  /*08f0*/  DADD R10, R10, R12 ;  /* 0x000000000a0a7229 */ /* 0x008fd0000000000c */
[----:B----4-:R-:W-:-:S08]  /*0900*/  DADD R10, R10, R14 ;  /* 0x000000000a0a7229 */ /* 0x010fd0000000000e */
[----:B------:R-:W-:-:S11]  /*0910*/  DADD R6, R10, R16 ;  /* 0x000000000a067229 */ /* 0x000fd60000000010 */
.L_x_6:
[----:B------:R-:W-:Y:S05]  /*0920*/  BSYNC.RECONVERGENT B1 ;  /* 0x0000000000017941 */ /* 0x000fea0003800200 */
.L_x_5:
[----:B------:R-:W-:-:S13]  /*0930*/  ISETP.GE.AND P0, PT, R4, 0x200, PT ;  /* 0x000002000400780c */ /* 0x000fda0003f06270 */
[----:B------:R-:W-:Y:S05]  /*0940*/  @!P0 BRA `(.L_x_15) ;  /* 0x0000000400008947 */ /* 0x000fea0003800000 */
[----:B-----5:R-:W-:Y:S04]  /*0950*/  SHFL.DOWN PT, R4, R6, 0x1, 0x1f ;  /* 0x08201f0006047f89 */ /* 0x020fe800000e0000 */
[----:B------:R-:W0:Y:S01]  /*0960*/  SHFL.DOWN P0, R5, R7, 0x1, 0x1f ;  /* 0x08201f0007057f89 */ /* 0x000e220000000000 */
[----:B------:R-:W1:Y:S01]  /*0970*/  S2R R0, SR_LANEID ;  /* 0x0000000000007919 */ /* 0x000e620000000000 */
[----:B0-----:R-:W-:-:S10]  /*0980*/  DADD R4, R4, R6 ;  /* 0x0000000004047229 */ /* 0x001fd40000000006 */
[----:B------:R-:W-:Y:S02]  /*0990*/  FSEL R8, R4, R6, P0 ;  /* 0x0000000604087208 */ /* 0x000fe40000000000 */
[----:B------:R-:W-:Y:S02]  /*09a0*/  FSEL R9, R5, R7, P0 ;  /* 0x0000000705097208 */ /* 0x000fe40000000000 */
[----:B-1----:R-:W-:Y:S01]  /*09b0*/  ISETP.NE.AND P1, PT, R0, RZ, PT ;  /* 0x000000ff0000720c */ /* 0x002fe20003f25270 */
[----:B------:R-:W-:Y:S04]  /*09c0*/  SHFL.DOWN PT, R4, R8, 0x2, 0x1f ;  /* 0x08401f0008047f89 */ /* 0x000fe800000e0000 */
[----:B------:R-:W0:Y:S08]  /*09d0*/  SHFL.DOWN P0, R5, R9, 0x2, 0x1f ;  /* 0x08401f0009057f89 */ /* 0x000e300000000000 */
[----:B------:R-:W-:-:S02]  /*09e0*/  @!P1 MOV R2, 0x400 ;  /* 0x0000040000029802 */ /* 0x000fc40000000f00 */
[----:B------:R-:W-:-:S04]  /*09f0*/  @!P1 SHF.R.U32.HI R0, RZ, 0x2, R3 ;  /* 0x00000002ff009819 */ /* 0x000fc80000011603 */
[----:B------:R-:W-:Y:S01]  /*0a00*/  @!P1 LOP3.LUT R0, R0, 0xf8, RZ, 0xc0, !PT ;  /* 0x000000f800009812 */ /* 0x000fe200078ec0ff */
[----:B0-----:R-:W-:-:S10]  /*0a10*/  DADD R4, R4, R8 ;  /* 0x0000000004047229 */ /* 0x001fd40000000008 */
[----:B------:R-:W-:Y:S02]  /*0a20*/  FSEL R10, R4, R8, P0 ;  /* 0x00000008040a7208 */ /* 0x000fe40000000000 */
[----:B------:R-:W-:-:S03]  /*0a30*/  FSEL R11, R5, R9, P0 ;  /* 0x00000009050b7208 */ /* 0x000fc60000000000 */
[----:B------:R-:W-:Y:S04]  /*0a40*/  SHFL.DOWN PT, R4, R10, 0x4, 0x1f ;  /* 0x08801f000a047f89 */ /* 0x000fe800000e0000 */
[----:B------:R-:W0:Y:S02]  /*0a50*/  SHFL.DOWN P0, R5, R11, 0x4, 0x1f ;  /* 0x08801f000b057f89 */ /* 0x000e240000000000 */
[----:B0-----:R-:W-:-:S10]  /*0a60*/  DADD R4, R4, R10 ;  /* 0x0000000004047229 */ /* 0x001fd4000000000a */
[----:B------:R-:W-:Y:S02]  /*0a70*/  FSEL R6, R4, R10, P0 ;  /* 0x0000000a04067208 */ /* 0x000fe40000000000 */
[----:B------:R-:W-:Y:S02]  /*0a80*/  FSEL R7, R5, R11, P0 ;  /* 0x0000000b05077208 */ /* 0x000fe40000000000 */
[----:B------:R-:W0:Y:S01]  /*0a90*/  @!P1 S2R R11, SR_CgaCtaId ;  /* 0x00000000000b9919 */ /* 0x000e220000008800 */
[----:B------:R-:W-:Y:S04]  /*0aa0*/  SHFL.DOWN PT, R4, R6, 0x8, 0x1f ;  /* 0x09001f0006047f89 */ /* 0x000fe800000e0000 */
[----:B------:R-:W1:Y:S02]  /*0ab0*/  SHFL.DOWN P0, R5, R7, 0x8, 0x1f ;  /* 0x09001f0007057f89 */ /* 0x000e640000000000 */
[----:B-1----:R-:W-:Y:S01]  /*0ac0*/  DADD R4, R4, R6 ;  /* 0x0000000004047229 */ /* 0x002fe20000000006 */
[----:B0-----:R-:W-:-:S05]  /*0ad0*/  @!P1 LEA R11, R11, R2, 0x18 ;  /* 0x000000020b0b9211 */ /* 0x001fca00078ec0ff */
[----:B------:R-:W-:-:S04]  /*0ae0*/  @!P1 IMAD.IADD R11, R0, 0x1, R11 ;  /* 0x00000001000b9824 */ /* 0x000fc800078e020b */
[----:B------:R-:W-:Y:S02]  /*0af0*/  FSEL R8, R4, R6, P0 ;  /* 0x0000000604087208 */ /* 0x000fe40000000000 */
[----:B------:R-:W-:-:S03]  /*0b00*/  FSEL R9, R5, R7, P0 ;  /* 0x0000000705097208 */ /* 0x000fc60000000000 */
[----:B------:R-:W-:Y:S04]  /*0b10*/  SHFL.DOWN PT, R4, R8, 0x10, 0x1f ;  /* 0x0a001f0008047f89 */ /* 0x000fe800000e0000 */
[----:B------:R-:W0:Y:S02]  /*0b20*/  SHFL.DOWN P0, R5, R9, 0x10, 0x1f ;  /* 0x0a001f0009057f89 */ /* 0x000e240000000000 */
[----:B0-----:R-:W-:-:S10]  /*0b30*/  DADD R4, R4, R8 ;  /* 0x0000000004047229 */ /* 0x001fd40000000008 */
[----:B------:R-:W-:Y:S02]  /*0b40*/  FSEL R6, R4, R8, P0 ;  /* 0x0000000804067208 */ /* 0x000fe40000000000 */
[----:B------:R-:W-:Y:S02]  /*0b50*/  FSEL R7, R5, R9, P0 ;  /* 0x0000000905077208 */ /* 0x000fe40000000000 */
[----:B------:R-:W-:-:S03]  /*0b60*/  ISETP.NE.AND P0, PT, R3, RZ, PT ;  /* 0x000000ff0300720c */ /* 0x000fc60003f05270 */
[----:B------:R2:W-:Y:S01]  /*0b70*/  @!P1 STS.64 [R11+0x10], R6 ;  /* 0x000010060b009388 */ /* 0x0005e20000000a00 */
[----:B------:R-:W-:Y:S09]  /*0b80*/  BAR.SYNC.DEFER_BLOCKING 0x0 ;  /* 0x0000000000007b1d */ /* 0x000ff20000010000 */
[----:B------:R-:W-:Y:S05]  /*0b90*/  @P0 BRA `(.L_x_16) ;  /* 0x0000001800040947 */ /* 0x000fea0003800000 */
[----:B------:R-:W0:Y:S01]  /*0ba0*/  S2UR UR5, SR_CgaCtaId ;  /* 0x00000000000579c3 */ /* 0x000e220000008800 */
[----:B------:R-:W-:Y:S02]  /*0bb0*/  UMOV UR4, 0x400 ;  /* 0x0000040000047882 */ /* 0x000fe40000000000 */
[----:B0-----:R-:W-:-:S09]  /*0bc0*/  ULEA UR4, UR5, UR4, 0x18 ;  /* 0x0000000405047291 */ /* 0x001fd2000f8ec0ff */
[----:B------:R-:W0:Y:S04]  /*0bd0*/  LDS.64 R2, [UR4+0x18] ;  /* 0x00001804ff027984 */ /* 0x000e280008000a00 */
[----:B--2---:R-:W1:Y:S04]  /*0be0*/  LDS.128 R8, [UR4+0x20] ;  /* 0x00002004ff087984 */ /* 0x004e680008000c00 */
[----:B------:R-:W2:Y:S01]  /*0bf0*/  LDS.128 R12, [UR4+0x30] ;  /* 0x00003004ff0c7984 */ /* 0x000ea20008000c00 */
[----:B0-----:R-:W-:-:S03]  /*0c00*/  DADD R2, R6, R2 ;  /* 0x0000000006027229 */ /* 0x001fc60000000002 */
[----:B------:R-:W0:Y:S05]  /*0c10*/  LDS.128 R4, [UR4+0x40] ;  /* 0x00004004ff047984 */ /* 0x000e2a0008000c00 */
[----:B-1----:R-:W-:-:S08]  /*0c20*/  DADD R2, R2, R8 ;  /* 0x0000000002027229 */ /* 0x002fd00000000008 */
[----:B------:R-:W-:Y:S01]  /*0c30*/  DADD R2, R2, R10 ;  /* 0x0000000002027229 */ /* 0x000fe2000000000a */
[----:B------:R-:W1:Y:S07]  /*0c40*/  LDS.128 R8, [UR4+0x50] ;  /* 0x00005004ff087984 */ /* 0x000e6e0008000c00 */
[----:B--2---:R-:W-:-:S08]  /*0c50*/  DADD R2, R2, R12 ;  /* 0x0000000002027229 */ /* 0x004fd0000000000c */
[----:B------:R-:W-:Y:S01]  /*0c60*/  DADD R2, R2, R14 ;  /* 0x0000000002027229 */ /* 0x000fe2000000000e */
[----:B------:R-:W2:Y:S07]  /*0c70*/  LDS.128 R12, [UR4+0x60] ;  /* 0x00006004ff0c7984 */ /* 0x000eae0008000c00 */
[----:B0-----:R-:W-:-:S08]  /*0c80*/  DADD R2, R2, R4 ;  /* 0x0000000002027229 */ /* 0x001fd00000000004 */
[----:B------:R-:W-:Y:S01]  /*0c90*/  DADD R2, R2, R6 ;  /* 0x0000000002027229 */ /* 0x000fe20000000006 */
[----:B------:R-:W0:Y:S07]  /*0ca0*/  LDS.128 R4, [UR4+0x70] ;  /* 0x00007004ff047984 */ /* 0x000e2e0008000c00 */
[----:B-1----:R-:W-:-:S08]  /*0cb0*/  DADD R2, R2, R8 ;  /* 0x0000000002027229 */ /* 0x002fd00000000008 */
[----:B------:R-:W-:Y:S01]  /*0cc0*/  DADD R2, R2, R10 ;  /* 0x0000000002027229 */ /* 0x000fe2000000000a */
[----:B------:R-:W1:Y:S07]  /*0cd0*/  LDS.128 R8, [UR4+0x80] ;  /* 0x00008004ff087984 */ /* 0x000e6e0008000c00 */
[----:B--2---:R-:W-:-:S08]  /*0ce0*/  DADD R2, R2, R12 ;  /* 0x0000000002027229 */ /* 0x004fd0000000000c */
[----:B------:R-:W-:-:S08]  /*0cf0*/  DADD R2, R2, R14 ;  /* 0x0000000002027229 */ /* 0x000fd0000000000e */
[----:B0-----:R-:W-:-:S08]  /*0d00*/  DADD R2, R2, R4 ;  /* 0x0000000002027229 */ /* 0x001fd00000000004 */
[----:B------:R-:W-:-:S08]  /*0d10*/  DADD R2, R2, R6 ;  /* 0x0000000002027229 */ /* 0x000fd00000000006 */
[----:B-1----:R-:W-:-:S08]  /*0d20*/  DADD R2, R2, R8 ;  /* 0x0000000002027229 */ /* 0x002fd00000000008 */
[----:B------:R-:W-:Y:S01]  /*0d30*/  DADD R6, R2, R10 ;  /* 0x0000000002067229 */ /* 0x000fe2000000000a */
[----:B------:R-:W-:Y:S10]  /*0d40*/  BRA `(.L_x_16) ;  /* 0x0000001400987947 */ /* 0x000ff40003800000 */
.L_x_15:
[----:B------:R-:W-:-:S04]  /*0d50*/  LOP3.LUT R0, R3, 0x3e0, RZ, 0xc0, !PT ;  /* 0x000003e003007812 */ /* 0x000fc800078ec0ff */
[----:B------:R-:W-:Y:S01]  /*0d60*/  LOP3.LUT R9, RZ, R0, RZ, 0x33, !PT ;  /* 0x00000000ff097212 */ /* 0x000fe200078e33ff */
[----:B------:R-:W-:Y:S02]  /*0d70*/  VIADD R5, R0, 0x20 ;  /* 0x0000002000057836 */ /* 0x000fe40000000000 */
[----:B------:R-:W0:Y:S02]  /*0d80*/  S2R R0, SR_LANEID ;  /* 0x0000000000007919 */ /* 0x000e240000000000 */
[----:B------:R-:W-:Y:S01]  /*0d90*/  IMAD.IADD R9, R9, 0x1, R4 ;  /* 0x0000000109097824 */ /* 0x000fe200078e0204 */
[----:B------:R-:W-:-:S04]  /*0da0*/  ISETP.GT.AND P0, PT, R5, R4, PT ;  /* 0x000000040500720c */ /* 0x000fc80003f04270 */
[----:B------:R-:W-:-:S05]  /*0db0*/  SEL R5, R9, 0x1f, P0 ;  /* 0x0000001f09057807 */ /* 0x000fca0000000000 */
[----:B-----5:R-:W-:Y:S04]  /*0dc0*/  SHFL.DOWN PT, R8, R6, 0x1, R5 ;  /* 0x0820000006087989 */ /* 0x020fe800000e0005 */
[----:B------:R-:W1:Y:S01]  /*0dd0*/  SHFL.DOWN P0, R9, R7, 0x1, R5 ;  /* 0x0820000007097989 */ /* 0x000e620000000005 */
[----:B0-----:R-:W-:Y:S01]  /*0de0*/  ISETP.NE.AND P1, PT, R0, RZ, PT ;  /* 0x000000ff0000720c */ /* 0x001fe20003f25270 */
[----:B-1----:R-:W-:-:S12]  /*0df0*/  DADD R8, R8, R6 ;  /* 0x0000000008087229 */ /* 0x002fd80000000006 */
[----:B------:R-:W-:Y:S02]  /*0e00*/  @!P1 MOV R2, 0x400 ;  /* 0x0000040000029802 */ /* 0x000fe40000000f00 */
[----:B------:R-:W-:Y:S02]  /*0e10*/  @!P1 SHF.R.U32.HI R0, RZ, 0x2, R3 ;  /* 0x00000002ff009819 */ /* 0x000fe40000011603 */
[----:B------:R-:W-:Y:S02]  /*0e20*/  FSEL R10, R8, R6, P0 ;  /* 0x00000006080a7208 */ /* 0x000fe40000000000 */
[----:B------:R-:W-:Y:S02]  /*0e30*/  FSEL R11, R9, R7, P0 ;  /* 0x00000007090b7208 */ /* 0x000fe40000000000 */
[----:B------:R-:W-:Y:S01]  /*0e40*/  @!P1 LOP3.LUT R0, R0, 0xf8, RZ, 0xc0, !PT ;  /* 0x000000f800009812 */ /* 0x000fe200078ec0ff */
[----:B------:R-:W-:Y:S04]  /*0e50*/  SHFL.DOWN PT, R8, R10, 0x2, R5 ;  /* 0x084000000a087989 */ /* 0x000fe800000e0005 */
[----:B------:R-:W0:Y:S02]  /*0e60*/  SHFL.DOWN P0, R9, R11, 0x2, R5 ;  /* 0x084000000b097989 */ /* 0x000e240000000005 */
[----:B0-----:R-:W-:-:S10]  /*0e70*/  DADD R8, R8, R10 ;  /* 0x0000000008087229 */ /* 0x001fd4000000000a */
[----:B------:R-:W-:Y:S02]  /*0e80*/  FSEL R12, R8, R10, P0 ;  /* 0x0000000a080c7208 */ /* 0x000fe40000000000 */
[----:B------:R-:W-:-:S03]  /*0e90*/  FSEL R13, R9, R11, P0 ;  /* 0x0000000b090d7208 */ /* 0x000fc60000000000 */
[----:B------:R-:W-:Y:S04]  /*0ea0*/  SHFL.DOWN PT, R8, R12, 0x4, R5 ;  /* 0x088000000c087989 */ /* 0x000fe800000e0005 */
[----:B------:R-:W0:Y:S02]  /*0eb0*/  SHFL.DOWN P0, R9, R13, 0x4, R5 ;  /* 0x088000000d097989 */ /* 0x000e240000000005 */
[----:B0-----:R-:W-:-:S10]  /*0ec0*/  DADD R8, R8, R12 ;  /* 0x0000000008087229 */ /* 0x001fd4000000000c */
[----:B------:R-:W-:Y:S02]  /*0ed0*/  FSEL R8, R8, R12, P0 ;  /* 0x0000000c08087208 */ /* 0x000fe40000000000 */
[----:B------:R-:W-:Y:S02]  /*0ee0*/  FSEL R9, R9, R13, P0 ;  /* 0x0000000d09097208 */ /* 0x000fe40000000000 */
[----:B------:R-:W0:Y:S01]  /*0ef0*/  @!P1 S2R R13, SR_CgaCtaId ;  /* 0x00000000000d9919 */ /* 0x000e220000008800 */
[----:B------:R-:W-:Y:S04]  /*0f00*/  SHFL.DOWN PT, R6, R8, 0x8, R5 ;  /* 0x0900000008067989 */ /* 0x000fe800000e0005 */
[----:B------:R-:W1:Y:S02]  /*0f10*/  SHFL.DOWN P0, R7, R9, 0x8, R5 ;  /* 0x0900000009077989 */ /* 0x000e640000000005 */
[----:B-1----:R-:W-:Y:S01]  /*0f20*/  DADD R6, R6, R8 ;  /* 0x0000000006067229 */ /* 0x002fe20000000008 */
[----:B0-----:R-:W-:-:S05]  /*0f30*/  @!P1 LEA R13, R13, R2, 0x18 ;  /* 0x000000020d0d9211 */ /* 0x001fca00078ec0ff */
[----:B------:R-:W-:-:S04]  /*0f40*/  @!P1 IMAD.IADD R13, R0, 0x1, R13 ;  /* 0x00000001000d9824 */ /* 0x000fc800078e020d */
[----:B------:R-:W-:Y:S02]  /*0f50*/  FSEL R10, R6, R8, P0 ;  /* 0x00000008060a7208 */ /* 0x000fe40000000000 */
[----:B------:R-:W-:-:S03]  /*0f60*/  FSEL R11, R7, R9, P0 ;  /* 0x00000009070b7208 */ /* 0x000fc60000000000 */
[----:B------:R-:W-:Y:S04]  /*0f70*/  SHFL.DOWN PT, R6, R10, 0x10, R5 ;  /* 0x0a0000000a067989 */ /* 0x000fe800000e0005 */
[----:B------:R-:W0:Y:S02]  /*0f80*/  SHFL.DOWN P0, R7, R11, 0x10, R5 ;  /* 0x0a0000000b077989 */ /* 0x000e240000000005 */
        /* <DEDUP_REMOVED lines=8> */
[----:B------:R-:W-:Y:S01]  /*1010*/  UMOV UR4, 0x400 ;  /* 0x0000040000047882 */ /* 0x000fe20000000000 */
[----:B------:R-:W-:Y:S01]  /*1020*/  ISETP.GT.AND P1, PT, R4, 0x20, PT ;  /* 0x000000200400780c */ /* 0x000fe20003f24270 */
[----:B0-----:R-:W-:-:S09]  /*1030*/  ULEA UR4, UR5, UR4, 0x18 ;  /* 0x0000000405047291 */ /* 0x001fd2000f8ec0ff */
[----:B------:R-:W0:Y:S04]  /*1040*/  LDS.64 R2, [UR4+0x18] ;  /* 0x00001804ff027984 */ /* 0x000e280008000a00 */
[----:B-1----:R-:W1:Y:S04]  /*1050*/  LDS.128 R12, [UR4+0x20] ;  /* 0x00002004ff0c7984 */ /* 0x002e680008000c00 */
[----:B------:R-:W2:Y:S01]  /*1060*/  LDS.128 R8, [UR4+0x30] ;  /* 0x00003004ff087984 */ /* 0x000ea20008000c00 */
[----:B0-----:R-:W-:-:S10]  /*1070*/  DADD R2, R6, R2 ;  /* 0x0000000006027229 */ /* 0x001fd40000000002 */
[----:B------:R-:W-:Y:S02]  /*1080*/  FSEL R2, R2, R6, P1 ;  /* 0x0000000602027208 */ /* 0x000fe40000800000 */
[----:B------:R-:W-:Y:S02]  /*1090*/  FSEL R3, R3, R7, P1 ;  /* 0x0000000703037208 */ /* 0x000fe40000800000 */
[----:B------:R-:W-:-:S04]  /*10a0*/  ISETP.GT.AND P1, PT, R4, 0x40, PT ;  /* 0x000000400400780c */ /* 0x000fc80003f24270 */
[----:B-1----:R-:W-:-:S10]  /*10b0*/  DADD R12, R12, R2 ;  /* 0x000000000c0c7229 */ /* 0x002fd40000000002 */
[----:B------:R-:W-:Y:S02]  /*10c0*/  FSEL R2, R12, R2, P1 ;  /* 0x000000020c027208 */ /* 0x000fe40000800000 */
[----:B------:R-:W-:Y:S02]  /*10d0*/  FSEL R3, R13, R3, P1 ;  /* 0x000000030d037208 */ /* 0x000fe40000800000 */
[----:B------:R-:W-:-:S04]  /*10e0*/  ISETP.GT.AND P1, PT, R4, 0x60, PT ;  /* 0x000000600400780c */ /* 0x000fc80003f24270 */
[----:B------:R-:W-:-:S10]  /*10f0*/  DADD R14, R2, R14 ;  /* 0x00000000020e7229 */ /* 0x000fd4000000000e */
[----:B------:R-:W-:Y:S02]  /*1100*/  FSEL R2, R14, R2, P1 ;  /* 0x000000020e027208 */ /* 0x000fe40000800000 */
[----:B------:R-:W-:Y:S02]  /*1110*/  FSEL R3, R15, R3, P1 ;  /* 0x000000030f037208 */ /* 0x000fe40000800000 */
[----:B------:R-:W0:Y:S01]  /*1120*/  LDS.128 R12, [UR4+0x40] ;  /* 0x00004004ff0c7984 */ /* 0x000e220008000c00 */
[----:B------:R-:W-:-:S03]  /*1130*/  ISETP.GT.AND P1, PT, R4, 0x80, PT ;  /* 0x000000800400780c */ /* 0x000fc60003f24270 */
[----:B--2---:R-:W-:-:S10]  /*1140*/  DADD R8, R8, R2 ;  /* 0x0000000008087229 */ /* 0x004fd40000000002 */
[----:B------:R-:W-:Y:S02]  /*1150*/  FSEL R2, R8, R2, P1 ;  /* 0x0000000208027208 */ /* 0x000fe40000800000 */
[----:B------:R-:W-:Y:S02]  /*1160*/  FSEL R3, R9, R3, P1 ;  /* 0x0000000309037208 */ /* 0x000fe40000800000 */
[----:B------:R-:W-:-:S04]  /*1170*/  ISETP.GT.AND P1, PT, R4, 0xa0, PT ;  /* 0x000000a00400780c */ /* 0x000fc80003f24270 */
[----:B------:R-:W-:-:S10]  /*1180*/  DADD R10, R2, R10 ;  /* 0x00000000020a7229 */ /* 0x000fd4000000000a */
[----:B------:R-:W-:Y:S02]  /*1190*/  FSEL R2, R10, R2, P1 ;  /* 0x000000020a027208 */ /* 0x000fe40000800000 */
[----:B------:R-:W-:Y:S02]  /*11a0*/  FSEL R3, R11, R3, P1 ;  /* 0x000000030b037208 */ /* 0x000fe40000800000 */
[----:B------:R-:W1:Y:S01]  /*11b0*/  LDS.128 R8, [UR4+0x50] ;  /* 0x00005004ff087984 */ /* 0x000e620008000c00 */
[----:B------:R-:W-:-:S03]  /*11c0*/  ISETP.GT.AND P1, PT, R4, 0xc0, PT ;  /* 0x000000c00400780c */ /* 0x000fc60003f24270 */
[----:B0-----:R-:W-:-:S10]  /*11d0*/  DADD R12, R12, R2 ;  /* 0x000000000c0c7229 */ /* 0x001fd40000000002 */
        /* <DEDUP_REMOVED lines=8> */
[----:B-1----:R-:W-:-:S10]  /*1260*/  DADD R8, R8, R2 ;  /* 0x0000000008087229 */ /* 0x002fd40000000002 */
        /* <DEDUP_REMOVED lines=24> */
[----:B------:R-:W-:-:S04]  /*13f0*/  ISETP.GT.AND P1, PT, R4, 0x1c0, PT ;  /* 0x000001c00400780c */ /* 0x000fc80003f24270 */
[----:B0-----:R-:W-:-:S10]  /*1400*/  DADD R12, R12, R2 ;  /* 0x000000000c0c7229 */ /* 0x001fd40000000002 */
[----:B------:R-:W-:Y:S02]  /*1410*/  FSEL R2, R12, R2, P1 ;  /* 0x000000020c027208 */ /* 0x000fe40000800000 */
[----:B------:R-:W-:Y:S02]  /*1420*/  FSEL R3, R13, R3, P1 ;  /* 0x000000030d037208 */ /* 0x000fe40000800000 */
[----:B------:R-:W-:-:S04]  /*1430*/  ISETP.GT.AND P1, PT, R4, 0x1e0, PT ;  /* 0x000001e00400780c */ /* 0x000fc80003f24270 */
[----:B------:R-:W-:-:S10]  /*1440*/  DADD R14, R2, R14 ;  /* 0x00000000020e7229 */ /* 0x000fd4000000000e */
[----:B------:R-:W-:Y:S02]  /*1450*/  FSEL R6, R14, R2, P1 ;  /* 0x000000020e067208 */ /* 0x000fe40000800000 */
[----:B------:R-:W-:Y:S01]  /*1460*/  FSEL R7, R15, R3, P1 ;  /* 0x000000030f077208 */ /* 0x000fe20000800000 */
[----:B------:R-:W-:Y:S06]  /*1470*/  BRA `(.L_x_16) ;  /* 0x0000000c00cc7947 */ /* 0x000fec0003800000 */
.L_x_2:
[----:B------:R-:W0:Y:S01]  /*1480*/  S2R R41, SR_TID.X ;  /* 0x0000000000297919 */ /* 0x000e220000002100 */
[----:B------:R-:W1:Y:S02]  /*1490*/  LDCU.64 UR4, c[0x0][0x380] ;  /* 0x00007000ff0477ac */ /* 0x000e640008000a00 */
[----:B-1----:R-:W-:Y:S02]  /*14a0*/  IMAD.U32 R2, RZ, RZ, UR4 ;  /* 0x00000004ff027e24 */ /* 0x002fe4000f8e00ff */
[----:B------:R-:W-:Y:S02]  /*14b0*/  IMAD.U32 R3, RZ, RZ, UR5 ;  /* 0x00000005ff037e24 */ /* 0x000fe4000f8e00ff */
[----:B0-----:R-:W-:-:S05]  /*14c0*/  IMAD.WIDE.U32 R18, R41, 0x8, R2 ;  /* 0x0000000829127825 */ /* 0x001fca00078e0002 */
[----:B------:R-:W2:Y:S04]  /*14d0*/  LDG.E.64.CONSTANT R20, desc[UR6][R18.64] ;  /* 0x0000000612147981 */ /* 0x000ea8000c1e9b00 */
[----:B------:R-:W2:Y:S04]  /*14e0*/  LDG.E.64.CONSTANT R6, desc[UR6][R18.64+0x1000] ;  /* 0x0010000612067981 */ /* 0x000ea8000c1e9b00 */
[----:B------:R-:W3:Y:S04]  /*14f0*/  LDG.E.64.CONSTANT R8, desc[UR6][R18.64+0x2000] ;  /* 0x0020000612087981 */ /* 0x000ee8000c1e9b00 */
[----:B------:R-:W4:Y:S04]  /*1500*/  LDG.E.64.CONSTANT R10, desc[UR6][R18.64+0x3000] ;  /* 0x00300006120a7981 */ /* 0x000f28000c1e9b00 */
[----:B------:R-:W5:Y:S04]  /*1510*/  LDG.E.64.CONSTANT R12, desc[UR6][R18.64+0x4000] ;  /* 0x00400006120c7981 */ /* 0x000f68000c1e9b00 */
[----:B------:R-:W5:Y:S04]  /*1520*/  LDG.E.64.CONSTANT R14, desc[UR6][R18.64+0x5000] ;  /* 0x00500006120e7981 */ /* 0x000f68000c1e9b00 */
[----:B------:R-:W5:Y:S01]  /*1530*/  LDG.E.64.CONSTANT R16, desc[UR6][R18.64+0x6000] ;  /* 0x0060000612107981 */ /* 0x000f62000c1e9b00 */
[----:B------:R-:W-:Y:S01]  /*1540*/  ISETP.GE.U32.AND P0, PT, R4, 0x1c00, PT ;  /* 0x00001c000400780c */ /* 0x000fe20003f06070 */
[----:B------:R-:W-:Y:S01]  /*1550*/  UMOV UR4, 0xe00 ;  /* 0x00000e0000047882 */ /* 0x000fe20000000000 */
[----:B--2---:R-:W-:-:S08]  /*1560*/  DADD R6, R20, R6 ;  /* 0x0000000014067229 */ /* 0x004fd00000000006 */
[----:B---3--:R-:W-:-:S08]  /*1570*/  DADD R6, R8, R6 ;  /* 0x0000000008067229 */ /* 0x008fd00000000006 */
[----:B----4-:R-:W-:-:S08]  /*1580*/  DADD R6, R10, R6 ;  /* 0x000000000a067229 */ /* 0x010fd00000000006 */
[----:B-----5:R-:W-:-:S08]  /*1590*/  DADD R6, R12, R6 ;  /* 0x000000000c067229 */ /* 0x020fd00000000006 */
[----:B------:R-:W-:-:S08]  /*15a0*/  DADD R6, R14, R6 ;  /* 0x000000000e067229 */ /* 0x000fd00000000006 */
[----:B------:R-:W-:Y:S01]  /*15b0*/  DADD R6, R16, R6 ;  /* 0x0000000010067229 */ /* 0x000fe20000000006 */
[----:B------:R-:W-:Y:S10]  /*15c0*/  @!P0 BRA `(.L_x_17) ;  /* 0x00000000006c8947 */ /* 0x000ff40003800000 */
[----:B------:R-:W0:Y:S01]  /*15d0*/  LDC R22, c[0x0][0x390] ;  /* 0x0000e400ff167b82 */ /* 0x000e220000000800 */
[----:B------:R-:W-:Y:S01]  /*15e0*/  VIADD R23, R4, 0xfffff200 ;  /* 0xfffff20004177836 */ /* 0x000fe20000000000 */
[----:B------:R-:W-:-:S06]  /*15f0*/  UMOV UR4, 0xe00 ;  /* 0x00000e0000047882 */ /* 0x000fcc0000000000 */
[----:B------:R-:W1:Y:S02]  /*1600*/  LDC.64 R2, c[0x0][0x380] ;  /* 0x0000e000ff027b82 */ /* 0x000e640000000a00 */
.L_x_19:
[----:B------:R-:W-:-:S04]  /*1610*/  VIADD R9, R41, UR4 ;  /* 0x0000000429097c36 */ /* 0x000fc80008000000 */
[----:B-1----:R-:W-:-:S05]  /*1620*/  IMAD.WIDE.U32 R8, R9, 0x8, R2 ;  /* 0x0000000809087825 */ /* 0x002fca00078e0002 */
[----:B------:R-:W2:Y:S04]  /*1630*/  LDG.E.64.CONSTANT R4, desc[UR6][R8.64] ;  /* 0x0000000608047981 */ /* 0x000ea8000c1e9b00 */
[----:B------:R-:W3:Y:S04]  /*1640*/  LDG.E.64.CONSTANT R10, desc[UR6][R8.64+0x1000] ;  /* 0x00100006080a7981 */ /* 0x000ee8000c1e9b00 */
[----:B------:R-:W4:Y:S04]  /*1650*/  LDG.E.64.CONSTANT R12, desc[UR6][R8.64+0x2000] ;  /* 0x00200006080c7981 */ /* 0x000f28000c1e9b00 */
[----:B------:R-:W5:Y:S04]  /*1660*/  LDG.E.64.CONSTANT R14, desc[UR6][R8.64+0x3000] ;  /* 0x00300006080e7981 */ /* 0x000f68000c1e9b00 */
[----:B------:R-:W5:Y:S04]  /*1670*/  LDG.E.64.CONSTANT R16, desc[UR6][R8.64+0x4000] ;  /* 0x0040000608107981 */ /* 0x000f68000c1e9b00 */
[----:B------:R-:W5:Y:S04]  /*1680*/  LDG.E.64.CONSTANT R18, desc[UR6][R8.64+0x5000] ;  /* 0x0050000608127981 */ /* 0x000f68000c1e9b00 */
[----:B------:R-:W5:Y:S01]  /*1690*/  LDG.E.64.CONSTANT R20, desc[UR6][R8.64+0x6000] ;  /* 0x0060000608147981 */ /* 0x000f62000c1e9b00 */
[----:B--2---:R-:W-:-:S08]  /*16a0*/  DADD R4, R4, R6 ;  /* 0x0000000004047229 */ /* 0x004fd00000000006 */
[----:B---3--:R-:W-:-:S08]  /*16b0*/  DADD R4, R10, R4 ;  /* 0x000000000a047229 */ /* 0x008fd00000000004 */
[----:B----4-:R-:W-:-:S08]  /*16c0*/  DADD R4, R12, R4 ;  /* 0x000000000c047229 */ /* 0x010fd00000000004 */
[----:B-----5:R-:W-:-:S08]  /*16d0*/  DADD R4, R14, R4 ;  /* 0x000000000e047229 */ /* 0x020fd00000000004 */
[----:B------:R-:W-:Y:S01]  /*16e0*/  DADD R16, R16, R4 ;  /* 0x0000000010107229 */ /* 0x000fe20000000004 */
[----:B0-----:R-:W-:-:S04]  /*16f0*/  IMAD.MOV.U32 R4, RZ, RZ, R22 ;  /* 0x000000ffff047224 */ /* 0x001fc800078e0016 */
[----:B------:R-:W-:-:S03]  /*1700*/  VIADD R0, R4, -UR4 ;  /* 0x8000000404007c36 */ /* 0x000fc60008000000 */
[----:B------:R-:W-:Y:S02]  /*1710*/  DADD R16, R18, R16 ;  /* 0x0000000012107229 */ /* 0x000fe40000000010 */
[----:B------:R-:W-:-:S06]  /*1720*/  ISETP.GE.AND P0, PT, R0, 0xe00, PT ;  /* 0x00000e000000780c */ /* 0x000fcc0003f06270 */
[----:B------:R-:W-:-:S07]  /*1730*/  DADD R6, R20, R16 ;  /* 0x0000000014067229 */ /* 0x000fce0000000010 */
[----:B------:R-:W-:Y:S05]  /*1740*/  @!P0 BRA `(.L_x_18) ;  /* 0x00000008001c8947 */ /* 0x000fea0003800000 */
[----:B------:R-:W-:-:S06]  /*1750*/  UIADD3 UR4, UPT, UPT, UR4, 0xe00, URZ ;  /* 0x00000e0004047890 */ /* 0x000fcc000fffe0ff */
[----:B------:R-:W-:-:S13]  /*1760*/  ISETP.LT.AND P0, PT, R23, UR4, PT ;  /* 0x0000000417007c0c */ /* 0x000fda000bf01270 */
[----:B------:R-:W-:Y:S05]  /*1770*/  @!P0 BRA `(.L_x_19) ;  /* 0xfffffffc00a48947 */ /* 0x000fea000383ffff */
.L_x_17:
[----:B------:R-:W-:-:S13]  /*1780*/  ISETP.LE.AND P0, PT, R4, UR4, PT ;  /* 0x0000000404007c0c */ /* 0x000fda000bf03270 */
[----:B------:R-:W-:Y:S05]  /*1790*/  @P0 BRA `(.L_x_18) ;  /* 0x0000000800080947 */ /* 0x000fea0003800000 */
[----:B------:R-:W-:Y:S01]  /*17a0*/  VIADD R0, R4, -UR4 ;  /* 0x8000000404007c36 */ /* 0x000fe20008000000 */
[----:B------:R-:W-:Y:S04]  /*17b0*/  BSSY.RECONVERGENT B1, `(.L_x_18) ;  /* 0x0000080000017945 */ /* 0x000fe80003800200 */
[----:B------:R-:W-:-:S13]  /*17c0*/  ISETP.GE.AND P0, PT, R41, R0, PT ;  /* 0x000000002900720c */ /* 0x000fda0003f06270 */
[----:B------:R-:W-:Y:S05]  /*17d0*/  @P0 BRA `(.L_x_20) ;  /* 0x0000000400f40947 */ /* 0x000fea0003800000 */
[----:B------:R-:W-:Y:S01]  /*17e0*/  LOP3.LUT R5, RZ, R41, RZ, 0x33, !PT ;  /* 0x00000029ff057212 */ /* 0x000fe200078e33ff */
[----:B------:R-:W-:Y:S01]  /*17f0*/  BSSY.RECONVERGENT B2, `(.L_x_21) ;  /* 0x0000014000027945 */ /* 0x000fe20003800200 */
[----:B------:R-:W-:Y:S02]  /*1800*/  IMAD.MOV.U32 R45, RZ, RZ, R41 ;  /* 0x000000ffff2d7224 */ /* 0x000fe400078e0029 */
[----:B------:R-:W-:-:S04]  /*1810*/  IADD3 R4, PT, PT, R4, -UR4, R5 ;  /* 0x8000000404047c10 */ /* 0x000fc8000fffe005 */
[C---:B------:R-:W-:Y:S02]  /*1820*/  LOP3.LUT R5, R4.reuse, 0x600, RZ, 0xc0, !PT ;  /* 0x0000060004057812 */ /* 0x040fe400078ec0ff */
[----:B------:R-:W-:Y:S02]  /*1830*/  ISETP.GE.U32.AND P1, PT, R4, 0x600, PT ;  /* 0x000006000400780c */ /* 0x000fe40003f26070 */
[----:B------:R-:W-:-:S13]  /*1840*/  ISETP.NE.AND P0, PT, R5, 0x600, PT ;  /* 0x000006000500780c */ /* 0x000fda0003f05270 */
[----:B------:R-:W-:Y:S05]  /*1850*/  @!P0 BRA `(.L_x_22) ;  /* 0x0000000000348947 */ /* 0x000fea0003800000 */
[----:B------:R-:W-:Y:S01]  /*1860*/  LEA.HI R4, R4, 0x1, RZ, 0x17 ;  /* 0x0000000104047811 */ /* 0x000fe200078fb8ff */
[----:B------:R-:W-:Y:S02]  /*1870*/  VIADD R9, R41, UR4 ;  /* 0x0000000429097c36 */ /* 0x000fe40008000000 */
[----:B------:R-:W-:Y:S01]  /*1880*/  IMAD.MOV.U32 R45, RZ, RZ, R41 ;  /* 0x000000ffff2d7224 */ /* 0x000fe200078e0029 */
[----:B------:R-:W-:-:S05]  /*1890*/  LOP3.LUT R4, R4, 0x3, RZ, 0xc0, !PT ;  /* 0x0000000304047812 */ /* 0x000fca00078ec0ff */
[----:B------:R-:W-:-:S07]  /*18a0*/  IMAD.MOV R8, RZ, RZ, -R4 ;  /* 0x000000ffff087224 */ /* 0x000fce00078e0a04 */
.L_x_23:
[----:B------:R-:W-:-:S06]  /*18b0*/  IMAD.WIDE.U32 R4, R9, 0x8, R2 ;  /* 0x0000000809047825 */ /* 0x000fcc00078e0002 */
[----:B------:R-:W2:Y:S01]  /*18c0*/  LDG.E.64.CONSTANT R4, desc[UR6][R4.64] ;  /* 0x0000000604047981 */ /* 0x000ea2000c1e9b00 */
[----:B------:R-:W-:Y:S02]  /*18d0*/  VIADD R8, R8, 0x1 ;  /* 0x0000000108087836 */ /* 0x000fe40000000000 */
[----:B------:R-:W-:Y:S02]  /*18e0*/  VIADD R45, R45, 0x200 ;  /* 0x000002002d2d7836 */ /* 0x000fe40000000000 */
[----:B------:R-:W-:Y:S01]  /*18f0*/  VIADD R9, R9, 0x200 ;  /* 0x0000020009097836 */ /* 0x000fe20000000000 */
[----:B------:R-:W-:Y:S01]  /*1900*/  ISETP.NE.AND P0, PT, R8, RZ, PT ;  /* 0x000000ff0800720c */ /* 0x000fe20003f05270 */
[----:B--2---:R-:W-:-:S12]  /*1910*/  DADD R6, R4, R6 ;  /* 0x0000000004067229 */ /* 0x004fd80000000006 */
[----:B------:R-:W-:Y:S05]  /*1920*/  @P0 BRA `(.L_x_23) ;  /* 0xfffffffc00e00947 */ /* 0x000fea000383ffff */
.L_x_22:
[----:B------:R-:W-:Y:S05]  /*1930*/  BSYNC.RECONVERGENT B2 ;  /* 0x0000000000027941 */ /* 0x000fea0003800200 */
.L_x_21:
[----:B------:R-:W-:Y:S05]  /*1940*/  @!P1 BRA `(.L_x_20) ;  /* 0x0000000400989947 */ /* 0x000fea0003800000 */
[----:B------:R-:W0:Y:S01]  /*1950*/  LDCU.64 UR8, c[0x0][0x380] ;  /* 0x00007000ff0877ac */ /* 0x000e220008000a00 */
[----:B------:R-:W-:Y:S01]  /*1960*/  IMAD.IADD R9, R0, 0x1, -R45 ;  /* 0x0000000100097824 */ /* 0x000fe200078e0a2d */
[C---:B------:R-:W-:Y:S01]  /*1970*/  IADD3 R5, P0, PT, R45.reuse, UR4, RZ ;  /* 0x000000042d057c10 */ /* 0x040fe2000ff1e0ff */
[----:B------:R-:W-:Y:S01]  /*1980*/  BSSY.RECONVERGENT B2, `(.L_x_24) ;  /* 0x0000039000027945 */ /* 0x000fe20003800200 */
[----:B------:R-:W-:Y:S02]  /*1990*/  VIADD R43, R45, UR4 ;  /* 0x000000042d2b7c36 */ /* 0x000fe40008000000 */
[----:B------:R-:W-:Y:S01]  /*19a0*/  ISETP.GT.AND P1, PT, R9, 0x1800, PT ;  /* 0x000018000900780c */ /* 0x000fe20003f24270 */
[----:B------:R-:W-:Y:S01]  /*19b0*/  IMAD.X R8, RZ, RZ, RZ, P0 ;  /* 0x000000ffff087224 */ /* 0x000fe200000e06ff */
[----:B0-----:R-:W-:-:S04]  /*19c0*/  LEA R4, P0, R5, UR8, 0x3 ;  /* 0x0000000805047c11 */ /* 0x001fc8000f8018ff */
[----:B------:R-:W-:Y:S02]  /*19d0*/  LEA.HI.X R5, R5, UR9, R8, 0x3, P0 ;  /* 0x0000000905057c11 */ /* 0x000fe400080f1c08 */
[----:B------:R-:W-:-:S05]  /*19e0*/  IADD3 R4, P0, PT, R4, 0x2000, RZ ;  /* 0x0000200004047810 */ /* 0x000fca0007f1e0ff */
[----:B------:R-:W-:Y:S01]  /*19f0*/  IMAD.X R5, RZ, RZ, R5, P0 ;  /* 0x000000ffff057224 */ /* 0x000fe200000e0605 */
[----:B------:R-:W-:Y:S01]  /*1a00*/  PLOP3.LUT P0, PT, PT, PT, PT, 0x80, 0x8 ;  /* 0x000000000008781c */ /* 0x000fe20003f0f070 */
[----:B------:R-:W-:-:S12]  /*1a10*/  @!P1 BRA `(.L_x_25) ;  /* 0x0000000000bc9947 */ /* 0x000fd80003800000 */
[----:B------:R-:W-:Y:S01]  /*1a20*/  PLOP3.LUT P0, PT, PT, PT, PT, 0x8, 0x80 ;  /* 0x000000000080781c */ /* 0x000fe20003f0e170 */
[----:B------:R-:W-:-:S12]  /*1a30*/  VIADD R40, R0, 0xffffe800 ;  /* 0xffffe80000287836 */ /* 0x000fd80000000000 */
.L_x_26:
[C---:B------:R-:W-:Y:S01]  /*1a40*/  IMAD.WIDE.U32 R38, R43.reuse, 0x8, R2 ;  /* 0x000000082b267825 */ /* 0x040fe200078e0002 */
[----:B------:R-:W2:Y:S04]  /*1a50*/  LDG.E.64.CONSTANT R8, desc[UR6][R4.64+-0x1000] ;  /* 0xfff0000604087981 */ /* 0x000ea8000c1e9b00 */
[----:B------:R-:W3:Y:S04]  /*1a60*/  LDG.E.64.CONSTANT R10, desc[UR6][R4.64] ;  /* 0x00000006040a7981 */ /* 0x000ee8000c1e9b00 */
[----:B------:R-:W4:Y:S01]  /*1a70*/  LDG.E.64.CONSTANT R38, desc[UR6][R38.64] ;  /* 0x0000000626267981 */ /* 0x000f22000c1e9b00 */
[----:B------:R-:W-:-:S03]  /*1a80*/  VIADD R15, R43, 0x800 ;  /* 0x000008002b0f7836 */ /* 0x000fc60000000000 */
[----:B------:R-:W5:Y:S01]  /*1a90*/  LDG.E.64.CONSTANT R12, desc[UR6][R4.64+0x1000] ;  /* 0x00100006040c7981 */ /* 0x000f62000c1e9b00 */
[----:B------:R-:W-:-:S03]  /*1aa0*/  IMAD.WIDE.U32 R14, R15, 0x8, R2 ;  /* 0x000000080f0e7825 */ /* 0x000fc600078e0002 */
[----:B------:R-:W5:Y:S04]  /*1ab0*/  LDG.E.64.CONSTANT R16, desc[UR6][R4.64+0x3000] ;  /* 0x0030000604107981 */ /* 0x000f68000c1e9b00 */
[----:B------:R-:W5:Y:S04]  /*1ac0*/  LDG.E.64.CONSTANT R14, desc[UR6][R14.64] ;  /* 0x000000060e0e7981 */ /* 0x000f68000c1e9b00 */
[----:B------:R-:W5:Y:S01]  /*1ad0*/  LDG.E.64.CONSTANT R18, desc[UR6][R4.64+0x4000] ;  /* 0x0040000604127981 */ /* 0x000f62000c1e9b00 */
        /* <DEDUP_REMOVED lines=11> */
[----:B------:R-:W5:Y:S04]  /*1b90*/  LDG.E.64.CONSTANT R34, desc[UR6][R4.64+0xc000] ;  /* 0x00c0000604227981 */ /* 0x000f68000c1e9b00 */
[----:B------:R0:W5:Y:S01]  /*1ba0*/  LDG.E.64.CONSTANT R36, desc[UR6][R4.64+0xd000] ;  /* 0x00d0000604247981 */ /* 0x000162000c1e9b00 */
[----:B------:R-:W-:-:S05]  /*1bb0*/  VIADD R45, R45, 0x2000 ;  /* 0x000020002d2d7836 */ /* 0x000fca0000000000 */
[----:B------:R-:W-:Y:S02]  /*1bc0*/  ISETP.GE.AND P1, PT, R45, R40, PT ;  /* 0x000000282d00720c */ /* 0x000fe40003f26270 */
[----:B0-----:R-:W-:Y:S01]  /*1bd0*/  IADD3 R4, P2, PT, R4, 0x10000, RZ ;  /* 0x0001000004047810 */ /* 0x001fe20007f5e0ff */
[----:B------:R-:W-:-:S04]  /*1be0*/  VIADD R43, R43, 0x2000 ;  /* 0x000020002b2b7836 */ /* 0x000fc80000000000 */
[----:B------:R-:W-:Y:S01]  /*1bf0*/  IMAD.X R5, RZ, RZ, R5, P2 ;  /* 0x000000ffff057224 */ /* 0x000fe200010e0605 */
[----:B----4-:R-:W-:-:S08]  /*1c00*/  DADD R38, R38, R6 ;  /* 0x0000000026267229 */ /* 0x010fd00000000006 */
[----:B--2---:R-:W-:-:S08]  /*1c10*/  DADD R8, R38, R8 ;  /* 0x0000000026087229 */ /* 0x004fd00000000008 */
[----:B---3--:R-:W-:-:S08]  /*1c20*/  DADD R8, R8, R10 ;  /* 0x0000000008087229 */ /* 0x008fd0000000000a */
[----:B-----5:R-:W-:-:S08]  /*1c30*/  DADD R8, R8, R12 ;  /* 0x0000000008087229 */ /* 0x020fd0000000000c */
        /* <DEDUP_REMOVED lines=13> */
.L_x_25:
[----:B------:R-:W-:Y:S05]  /*1d10*/  BSYNC.RECONVERGENT B2 ;  /* 0x0000000000027941 */ /* 0x000fea0003800200 */
.L_x_24:
[----:B------:R-:W-:Y:S01]  /*1d20*/  IMAD.IADD R8, R0, 0x1, -R45 ;  /* 0x0000000100087824 */ /* 0x000fe200078e0a2d */
[----:B------:R-:W-:Y:S04]  /*1d30*/  BSSY.RECONVERGENT B2, `(.L_x_27) ;  /* 0x000001c000027945 */ /* 0x000fe80003800200 */
[----:B------:R-:W-:-:S13]  /*1d40*/  ISETP.GT.AND P1, PT, R8, 0x800, PT ;  /* 0x000008000800780c */ /* 0x000fda0003f24270 */
[----:B------:R-:W-:Y:S05]  /*1d50*/  @!P1 BRA `(.L_x_28) ;  /* 0x0000000000649947 */ /* 0x000fea0003800000 */
        /* <DEDUP_REMOVED lines=9> */
[----:B------:R-:W5:Y:S04]  /*1df0*/  LDG.E.64.CONSTANT R22, desc[UR6][R4.64+0x4000] ;  /* 0x0040000604167981 */ /* 0x000f68000c1e9b00 */
[----:B------:R0:W5:Y:S01]  /*1e00*/  LDG.E.64.CONSTANT R8, desc[UR6][R4.64+0x5000] ;  /* 0x0050000604087981 */ /* 0x000162000c1e9b00 */
[----:B------:R-:W-:Y:S01]  /*1e10*/  PLOP3.LUT P0, PT, PT, PT, PT, 0x8, 0x80 ;  /* 0x000000000080781c */ /* 0x000fe20003f0e170 */
[----:B------:R-:W-:-:S02]  /*1e20*/  VIADD R45, R45, 0x1000 ;  /* 0x000010002d2d7836 */ /* 0x000fc40000000000 */
[----:B------:R-:W-:Y:S01]  /*1e30*/  VIADD R43, R43, 0x1000 ;  /* 0x000010002b2b7836 */ /* 0x000fe20000000000 */
[----:B----4-:R-:W-:-:S08]  /*1e40*/  DADD R6, R6, R10 ;  /* 0x0000000006067229 */ /* 0x010fd0000000000a */
[----:B--2---:R-:W-:-:S08]  /*1e50*/  DADD R6, R6, R12 ;  /* 0x0000000006067229 */ /* 0x004fd0000000000c */
[----:B---3--:R-:W-:-:S08]  /*1e60*/  DADD R6, R6, R14 ;  /* 0x0000000006067229 */ /* 0x008fd0000000000e */
[----:B-----5:R-:W-:-:S08]  /*1e70*/  DADD R6, R6, R16 ;  /* 0x0000000006067229 */ /* 0x020fd00000000010 */
[----:B------:R-:W-:-:S08]  /*1e80*/  DADD R6, R6, R18 ;  /* 0x0000000006067229 */ /* 0x000fd00000000012 */
[----:B------:R-:W-:Y:S01]  /*1e90*/  DADD R6, R6, R20 ;  /* 0x0000000006067229 */ /* 0x000fe20000000014 */
[----:B------:R-:W-:-:S07]  /*1ea0*/  IADD3 R10, P1, PT, R4, 0x8000, RZ ;  /* 0x00008000040a7810 */ /* 0x000fce0007f3e0ff */
[----:B------:R-:W-:Y:S01]  /*1eb0*/  DADD R6, R6, R22 ;  /* 0x0000000006067229 */ /* 0x000fe20000000016 */
[----:B0-----:R-:W-:Y:S02]  /*1ec0*/  IMAD.X R5, RZ, RZ, R5, P1 ;  /* 0x000000ffff057224 */ /* 0x001fe400008e0605 */
[----:B------:R-:W-:-:S05]  /*1ed0*/  IMAD.MOV.U32 R4, RZ, RZ, R10 ;  /* 0x000000ffff047224 */ /* 0x000fca00078e000a */
[----:B------:R-:W-:-:S11]  /*1ee0*/  DADD R6, R6, R8 ;  /* 0x0000000006067229 */ /* 0x000fd60000000008 */
.L_x_28:
[----:B------:R-:W-:Y:S05]  /*1ef0*/  BSYNC.RECONVERGENT B2 ;  /* 0x0000000000027941 */ /* 0x000fea0003800200 */
.L_x_27:
[----:B------:R-:W-:-:S13]  /*1f00*/  ISETP.LT.OR P0, PT, R45, R0, P0 ;  /* 0x000000002d00720c */ /* 0x000fda0000701670 */
[----:B------:R-:W-:Y:S05]  /*1f10*/  @!P0 BRA `(.L_x_20) ;  /* 0x0000000000248947 */ /* 0x000fea0003800000 */
[----:B------:R-:W-:Y:S01]  /*1f20*/  IMAD.WIDE.U32 R2, R43, 0x8, R2 ;  /* 0x000000082b027825 */ /* 0x000fe200078e0002 */
[----:B------:R-:W2:Y:S04]  /*1f30*/  LDG.E.64.CONSTANT R8, desc[UR6][R4.64+-0x1000] ;  /* 0xfff0000604087981 */ /* 0x000ea8000c1e9b00 */
[----:B------:R-:W3:Y:S04]  /*1f40*/  LDG.E.64.CONSTANT R10, desc[UR6][R4.64] ;  /* 0x00000006040a7981 */ /* 0x000ee8000c1e9b00 */
[----:B------:R-:W4:Y:S04]  /*1f50*/  LDG.E.64.CONSTANT R2, desc[UR6][R2.64] ;  /* 0x0000000602027981 */ /* 0x000f28000c1e9b00 */
[----:B------:R-:W5:Y:S01]  /*1f60*/  LDG.E.64.CONSTANT R12, desc[UR6][R4.64+0x1000] ;  /* 0x00100006040c7981 */ /* 0x000f62000c1e9b00 */
[----:B----4-:R-:W-:-:S08]  /*1f70*/  DADD R6, R6, R2 ;  /* 0x0000000006067229 */ /* 0x010fd00000000002 */
[----:B--2---:R-:W-:-:S08]  /*1f80*/  DADD R6, R6, R8 ;  /* 0x0000000006067229 */ /* 0x004fd00000000008 */
[----:B---3--:R-:W-:-:S08]  /*1f90*/  DADD R6, R6, R10 ;  /* 0x0000000006067229 */ /* 0x008fd0000000000a */
[----:B-----5:R-:W-:-:S11]  /*1fa0*/  DADD R6, R6, R12 ;  /* 0x0000000006067229 */ /* 0x020fd6000000000c */
.L_x_20:
[----:B------:R-:W-:Y:S05]  /*1fb0*/  BSYNC.RECONVERGENT B1 ;  /* 0x0000000000017941 */ /* 0x000fea0003800200 */
.L_x_18:
[----:B------:R-:W-:Y:S04]  /*1fc0*/  SHFL.DOWN PT, R2, R6, 0x1, 0x1f ;  /* 0x08201f0006027f89 */ /* 0x000fe800000e0000 */
        /* <DEDUP_REMOVED lines=19> */
[----:B------:R-:W-:Y:S01]  /*2100*/  @!P1 MOV R8, 0x400 ;  /* 0x0000040000089802 */ /* 0x000fe20000000f00 */
        /* <DEDUP_REMOVED lines=16> */
[----:B------:R-:W1:Y:S01]  /*2210*/  S2UR UR5, SR_CgaCtaId ;  /* 0x00000000000579c3 */ /* 0x000e620000008800 */
[----:B------:R-:W-:Y:S02]  /*2220*/  UMOV UR4, 0x400 ;  /* 0x0000040000047882 */ /* 0x000fe40000000000 */
[----:B-1----:R-:W-:-:S09]  /*2230*/  ULEA UR4, UR5, UR4, 0x18 ;  /* 0x0000000405047291 */ /* 0x002fd2000f8ec0ff */
[----:B------:R-:W1:Y:S04]  /*2240*/  LDS.64 R2, [UR4+0x18] ;  /* 0x00001804ff027984 */ /* 0x000e680008000a00 */
[----:B0-----:R-:W0:Y:S04]  /*2250*/  LDS.128 R8, [UR4+0x20] ;  /* 0x00002004ff087984 */ /* 0x001e280008000c00 */
[----:B------:R-:W2:Y:S01]  /*2260*/  LDS.128 R12, [UR4+0x30] ;  /* 0x00003004ff0c7984 */ /* 0x000ea20008000c00 */
[----:B-1----:R-:W-:-:S03]  /*2270*/  DADD R2, R6, R2 ;  /* 0x0000000006027229 */ /* 0x002fc60000000002 */
[----:B------:R-:W1:Y:S05]  /*2280*/  LDS.128 R4, [UR4+0x40] ;  /* 0x00004004ff047984 */ /* 0x000e6a0008000c00 */
[----:B0-----:R-:W-:-:S08]  /*2290*/  DADD R2, R2, R8 ;  /* 0x0000000002027229 */ /* 0x001fd00000000008 */
[----:B------:R-:W-:Y:S01]  /*22a0*/  DADD R2, R2, R10 ;  /* 0x0000000002027229 */ /* 0x000fe2000000000a */
[----:B------:R-:W0:Y:S07]  /*22b0*/  LDS.128 R8, [UR4+0x50] ;  /* 0x00005004ff087984 */ /* 0x000e2e0008000c00 */
[----:B--2---:R-:W-:-:S08]  /*22c0*/  DADD R2, R2, R12 ;  /* 0x0000000002027229 */ /* 0x004fd0000000000c */
[----:B------:R-:W-:Y:S01]  /*22d0*/  DADD R2, R2, R14 ;  /* 0x0000000002027229 */ /* 0x000fe2000000000e */
[----:B------:R-:W2:Y:S07]  /*22e0*/  LDS.128 R12, [UR4+0x60] ;  /* 0x00006004ff0c7984 */ /* 0x000eae0008000c00 */
[----:B-1----:R-:W-:-:S08]  /*22f0*/  DADD R2, R2, R4 ;  /* 0x0000000002027229 */ /* 0x002fd00000000004 */
[----:B------:R-:W-:Y:S01]  /*2300*/  DADD R2, R2, R6 ;  /* 0x0000000002027229 */ /* 0x000fe20000000006 */
[----:B------:R-:W1:Y:S07]  /*2310*/  LDS.128 R4, [UR4+0x70] ;  /* 0x00007004ff047984 */ /* 0x000e6e0008000c00 */
[----:B0-----:R-:W-:-:S08]  /*2320*/  DADD R2, R2, R8 ;  /* 0x0000000002027229 */ /* 0x001fd00000000008 */
[----:B------:R-:W-:Y:S01]  /*2330*/  DADD R2, R2, R10 ;  /* 0x0000000002027229 */ /* 0x000fe2000000000a */
[----:B------:R-:W0:Y:S07]  /*2340*/  LDS.128 R8, [UR4+0x80] ;  /* 0x00008004ff087984 */ /* 0x000e2e0008000c00 */
[----:B--2---:R-:W-:-:S08]  /*2350*/  DADD R2, R2, R12 ;  /* 0x0000000002027229 */ /* 0x004fd0000000000c */
[----:B------:R-:W-:-:S08]  /*2360*/  DADD R2, R2, R14 ;  /* 0x0000000002027229 */ /* 0x000fd0000000000e */
[----:B-1----:R-:W-:-:S08]  /*2370*/  DADD R2, R2, R4 ;  /* 0x0000000002027229 */ /* 0x002fd00000000004 */
[----:B------:R-:W-:-:S08]  /*2380*/  DADD R2, R2, R6 ;  /* 0x0000000002027229 */ /* 0x000fd00000000006 */
[----:B0-----:R-:W-:-:S08]  /*2390*/  DADD R2, R2, R8 ;  /* 0x0000000002027229 */ /* 0x001fd00000000008 */
[----:B------:R-:W-:-:S11]  /*23a0*/  DADD R6, R2, R10 ;  /* 0x0000000002067229 */ /* 0x000fd6000000000a */
.L_x_16:
[----:B------:R-:W-:Y:S05]  /*23b0*/  BSYNC.RECONVERGENT B0 ;  /* 0x0000000000007941 */ /* 0x000fea0003800200 */
.L_x_1:
[----:B------:R-:W-:Y:S05]  /*23c0*/  @P0 EXIT ;  /* 0x000000000000094d */ /* 0x000fea0003800000 */
[----:B------:R-:W0:Y:S01]  /*23d0*/  LDCU.64 UR4, c[0x0][0x398] ;  /* 0x00007300ff0477ac */ /* 0x000e220008000a00 */
[----:B------:R-:W3:Y:S01]  /*23e0*/  LDC.64 R2, c[0x0][0x388] ;  /* 0x0000e200ff027b82 */ /* 0x000ee20000000a00 */
[----:B012---:R-:W-:-:S07]  /*23f0*/  DADD R6, R6, UR4 ;  /* 0x0000000406067e29 */ /* 0x007fce0008000000 */
[----:B---3--:R-:W-:Y:S01]  /*2400*/  STG.E.64 desc[UR6][R2.64], R6 ;  /* 0x0000000602007986 */ /* 0x008fe2000c101b06 */
[----:B------:R-:W-:Y:S05]  /*2410*/  EXIT ;  /* 0x000000000000794d */ /* 0x000fea0003800000 */
.L_x_29:
[----:B------:R-:W-:-:S00]  /*2420*/  BRA `(.L_x_29) ;  /* 0xfffffffc00fc7947 */ /* 0x000fc0000383ffff */
[----:B------:R-:W-:-:S00]  /*2430*/  NOP ;  /* 0x0000000000007918 */ /* 0x000fc00000000000 */
        /* <DEDUP_REMOVED lines=12> */
.L_x_107:


//--------------------- .text._ZN3cub18CUB_300001_SM_10006detail6reduce18DeviceReduceKernelINS2_10policy_hubIdyN4cuda3std3__44plusIvEEE10Policy1000EPayS9_dNS7_10__identityEEEvT0_PT3_T1_NS0_13GridEvenShareISH_EET2_T4_ --------------------------
	.section	.text._ZN3cub18CUB_300001_SM_10006detail6reduce18DeviceReduceKernelINS2_10policy_hubIdyN4cuda3std3__44plusIvEEE10Policy1000EPayS9_dNS7_10__identityEEEvT0_PT3_T1_NS0_13GridEvenShareISH_EET2_T4_,"ax",@progbits
	.align	128
        .global         _ZN3cub18CUB_300001_SM_10006detail6reduce18DeviceReduceKernelINS2_10policy_hubIdyN4cuda3std3__44plusIvEEE10Policy1000EPayS9_dNS7_10__identityEEEvT0_PT3_T1_NS0_13GridEvenShareISH_EET2_T4_
        .type           _ZN3cub18CUB_300001_SM_10006detail6reduce18DeviceReduceKernelINS2_10policy_hubIdyN4cuda3std3__44plusIvEEE10Policy1000EPayS9_dNS7_10__identityEEEvT0_PT3_T1_NS0_13GridEvenShareISH_EET2_T4_,@function
        .size           _ZN3cub18CUB_300001_SM_10006detail6reduce18DeviceReduceKernelINS2_10policy_hubIdyN4cuda3std3__44plusIvEEE10Policy1000EPayS9_dNS7_10__identityEEEvT0_PT3_T1_NS0_13GridEvenShareISH_EET2_T4_,(.L_x_108 - _ZN3cub18CUB_300001_SM_10006detail6reduce18DeviceReduceKernelINS2_10policy_hubIdyN4cuda3std3__44plusIvEEE10Policy1000EPayS9_dNS7_10__identityEEEvT0_PT3_T1_NS0_13GridEvenShareISH_EET2_T4_)
        .other          _ZN3cub18CUB_300001_SM_10006detail6reduce18DeviceReduceKernelINS2_10policy_hubIdyN4cuda3std3__44plusIvEEE10Policy1000EPayS9_dNS7_10__identityEEEvT0_PT3_T1_NS0_13GridEvenShareISH_EET2_T4_,@"STO_CUDA_ENTRY STV_DEFAULT"
_ZN3cub18CUB_300001_SM_10006detail6reduce18DeviceReduceKernelINS2_10policy_hubIdyN4cuda3std3__44plusIvEEE10Policy1000EPayS9_dNS7_10__identityEEEvT0_PT3_T1_NS0_13GridEvenShareISH_EET2_T4_:
.text._ZN3cub18CUB_300001_SM_10006detail6reduce18DeviceReduceKernelINS2_10policy_hubIdyN4cuda3std3__44plusIvEEE10Policy1000EPayS9_dNS7_10__identityEEEvT0_PT3_T1_NS0_13GridEvenShareISH_EET2_T4_:
[----:B------:R-:W-:Y:S01]  /*0000*/  LDC R1, c[0x0][0x37c] ;  /* 0x0000df00ff017b82 */ /* 0x000fe20000000800 */
[----:B------:R-:W0:Y:S01]  /*0010*/  S2R R0, SR_CTAID.X ;  /* 0x0000000000007919 */ /* 0x000e220000002500 */
[----:B------:R-:W1:Y:S01]  /*0020*/  LDCU.64 UR6, c[0x0][0x3b8] ;  /* 0x00007700ff0677ac */ /* 0x000e620008000a00 */
[----:B------:R-:W-:Y:S01]  /*0030*/  BSSY.RECONVERGENT B0, `(.L_x_30) ;  /* 0x000032a000007945 */ /* 0x000fe20003800200 */
[----:B------:R-:W2:Y:S01]  /*0040*/  LDCU UR5, c[0x0][0x3c0] ;  /* 0x00007800ff0577ac */ /* 0x000ea20008000800 */
[----:B------:R-:W3:Y:S01]  /*0050*/  LDCU.64 UR8, c[0x0][0x358] ;  /* 0x00006b00ff0877ac */ /* 0x000ee20008000a00 */
[----:B-1----:R-:W-:Y:S02]  /*0060*/  IMAD.U32 R4, RZ, RZ, UR6 ;  /* 0x00000006ff047e24 */ /* 0x002fe4000f8e00ff */
[----:B------:R-:W-:Y:S01]  /*0070*/  IMAD.U32 R5, RZ, RZ, UR7 ;  /* 0x00000007ff057e24 */ /* 0x000fe2000f8e00ff */
[----:B--2---:R-:W-:-:S04]  /*0080*/  UIMAD UR4, UR5, 0xe00, URZ ;  /* 0x00000e00050478a4 */ /* 0x004fc8000f8e02ff */
[----:B------:R-:W-:Y:S01]  /*0090*/  USHF.R.S32.HI UR7, URZ, 0x1f, UR4 ;  /* 0x0000001fff077899 */ /* 0x000fe20008011404 */
[----:B0-----:R-:W-:-:S05]  /*00a0*/  IMAD R9, R0, 0xe00, RZ ;  /* 0x00000e0000097824 */ /* 0x001fca00078e02ff */
[----:B------:R-:W-:-:S04]  /*00b0*/  IADD3 R15, P1, PT, -R9, R4, RZ ;  /* 0x00000004090f7210 */ /* 0x000fc80007f3e1ff */
[----:B------:R-:W-:Y:S02]  /*00c0*/  ISETP.GT.U32.AND P0, PT, R15, 0xdff, PT ;  /* 0x00000dff0f00780c */ /* 0x000fe40003f04070 */
[----:B------:R-:W-:-:S04]  /*00d0*/  IADD3.X R18, PT, PT, R5, -0x1, RZ, P1, !PT ;  /* 0xffffffff05127810 */ /* 0x000fc80000ffe4ff */
[----:B------:R-:W-:-:S13]  /*00e0*/  ISETP.GT.U32.AND.EX P0, PT, R18, RZ, PT, P0 ;  /* 0x000000ff1200720c */ /* 0x000fda0003f04100 */
[----:B---3--:R-:W-:Y:S05]  /*00f0*/  @P0 BRA `(.L_x_31) ;  /* 0x0000001800640947 */ /* 0x008fea0003800000 */
[----:B------:R-:W0:Y:S01]  /*0100*/  S2R R2, SR_TID.X ;  /* 0x0000000000027919 */ /* 0x000e220000002100 */
[----:B------:R-:W-:Y:S01]  /*0110*/  IMAD.IADD R3, R4, 0x1, -R9 ;  /* 0x0000000104037824 */ /* 0x000fe200078e0a09 */
[----:B------:R-:W-:Y:S01]  /*0120*/  BSSY.RECONVERGENT B1, `(.L_x_32) ;  /* 0x000000e000017945 */ /* 0x000fe20003800200 */
[----:B------:R-:W-:-:S03]  /*0130*/  CS2R R14, SRZ ;  /* 0x00000000000e7805 */ /* 0x000fc6000001ff00 */
[----:B0-----:R-:W-:Y:S01]  /*0140*/  ISETP.GE.AND P0, PT, R2, R3, PT ;  /* 0x000000030200720c */ /* 0x001fe20003f06270 */
[----:B------:R-:W-:-:S12]  /*0150*/  IMAD.MOV.U32 R8, RZ, RZ, R2 ;  /* 0x000000ffff087224 */ /* 0x000fd800078e0002 */
[----:B------:R-:W-:Y:S05]  /*0160*/  @P0 BRA `(.L_x_33) ;  /* 0x0000000000240947 */ /* 0x000fea0003800000 */
[----:B------:R-:W0:Y:S01]  /*0170*/  LDCU.64 UR4, c[0x0][0x380] ;  /* 0x00007000ff0477ac */ /* 0x000e220008000a00 */
[----:B------:R-:W-:-:S05]  /*0180*/  IMAD.IADD R6, R9, 0x1, R2 ;  /* 0x0000000109067824 */ /* 0x000fca00078e0202 */
[----:B0-----:R-:W-:-:S05]  /*0190*/  IADD3 R6, P0, PT, R6, UR4, RZ ;  /* 0x0000000406067c10 */ /* 0x001fca000ff1e0ff */
[----:B------:R-:W-:-:S05]  /*01a0*/  IMAD.X R7, RZ, RZ, UR5, P0 ;  /* 0x00000005ff077e24 */ /* 0x000fca00080e06ff */
[----:B------:R-:W2:Y:S01]  /*01b0*/  LDG.E.U8.CONSTANT R6, desc[UR8][R6.64] ;  /* 0x0000000806067981 */ /* 0x000ea2000c1e9100 */
[----:B------:R-:W-:Y:S01]  /*01c0*/  VIADD R8, R2, 0x200 ;  /* 0x0000020002087836 */ /* 0x000fe20000000000 */
[----:B--2---:R-:W-:-:S04]  /*01d0*/  PRMT R14, R6, 0x8880, RZ ;  /* 0x00008880060e7816 */ /* 0x004fc800000000ff */
[----:B------:R-:W-:-:S06]  /*01e0*/  PRMT R14, R14, 0x7710, RZ ;  /* 0x000077100e0e7816 */ /* 0x000fcc00000000ff */
[----:B------:R-:W0:Y:S02]  /*01f0*/  I2F.F64.S16 R14, R14 ;  /* 0x0000000e000e7312 */ /* 0x000e240000101c00 */
.L_x_33:
[----:B------:R-:W-:Y:S05]  /*0200*/  BSYNC.RECONVERGENT B1 ;  /* 0x0000000000017941 */ /* 0x000fea0003800200 */
.L_x_32:
[----:B------:R-:W-:Y:S01]  /*0210*/  ISETP.GE.AND P0, PT, R8, R3, PT ;  /* 0x000000030800720c */ /* 0x000fe20003f06270 */
[----:B------:R-:W-:-:S12]  /*0220*/  BSSY.RECONVERGENT B1, `(.L_x_34) ;  /* 0x00000d1000017945 */ /* 0x000fd80003800200 */
[----:B------:R-:W-:Y:S05]  /*0230*/  @P0 BRA `(.L_x_35) ;  /* 0x0000000c003c0947 */ /* 0x000fea0003800000 */
[----:B------:R-:W-:Y:S01]  /*0240*/  LOP3.LUT R5, RZ, R8, RZ, 0x33, !PT ;  /* 0x00000008ff057212 */ /* 0x000fe200078e33ff */
[----:B------:R-:W-:Y:S03]  /*0250*/  BSSY.RECONVERGENT B2, `(.L_x_36) ;  /* 0x0000017000027945 */ /* 0x000fe60003800200 */
[----:B------:R-:W-:-:S04]  /*0260*/  IADD3 R4, PT, PT, -R9, R4, R5 ;  /* 0x0000000409047210 */ /* 0x000fc80007ffe105 */
[C---:B------:R-:W-:Y:S02]  /*0270*/  LOP3.LUT R5, R4.reuse, 0x600, RZ, 0xc0, !PT ;  /* 0x0000060004057812 */ /* 0x040fe400078ec0ff */
[----:B------:R-:W-:Y:S02]  /*0280*/  ISETP.GE.U32.AND P0, PT, R4, 0x600, PT ;  /* 0x000006000400780c */ /* 0x000fe40003f06070 */
[----:B------:R-:W-:-:S13]  /*0290*/  ISETP.NE.AND P1, PT, R5, 0x600, PT ;  /* 0x000006000500780c */ /* 0x000fda0003f25270 */
[----:B------:R-:W-:Y:S05]  /*02a0*/  @!P1 BRA `(.L_x_37) ;  /* 0x0000000000449947 */ /* 0x000fea0003800000 */
[----:B------:R-:W1:Y:S01]  /*02b0*/  LDCU.64 UR4, c[0x0][0x380] ;  /* 0x00007000ff0477ac */ /* 0x000e620008000a00 */
[----:B------:R-:W-:-:S04]  /*02c0*/  LEA.HI R4, R4, 0x1, RZ, 0x17 ;  /* 0x0000000104047811 */ /* 0x000fc800078fb8ff */
[----:B------:R-:W-:-:S05]  /*02d0*/  LOP3.LUT R4, R4, 0x3, RZ, 0xc0, !PT ;  /* 0x0000000304047812 */ /* 0x000fca00078ec0ff */
[----:B------:R-:W-:Y:S01]  /*02e0*/  IMAD.MOV R10, RZ, RZ, -R4 ;  /* 0x000000ffff0a7224 */ /* 0x000fe200078e0a04 */
[----:B-1----:R-:W-:-:S04]  /*02f0*/  IADD3 R6, P1, P2, R9, UR4, R8 ;  /* 0x0000000409067c10 */ /* 0x002fc8000fa3e008 */
[----:B------:R-:W-:-:S09]  /*0300*/  IADD3.X R7, PT, PT, RZ, UR5, RZ, P1, P2 ;  /* 0x00000005ff077c10 */ /* 0x000fd20008fe44ff */
.L_x_38:
[----:B------:R1:W2:Y:S01]  /*0310*/  LDG.E.U8.CONSTANT R4, desc[UR8][R6.64] ;  /* 0x0000000806047981 */ /* 0x0002a2000c1e9100 */
[----:B------:R-:W-:Y:S02]  /*0320*/  VIADD R10, R10, 0x1 ;  /* 0x000000010a0a7836 */ /* 0x000fe40000000000 */
[----:B------:R-:W-:-:S03]  /*0330*/  VIADD R8, R8, 0x200 ;  /* 0x0000020008087836 */ /* 0x000fc60000000000 */
[----:B------:R-:W-:Y:S02]  /*0340*/  ISETP.NE.AND P1, PT, R10, RZ, PT ;  /* 0x000000ff0a00720c */ /* 0x000fe40003f25270 */
[----:B-1----:R-:W-:-:S05]  /*0350*/  IADD3 R6, P2, PT, R6, 0x200, RZ ;  /* 0x0000020006067810 */ /* 0x002fca0007f5e0ff */
[----:B------:R-:W-:Y:S01]  /*0360*/  IMAD.X R7, RZ, RZ, R7, P2 ;  /* 0x000000ffff077224 */ /* 0x000fe200010e0607 */
[----:B--2---:R-:W-:-:S04]  /*0370*/  PRMT R4, R4, 0x8880, RZ ;  /* 0x0000888004047816 */ /* 0x004fc800000000ff */
[----:B------:R-:W-:-:S06]  /*0380*/  PRMT R4, R4, 0x7710, RZ ;  /* 0x0000771004047816 */ /* 0x000fcc00000000ff */
[----:B------:R-:W0:Y:S02]  /*0390*/  I2F.F64.S16 R4, R4 ;  /* 0x0000000400047312 */ /* 0x000e240000101c00 */
[----:B0-----:R-:W-:Y:S01]  /*03a0*/  DADD R14, R4, R14 ;  /* 0x00000000040e7229 */ /* 0x001fe2000000000e */
[----:B------:R-:W-:Y:S10]  /*03b0*/  @P1 BRA `(.L_x_38) ;  /* 0xfffffffc00d41947 */ /* 0x000ff4000383ffff */
.L_x_37:
[----:B------:R-:W-:Y:S05]  /*03c0*/  BSYNC.RECONVERGENT B2 ;  /* 0x0000000000027941 */ /* 0x000fea0003800200 */
.L_x_36:
[----:B------:R-:W-:Y:S05]  /*03d0*/  @!P0 BRA `(.L_x_35) ;  /* 0x0000000800d48947 */ /* 0x000fea0003800000 */
[----:B------:R-:W1:Y:S01]  /*03e0*/  LDCU.64 UR4, c[0x0][0x380] ;  /* 0x00007000ff0477ac */ /* 0x000e620008000a00 */
[----:B------:R-:W-:Y:S01]  /*03f0*/  IMAD.IADD R4, R3, 0x1, -R8 ;  /* 0x0000000103047824 */ /* 0x000fe200078e0a08 */
[----:B------:R-:W-:Y:S01]  /*0400*/  BSSY.RECONVERGENT B2, `(.L_x_39) ;  /* 0x0000066000027945 */ /* 0x000fe20003800200 */
[----:B------:R-:W-:-:S03]  /*0410*/  PLOP3.LUT P0, PT, PT, PT, PT, 0x80, 0x8 ;  /* 0x000000000008781c */ /* 0x000fc60003f0f070 */
[----:B------:R-:W-:Y:S02]  /*0420*/  ISETP.GT.AND P1, PT, R4, 0x1800, PT ;  /* 0x000018000400780c */ /* 0x000fe40003f24270 */
[----:B-1----:R-:W-:-:S05]  /*0430*/  IADD3 R6, P2, PT, R9, UR4, RZ ;  /* 0x0000000409067c10 */ /* 0x002fca000ff5e0ff */
[----:B------:R-:W-:-:S06]  /*0440*/  IMAD.X R7, RZ, RZ, UR5, P2 ;  /* 0x00000005ff077e24 */ /* 0x000fcc00090e06ff */
[----:B------:R-:W-:Y:S05]  /*0450*/  @!P1 BRA `(.L_x_40) ;  /* 0x0000000400809947 */ /* 0x000fea0003800000 */
[----:B------:R-:W-:Y:S01]  /*0460*/  PLOP3.LUT P0, PT, PT, PT, PT, 0x8, 0x80 ;  /* 0x000000000080781c */ /* 0x000fe20003f0e170 */
[----:B------:R-:W-:-:S12]  /*0470*/  VIADD R4, R3, 0xffffe800 ;  /* 0xffffe80003047836 */ /* 0x000fd80000000000 */
.L_x_41:
[----:B------:R-:W-:-:S04]  /*0480*/  IADD3 R12, P1, PT, R8, R6, RZ ;  /* 0x00000006080c7210 */ /* 0x000fc80007f3e0ff */
[----:B------:R-:W-:-:S05]  /*0490*/  LEA.HI.X.SX32 R13, R8, R7, 0x1, P1 ;  /* 0x00000007080d7211 */ /* 0x000fca00008f0eff */
[----:B------:R-:W2:Y:S04]  /*04a0*/  LDG.E.U8.CONSTANT R5, desc[UR8][R12.64] ;  /* 0x000000080c057981 */ /* 0x000ea8000c1e9100 */
[----:B------:R-:W3:Y:S04]  /*04b0*/  LDG.E.U8.CONSTANT R27, desc[UR8][R12.64+0x200] ;  /* 0x000200080c1b7981 */ /* 0x000ee8000c1e9100 */
[----:B------:R-:W4:Y:S01]  /*04c0*/  LDG.E.U8.CONSTANT R25, desc[UR8][R12.64+0x400] ;  /* 0x000400080c197981 */ /* 0x000f22000c1e9100 */
[----:B------:R-:W-:-:S03]  /*04d0*/  VIADD R9, R8, 0x800 ;  /* 0x0000080008097836 */ /* 0x000fc60000000000 */
[----:B------:R1:W5:Y:S02]  /*04e0*/  LDG.E.U8.CONSTANT R24, desc[UR8][R12.64+0x600] ;  /* 0x000600080c187981 */ /* 0x000364000c1e9100 */
[----:B------:R-:W-:-:S04]  /*04f0*/  IADD3 R16, P1, PT, R9, R6, RZ ;  /* 0x0000000609107210 */ /* 0x000fc80007f3e0ff */
[----:B------:R-:W-:-:S05]  /*0500*/  LEA.HI.X.SX32 R17, R9, R7, 0x1, P1 ;  /* 0x0000000709117211 */ /* 0x000fca00008f0eff */
[----:B------:R-:W5:Y:S04]  /*0510*/  LDG.E.U8.CONSTANT R19, desc[UR8][R16.64] ;  /* 0x0000000810137981 */ /* 0x000f68000c1e9100 */
[----:B------:R-:W5:Y:S01]  /*0520*/  LDG.E.U8.CONSTANT R23, desc[UR8][R16.64+0x200] ;  /* 0x0002000810177981 */ /* 0x000f62000c1e9100 */
[----:B------:R-:W-:-:S03]  /*0530*/  VIADD R9, R8, 0x1000 ;  /* 0x0000100008097836 */ /* 0x000fc60000000000 */
[----:B------:R-:W5:Y:S02]  /*0540*/  LDG.E.U8.CONSTANT R22, desc[UR8][R16.64+0x400] ;  /* 0x0004000810167981 */ /* 0x000f64000c1e9100 */
[C---:B------:R-:W-:Y:S02]  /*0550*/  IADD3 R28, P1, PT, R9.reuse, R6, RZ ;  /* 0x00000006091c7210 */ /* 0x040fe40007f3e0ff */
[----:B------:R0:W5:Y:S02]  /*0560*/  LDG.E.U8.CONSTANT R10, desc[UR8][R16.64+0x600] ;  /* 0x00060008100a7981 */ /* 0x000164000c1e9100 */
[----:B------:R-:W-:-:S05]  /*0570*/  LEA.HI.X.SX32 R29, R9, R7, 0x1, P1 ;  /* 0x00000007091d7211 */ /* 0x000fca00008f0eff */
[----:B------:R-:W5:Y:S04]  /*0580*/  LDG.E.U8.CONSTANT R21, desc[UR8][R28.64] ;  /* 0x000000081c157981 */ /* 0x000f68000c1e9100 */
[----:B------:R-:W5:Y:S01]  /*0590*/  LDG.E.U8.CONSTANT R20, desc[UR8][R28.64+0x200] ;  /* 0x000200081c147981 */ /* 0x000f62000c1e9100 */
[----:B------:R-:W-:-:S03]  /*05a0*/  VIADD R11, R8, 0x1800 ;  /* 0x00001800080b7836 */ /* 0x000fc60000000000 */
[----:B------:R-:W5:Y:S02]  /*05b0*/  LDG.E.U8.CONSTANT R9, desc[UR8][R28.64+0x400] ;  /* 0x000400081c097981 */ /* 0x000f64000c1e9100 */
[C---:B-1----:R-:W-:Y:S02]  /*05c0*/  IADD3 R12, P1, PT, R11.reuse, R6, RZ ;  /* 0x000000060b0c7210 */ /* 0x042fe40007f3e0ff */
[----:B------:R5:W5:Y:S02]  /*05d0*/  LDG.E.U8.CONSTANT R18, desc[UR8][R28.64+0x600] ;  /* 0x000600081c127981 */ /* 0x000b64000c1e9100 */
[----:B------:R-:W-:-:S05]  /*05e0*/  LEA.HI.X.SX32 R13, R11, R7, 0x1, P1 ;  /* 0x000000070b0d7211 */ /* 0x000fca00008f0eff */
[----:B------:R-:W5:Y:S04]  /*05f0*/  LDG.E.U8.CONSTANT R11, desc[UR8][R12.64] ;  /* 0x000000080c0b7981 */ /* 0x000f68000c1e9100 */
[----:B------:R-:W5:Y:S04]  /*0600*/  LDG.E.U8.CONSTANT R26, desc[UR8][R12.64+0x400] ;  /* 0x000400080c1a7981 */ /* 0x000f68000c1e9100 */
[----:B------:R-:W5:Y:S01]  /*0610*/  LDG.E.U8.CONSTANT R28, desc[UR8][R12.64+0x600] ;  /* 0x000600080c1c7981 */ /* 0x000f62000c1e9100 */
[----:B--2---:R-:W-:-:S04]  /*0620*/  PRMT R5, R5, 0x8880, RZ ;  /* 0x0000888005057816 */ /* 0x004fc800000000ff */
[----:B------:R-:W-:-:S04]  /*0630*/  PRMT R5, R5, 0x7710, RZ ;  /* 0x0000771005057816 */ /* 0x000fc800000000ff */
[----:B0-----:R0:W1:Y:S02]  /*0640*/  I2F.F64.S16 R16, R5 ;  /* 0x0000000500107312 */ /* 0x0010640000101c00 */
[----:B0-----:R0:W2:Y:S01]  /*0650*/  LDG.E.U8.CONSTANT R5, desc[UR8][R12.64+0x200] ;  /* 0x000200080c057981 */ /* 0x0010a2000c1e9100 */
[----:B---3--:R-:W-:Y:S02]  /*0660*/  PRMT R27, R27, 0x8880, RZ ;  /* 0x000088801b1b7816 */ /* 0x008fe400000000ff */
[----:B----4-:R-:W-:Y:S02]  /*0670*/  PRMT R25, R25, 0x8880, RZ ;  /* 0x0000888019197816 */ /* 0x010fe400000000ff */
[----:B------:R-:W-:Y:S01]  /*0680*/  PRMT R27, R27, 0x7710, RZ ;  /* 0x000077101b1b7816 */ /* 0x000fe200000000ff */
[----:B-1----:R-:W-:-:S03]  /*0690*/  DADD R16, R16, R14 ;  /* 0x0000000010107229 */ /* 0x002fc6000000000e */
[----:B------:R-:W1:Y:S01]  /*06a0*/  I2F.F64.S16 R14, R27 ;  /* 0x0000001b000e7312 */ /* 0x000e620000101c00 */
[----:B------:R-:W-:Y:S02]  /*06b0*/  PRMT R25, R25, 0x7710, RZ ;  /* 0x0000771019197816 */ /* 0x000fe400000000ff */
[----:B-----5:R-:W-:-:S05]  /*06c0*/  PRMT R29, R24, 0x8880, RZ ;  /* 0x00008880181d7816 */ /* 0x020fca00000000ff */
[----:B------:R-:W3:Y:S01]  /*06d0*/  I2F.F64.S16 R24, R25 ;  /* 0x0000001900187312 */ /* 0x000ee20000101c00 */
[----:B------:R-:W-:Y:S02]  /*06e0*/  PRMT R29, R29, 0x7710, RZ ;  /* 0x000077101d1d7816 */ /* 0x000fe400000000ff */
[----:B------:R-:W-:Y:S01]  /*06f0*/  PRMT R19, R19, 0x8880, RZ ;  /* 0x0000888013137816 */ /* 0x000fe200000000ff */
[----:B-1----:R-:W-:-:S04]  /*0700*/  DADD R14, R16, R14 ;  /* 0x00000000100e7229 */ /* 0x002fc8000000000e */
[----:B------:R-:W1:Y:S01]  /*0710*/  I2F.F64.S16 R16, R29 ;  /* 0x0000001d00107312 */ /* 0x000e620000101c00 */
[----:B------:R-:W-:Y:S02]  /*0720*/  PRMT R19, R19, 0x7710, RZ ;  /* 0x0000771013137816 */ /* 0x000fe400000000ff */
[----:B------:R-:W-:Y:S01]  /*0730*/  PRMT R23, R23, 0x8880, RZ ;  /* 0x0000888017177816 */ /* 0x000fe200000000ff */
[----:B---3--:R-:W-:-:S04]  /*0740*/  DADD R14, R14, R24 ;  /* 0x000000000e0e7229 */ /* 0x008fc80000000018 */
[----:B0-----:R-:W0:Y:S01]  /*0750*/  I2F.F64.S16 R12, R19 ;  /* 0x00000013000c7312 */ /* 0x001e220000101c00 */
[----:B------:R-:W-:Y:S02]  /*0760*/  PRMT R23, R23, 0x7710, RZ ;  /* 0x0000771017177816 */ /* 0x000fe400000000ff */
[----:B------:R-:W-:Y:S01]  /*0770*/  PRMT R22, R22, 0x8880, RZ ;  /* 0x0000888016167816 */ /* 0x000fe200000000ff */
[----:B-1----:R-:W-:-:S04]  /*0780*/  DADD R14, R14, R16 ;  /* 0x000000000e0e7229 */ /* 0x002fc80000000010 */
[----:B------:R-:W1:Y:S01]  /*0790*/  I2F.F64.S16 R16, R23 ;  /* 0x0000001700107312 */ /* 0x000e620000101c00 */
[----:B------:R-:W-:Y:S02]  /*07a0*/  PRMT R22, R22, 0x7710, RZ ;  /* 0x0000771016167816 */ /* 0x000fe400000000ff */
[----:B------:R-:W-:Y:S01]  /*07b0*/  PRMT R10, R10, 0x8880, RZ ;  /* 0x000088800a0a7816 */ /* 0x000fe200000000ff */
[----:B0-----:R-:W-:-:S04]  /*07c0*/  DADD R14, R14, R12 ;  /* 0x000000000e0e7229 */ /* 0x001fc8000000000c */
[----:B------:R-:W0:Y:S01]  /*07d0*/  I2F.F64.S16 R12, R22 ;  /* 0x00000016000c7312 */ /* 0x000e220000101c00 */
        /* <DEDUP_REMOVED lines=20> */
[----:B------:R-:W-:-:S03]  /*0920*/  PRMT R19, R19, 0x7710, RZ ;  /* 0x0000771013137816 */ /* 0x000fc600000000ff */
[----:B0-----:R-:W-:-:S04]  /*0930*/  DADD R16, R12, R16 ;  /* 0x000000000c107229 */ /* 0x001fc80000000010 */
[----:B------:R-:W0:Y:S01]  /*0940*/  I2F.F64.S16 R12, R19 ;  /* 0x00000013000c7312 */ /* 0x000e220000101c00 */
[----:B------:R-:W-:-:S03]  /*0950*/  PRMT R9, R26, 0x8880, RZ ;  /* 0x000088801a097816 */ /* 0x000fc600000000ff */
[----:B-1----:R-:W-:Y:S01]  /*0960*/  DADD R16, R16, R10 ;  /* 0x0000000010107229 */ /* 0x002fe2000000000a */
[----:B------:R-:W-:-:S04]  /*0970*/  PRMT R9, R9, 0x7710, RZ ;  /* 0x0000771009097816 */ /* 0x000fc800000000ff */
[----:B------:R-:W-:Y:S03]  /*0980*/  I2F.F64.S16 R14, R9 ;  /* 0x00000009000e7312 */ /* 0x000fe60000101c00 */
[----:B0-----:R-:W-:Y:S01]  /*0990*/  DADD R12, R16, R12 ;  /* 0x00000000100c7229 */ /* 0x001fe2000000000c */
[----:B------:R-:W-:Y:S01]  /*09a0*/  PRMT R16, R28, 0x8880, RZ ;  /* 0x000088801c107816 */ /* 0x000fe200000000ff */
[----:B------:R-:W-:-:S03]  /*09b0*/  VIADD R8, R8, 0x2000 ;  /* 0x0000200008087836 */ /* 0x000fc60000000000 */
[----:B------:R-:W-:Y:S02]  /*09c0*/  PRMT R16, R16, 0x7710, RZ ;  /* 0x0000771010107816 */ /* 0x000fe400000000ff */
[----:B------:R-:W-:Y:S02]  /*09d0*/  ISETP.GE.AND P1, PT, R8, R4, PT ;  /* 0x000000040800720c */ /* 0x000fe40003f26270 */
[----:B--2---:R-:W-:-:S04]  /*09e0*/  PRMT R5, R5, 0x8880, RZ ;  /* 0x0000888005057816 */ /* 0x004fc800000000ff */
[----:B------:R-:W-:-:S04]  /*09f0*/  PRMT R5, R5, 0x7710, RZ ;  /* 0x0000771005057816 */ /* 0x000fc800000000ff */
[----:B------:R-:W0:Y:S02]  /*0a00*/  I2F.F64.S16 R10, R5 ;  /* 0x00000005000a7312 */ /* 0x000e240000101c00 */
[----:B0-----:R-:W-:-:S06]  /*0a10*/  DADD R10, R12, R10 ;  /* 0x000000000c0a7229 */ /* 0x001fcc000000000a */
[----:B------:R-:W0:Y:S02]  /*0a20*/  I2F.F64.S16 R12, R16 ;  /* 0x00000010000c7312 */ /* 0x000e240000101c00 */
[----:B------:R-:W-:-:S08]  /*0a30*/  DADD R14, R10, R14 ;  /* 0x000000000a0e7229 */ /* 0x000fd0000000000e */
[----:B0-----:R-:W-:Y:S01]  /*0a40*/  DADD R14, R14, R12 ;  /* 0x000000000e0e7229 */ /* 0x001fe2000000000c */
[----:B------:R-:W-:Y:S10]  /*0a50*/  @!P1 BRA `(.L_x_41) ;  /* 0xfffffff800889947 */ /* 0x000ff4000383ffff */
.L_x_40:
[----:B------:R-:W-:Y:S05]  /*0a60*/  BSYNC.RECONVERGENT B2 ;  /* 0x0000000000027941 */ /* 0x000fea0003800200 */
.L_x_39:
[----:B------:R-:W-:Y:S01]  /*0a70*/  IMAD.IADD R4, R3, 0x1, -R8 ;  /* 0x0000000103047824 */ /* 0x000fe200078e0a08 */
[----:B------:R-:W-:Y:S04]  /*0a80*/  BSSY.RECONVERGENT B2, `(.L_x_42) ;  /* 0x0000032000027945 */ /* 0x000fe80003800200 */
[----:B------:R-:W-:-:S13]  /*0a90*/  ISETP.GT.AND P1, PT, R4, 0x800, PT ;  /* 0x000008000400780c */ /* 0x000fda0003f24270 */
[----:B------:R-:W-:Y:S05]  /*0aa0*/  @!P1 BRA `(.L_x_43) ;  /* 0x0000000000bc9947 */ /* 0x000fea0003800000 */
[----:B------:R-:W-:-:S04]  /*0ab0*/  IADD3 R4, P0, PT, R8, R6, RZ ;  /* 0x0000000608047210 */ /* 0x000fc80007f1e0ff */
[----:B------:R-:W-:-:S05]  /*0ac0*/  LEA.HI.X.SX32 R5, R8, R7, 0x1, P0 ;  /* 0x0000000708057211 */ /* 0x000fca00000f0eff */
[----:B------:R-:W2:Y:S04]  /*0ad0*/  LDG.E.U8.CONSTANT R16, desc[UR8][R4.64] ;  /* 0x0000000804107981 */ /* 0x000ea8000c1e9100 */
[----:B------:R-:W3:Y:S01]  /*0ae0*/  LDG.E.U8.CONSTANT R17, desc[UR8][R4.64+0x200] ;  /* 0x0002000804117981 */ /* 0x000ee2000c1e9100 */
[----:B------:R-:W-:-:S03]  /*0af0*/  VIADD R9, R8, 0x800 ;  /* 0x0000080008097836 */ /* 0x000fc60000000000 */
[----:B------:R-:W4:Y:S02]  /*0b00*/  LDG.E.U8.CONSTANT R22, desc[UR8][R4.64+0x400] ;  /* 0x0004000804167981 */ /* 0x000f24000c1e9100 */
[C---:B------:R-:W-:Y:S02]  /*0b10*/  IADD3 R10, P0, PT, R9.reuse, R6, RZ ;  /* 0x00000006090a7210 */ /* 0x040fe40007f1e0ff */
[----:B------:R1:W5:Y:S02]  /*0b20*/  LDG.E.U8.CONSTANT R19, desc[UR8][R4.64+0x600] ;  /* 0x0006000804137981 */ /* 0x000364000c1e9100 */
[----:B------:R-:W-:-:S05]  /*0b30*/  LEA.HI.X.SX32 R11, R9, R7, 0x1, P0 ;  /* 0x00000007090b7211 */ /* 0x000fca00000f0eff */
[----:B------:R-:W5:Y:S04]  /*0b40*/  LDG.E.U8.CONSTANT R18, desc[UR8][R10.64] ;  /* 0x000000080a127981 */ /* 0x000f68000c1e9100 */
[----:B------:R-:W5:Y:S04]  /*0b50*/  LDG.E.U8.CONSTANT R9, desc[UR8][R10.64+0x200] ;  /* 0x000200080a097981 */ /* 0x000f68000c1e9100 */
[----:B------:R-:W5:Y:S04]  /*0b60*/  LDG.E.U8.CONSTANT R12, desc[UR8][R10.64+0x400] ;  /* 0x000400080a0c7981 */ /* 0x000f68000c1e9100 */
[----:B------:R0:W5:Y:S01]  /*0b70*/  LDG.E.U8.CONSTANT R13, desc[UR8][R10.64+0x600] ;  /* 0x000600080a0d7981 */ /* 0x000162000c1e9100 */
[----:B------:R-:W-:Y:S01]  /*0b80*/  PLOP3.LUT P0, PT, PT, PT, PT, 0x8, 0x80 ;  /* 0x000000000080781c */ /* 0x000fe20003f0e170 */
[----:B------:R-:W-:Y:S01]  /*0b90*/  VIADD R8, R8, 0x1000 ;  /* 0x0000100008087836 */ /* 0x000fe20000000000 */
[----:B--2---:R-:W-:-:S04]  /*0ba0*/  PRMT R16, R16, 0x8880, RZ ;  /* 0x0000888010107816 */ /* 0x004fc800000000ff */
[----:B------:R-:W-:Y:S02]  /*0bb0*/  PRMT R20, R16, 0x7710, RZ ;  /* 0x0000771010147816 */ /* 0x000fe400000000ff */
[----:B---3--:R-:W-:Y:S02]  /*0bc0*/  PRMT R21, R17, 0x8880, RZ ;  /* 0x0000888011157816 */ /* 0x008fe400000000ff */
[----:B------:R-:W0:Y:S01]  /*0bd0*/  I2F.F64.S16 R16, R20 ;  /* 0x0000001400107312 */ /* 0x000e220000101c00 */
[----:B----4-:R-:W-:Y:S02]  /*0be0*/  PRMT R22, R22, 0x8880, RZ ;  /* 0x0000888016167816 */ /* 0x010fe400000000ff */
[----:B------:R-:W-:Y:S02]  /*0bf0*/  PRMT R21, R21, 0x7710, RZ ;  /* 0x0000771015157816 */ /* 0x000fe400000000ff */
[----:B------:R-:W-:-:S03]  /*0c00*/  PRMT R22, R22, 0x7710, RZ ;  /* 0x0000771016167816 */ /* 0x000fc600000000ff */
[----:B-1----:R-:W1:Y:S01]  /*0c10*/  I2F.F64.S16 R4, R21 ;  /* 0x0000001500047312 */ /* 0x002e620000101c00 */
[----:B0-----:R-:W-:-:S07]  /*0c20*/  DADD R16, R14, R16 ;  /* 0x000000000e107229 */ /* 0x001fce0000000010 */
[----:B------:R-:W0:Y:S01]  /*0c30*/  I2F.F64.S16 R10, R22 ;  /* 0x00000016000a7312 */ /* 0x000e220000101c00 */
[----:B-----5:R-:W-:Y:S02]  /*0c40*/  PRMT R14, R19, 0x8880, RZ ;  /* 0x00008880130e7816 */ /* 0x020fe400000000ff */
[----:B------:R-:W-:Y:S02]  /*0c50*/  PRMT R15, R18, 0x8880, RZ ;  /* 0x00008880120f7816 */ /* 0x000fe400000000ff */
[----:B------:R-:W-:Y:S01]  /*0c60*/  PRMT R14, R14, 0x7710, RZ ;  /* 0x000077100e0e7816 */ /* 0x000fe200000000ff */
[----:B-1----:R-:W-:Y:S01]  /*0c70*/  DADD R16, R16, R4 ;  /* 0x0000000010107229 */ /* 0x002fe20000000004 */
[----:B------:R-:W-:Y:S02]  /*0c80*/  PRMT R15, R15, 0x7710, RZ ;  /* 0x000077100f0f7816 */ /* 0x000fe400000000ff */
[----:B------:R-:W1:Y:S01]  /*0c90*/  I2F.F64.S16 R4, R14 ;  /* 0x0000000e00047312 */ /* 0x000e620000101c00 */
[----:B------:R-:W-:-:S02]  /*0ca0*/  PRMT R9, R9, 0x8880, RZ ;  /* 0x0000888009097816 */ /* 0x000fc400000000ff */
[----:B------:R-:W-:Y:S02]  /*0cb0*/  PRMT R12, R12, 0x8880, RZ ;  /* 0x000088800c0c7816 */ /* 0x000fe400000000ff */
[----:B------:R-:W-:Y:S01]  /*0cc0*/  PRMT R9, R9, 0x7710, RZ ;  /* 0x0000771009097816 */ /* 0x000fe200000000ff */
[----:B0-----:R-:W-:Y:S01]  /*0cd0*/  DADD R16, R16, R10 ;  /* 0x0000000010107229 */ /* 0x001fe2000000000a */
[----:B------:R-:W-:Y:S01]  /*0ce0*/  PRMT R12, R12, 0x7710, RZ ;  /* 0x000077100c0c7816 */ /* 0x000fe200000000ff */
[----:B------:R-:W0:Y:S06]  /*0cf0*/  I2F.F64.S16 R10, R15 ;  /* 0x0000000f000a7312 */ /* 0x000e2c0000101c00 */
[----:B-1----:R-:W-:-:S02]  /*0d00*/  DADD R16, R16, R4 ;  /* 0x0000000010107229 */ /* 0x002fc40000000004 */
[----:B------:R-:W1:Y:S06]  /*0d10*/  I2F.F64.S16 R4, R9 ;  /* 0x0000000900047312 */ /* 0x000e6c0000101c00 */
[----:B0-----:R-:W-:Y:S01]  /*0d20*/  DADD R10, R16, R10 ;  /* 0x00000000100a7229 */ /* 0x001fe2000000000a */
[----:B------:R-:W-:Y:S02]  /*0d30*/  PRMT R16, R13, 0x8880, RZ ;  /* 0x000088800d107816 */ /* 0x000fe400000000ff */
[----:B------:R-:W0:Y:S02]  /*0d40*/  I2F.F64.S16 R12, R12 ;  /* 0x0000000c000c7312 */ /* 0x000e240000101c00 */
[----:B------:R-:W-:-:S03]  /*0d50*/  PRMT R16, R16, 0x7710, RZ ;  /* 0x0000771010107816 */ /* 0x000fc600000000ff */
[----:B-1----:R-:W-:-:S03]  /*0d60*/  DADD R4, R10, R4 ;  /* 0x000000000a047229 */ /* 0x002fc60000000004 */
[----:B------:R-:W1:Y:S05]  /*0d70*/  I2F.F64.S16 R14, R16 ;  /* 0x00000010000e7312 */ /* 0x000e6a0000101c00 */
[----:B0-----:R-:W-:-:S08]  /*0d80*/  DADD R4, R4, R12 ;  /* 0x0000000004047229 */ /* 0x001fd0000000000c */
[----:B-1----:R-:W-:-:S11]  /*0d90*/  DADD R14, R4, R14 ;  /* 0x00000000040e7229 */ /* 0x002fd6000000000e */
.L_x_43:
[----:B------:R-:W-:Y:S05]  /*0da0*/  BSYNC.RECONVERGENT B2 ;  /* 0x0000000000027941 */ /* 0x000fea0003800200 */
.L_x_42:
[----:B------:R-:W-:-:S13]  /*0db0*/  ISETP.LT.OR P0, PT, R8, R3, P0 ;  /* 0x000000030800720c */ /* 0x000fda0000701670 */
[----:B------:R-:W-:Y:S05]  /*0dc0*/  @!P0 BRA `(.L_x_35) ;  /* 0x0000000000588947 */ /* 0x000fea0003800000 */
[----:B------:R-:W-:-:S04]  /*0dd0*/  IADD3 R6, P0, PT, R8, R6, RZ ;  /* 0x0000000608067210 */ /* 0x000fc80007f1e0ff */
[----:B------:R-:W-:-:S05]  /*0de0*/  LEA.HI.X.SX32 R7, R8, R7, 0x1, P0 ;  /* 0x0000000708077211 */ /* 0x000fca00000f0eff */
[----:B------:R-:W2:Y:S04]  /*0df0*/  LDG.E.U8.CONSTANT R4, desc[UR8][R6.64] ;  /* 0x0000000806047981 */ /* 0x000ea8000c1e9100 */
[----:B------:R-:W3:Y:S04]  /*0e00*/  LDG.E.U8.CONSTANT R8, desc[UR8][R6.64+0x200] ;  /* 0x0002000806087981 */ /* 0x000ee8000c1e9100 */
[----:B------:R-:W4:Y:S04]  /*0e10*/  LDG.E.U8.CONSTANT R9, desc[UR8][R6.64+0x400] ;  /* 0x0004000806097981 */ /* 0x000f28000c1e9100 */
[----:B------:R-:W5:Y:S01]  /*0e20*/  LDG.E.U8.CONSTANT R12, desc[UR8][R6.64+0x600] ;  /* 0x00060008060c7981 */ /* 0x000f62000c1e9100 */
[----:B--2---:R-:W-:-:S04]  /*0e30*/  PRMT R4, R4, 0x8880, RZ ;  /* 0x0000888004047816 */ /* 0x004fc800000000ff */
[----:B------:R-:W-:Y:S02]  /*0e40*/  PRMT R10, R4, 0x7710, RZ ;  /* 0x00007710040a7816 */ /* 0x000fe400000000ff */
[----:B---3--:R-:W-:Y:S02]  /*0e50*/  PRMT R8, R8, 0x8880, RZ ;  /* 0x0000888008087816 */ /* 0x008fe400000000ff */
[----:B------:R-:W0:Y:S01]  /*0e60*/  I2F.F64.S16 R4, R10 ;  /* 0x0000000a00047312 */ /* 0x000e220000101c00 */
[----:B----4-:R-:W-:Y:S02]  /*0e70*/  PRMT R11, R9, 0x8880, RZ ;  /* 0x00008880090b7816 */ /* 0x010fe400000000ff */
[----:B------:R-:W-:Y:S02]  /*0e80*/  PRMT R8, R8, 0x7710, RZ ;  /* 0x0000771008087816 */ /* 0x000fe400000000ff */
[----:B------:R-:W-:Y:S02]  /*0e90*/  PRMT R11, R11, 0x7710, RZ ;  /* 0x000077100b0b7816 */ /* 0x000fe400000000ff */
[----:B-----5:R-:W-:-:S02]  /*0ea0*/  PRMT R12, R12, 0x8880, RZ ;  /* 0x000088800c0c7816 */ /* 0x020fc400000000ff */
[----:B------:R-:W1:Y:S02]  /*0eb0*/  I2F.F64.S16 R8, R8 ;  /* 0x0000000800087312 */ /* 0x000e640000101c00 */
[----:B------:R-:W-:Y:S01]  /*0ec0*/  PRMT R12, R12, 0x7710, RZ ;  /* 0x000077100c0c7816 */ /* 0x000fe200000000ff */
[----:B0-----:R-:W-:-:S05]  /*0ed0*/  DADD R4, R14, R4 ;  /* 0x000000000e047229 */ /* 0x001fca0000000004 */
[----:B------:R-:W0:Y:S03]  /*0ee0*/  I2F.F64.S16 R6, R11 ;  /* 0x0000000b00067312 */ /* 0x000e260000101c00 */
[----:B-1----:R-:W-:-:S05]  /*0ef0*/  DADD R4, R4, R8 ;  /* 0x0000000004047229 */ /* 0x002fca0000000008 */
[----:B------:R-:W1:Y:S03]  /*0f00*/  I2F.F64.S16 R14, R12 ;  /* 0x0000000c000e7312 */ /* 0x000e660000101c00 */
[----:B0-----:R-:W-:-:S08]  /*0f10*/  DADD R4, R4, R6 ;  /* 0x0000000004047229 */ /* 0x001fd00000000006 */
[----:B-1----:R-:W-:-:S11]  /*0f20*/  DADD R14, R4, R14 ;  /* 0x00000000040e7229 */ /* 0x002fd6000000000e */
.L_x_35:
[----:B------:R-:W-:Y:S05]  /*0f30*/  BSYNC.RECONVERGENT B1 ;  /* 0x0000000000017941 */ /* 0x000fea0003800200 */
.L_x_34:
[----:B------:R-:W-:-:S13]  /*0f40*/  ISETP.GE.AND P0, PT, R3, 0x200, PT ;  /* 0x000002000300780c */ /* 0x000fda0003f06270 */
[----:B------:R-:W-:Y:S05]  /*0f50*/  @!P0 BRA `(.L_x_44) ;  /* 0x0000000400008947 */ /* 0x000fea0003800000 */
[----:B0-----:R-:W-:Y:S04]  /*0f60*/  SHFL.DOWN PT, R4, R14, 0x1, 0x1f ;  /* 0x08201f000e047f89 */ /* 0x001fe800000e0000 */
        /* <DEDUP_REMOVED lines=39> */
[----:B--2---:R-:W0:Y:S04]  /*11e0*/  LDS.64 R2, [UR4+0x18] ;  /* 0x00001804ff027984 */ /* 0x004e280008000a00 */
[----:B------:R-:W1:Y:S04]  /*11f0*/  LDS.128 R12, [UR4+0x20] ;  /* 0x00002004ff0c7984 */ /* 0x000e680008000c00 */
        /* <DEDUP_REMOVED lines=22> */
.L_x_44:
[----:B------:R-:W-:-:S05]  /*1360*/  LOP3.LUT R4, R2, 0x3e0, RZ, 0xc0, !PT ;  /* 0x000003e002047812 */ /* 0x000fca00078ec0ff */
[----:B------:R-:W-:Y:S01]  /*1370*/  VIADD R6, R4, 0x20 ;  /* 0x0000002004067836 */ /* 0x000fe20000000000 */
[----:B------:R-:W-:-:S04]  /*1380*/  LOP3.LUT R4, RZ, R4, RZ, 0x33, !PT ;  /* 0x00000004ff047212 */ /* 0x000fc800078e33ff */
[----:B------:R-:W-:Y:S01]  /*1390*/  ISETP.GT.AND P0, PT, R6, R3, PT ;  /* 0x000000030600720c */ /* 0x000fe20003f04270 */
[----:B------:R-:W-:Y:S01]  /*13a0*/  IMAD.IADD R4, R3, 0x1, R4 ;  /* 0x0000000103047824 */ /* 0x000fe200078e0204 */
[----:B------:R-:W1:Y:S04]  /*13b0*/  S2R R6, SR_LANEID ;  /* 0x0000000000067919 */ /* 0x000e680000000000 */
[----:B------:R-:W-:-:S05]  /*13c0*/  SEL R7, R4, 0x1f, P0 ;  /* 0x0000001f04077807 */ /* 0x000fca0000000000 */
[----:B0-----:R-:W-:Y:S04]  /*13d0*/  SHFL.DOWN PT, R4, R14, 0x1, R7 ;  /* 0x082000000e047989 */ /* 0x001fe800000e0007 */
[----:B------:R-:W0:Y:S01]  /*13e0*/  SHFL.DOWN P0, R5, R15, 0x1, R7 ;  /* 0x082000000f057989 */ /* 0x000e220000000007 */
[----:B-1----:R-:W-:Y:S01]  /*13f0*/  ISETP.NE.AND P1, PT, R6, RZ, PT ;  /* 0x000000ff0600720c */ /* 0x002fe20003f25270 */
[----:B0-----:R-:W-:-:S12]  /*1400*/  DADD R4, R4, R14 ;  /* 0x0000000004047229 */ /* 0x001fd8000000000e */
        /* <DEDUP_REMOVED lines=15> */
[----:B------:R-:W-:Y:S01]  /*1500*/  @!P1 MOV R10, 0x400 ;  /* 0x00000400000a9802 */ /* 0x000fe20000000f00 */
        /* <DEDUP_REMOVED lines=21> */
[----:B-1----:R-:W1:Y:S01]  /*1660*/  LDS.128 R8, [UR4+0x20] ;  /* 0x00002004ff087984 */ /* 0x002e620008000c00 */
[----:B0-----:R-:W-:-:S10]  /*1670*/  DADD R6, R4, R6 ;  /* 0x0000000004067229 */ /* 0x001fd40000000006 */
        /* <DEDUP_REMOVED lines=63> */
[----:B------:R-:W-:Y:S01]  /*1a70*/  FSEL R5, R11, R5, P1 ;  /* 0x000000050b057208 */ /* 0x000fe20000800000 */
[----:B------:R-:W-:Y:S06]  /*1a80*/  BRA `(.L_x_45) ;  /* 0x0000001800107947 */ /* 0x000fec0003800000 */
.L_x_31:
[----:B------:R-:W0:Y:S01]  /*1a90*/  S2R R2, SR_TID.X ;  /* 0x0000000000027919 */ /* 0x000e220000002100 */
[----:B------:R-:W1:Y:S01]  /*1aa0*/  LDCU.64 UR10, c[0x0][0x380] ;  /* 0x00007000ff0a77ac */ /* 0x000e620008000a00 */
[----:B0-----:R-:W-:-:S05]  /*1ab0*/  IMAD.IADD R16, R9, 0x1, R2 ;  /* 0x0000000109107824 */ /* 0x001fca00078e0202 */
[----:B-1----:R-:W-:-:S05]  /*1ac0*/  IADD3 R16, P0, PT, R16, UR10, RZ ;  /* 0x0000000a10107c10 */ /* 0x002fca000ff1e0ff */
[----:B------:R-:W-:-:S05]  /*1ad0*/  IMAD.X R17, RZ, RZ, UR11, P0 ;  /* 0x0000000bff117e24 */ /* 0x000fca00080e06ff */
[----:B------:R-:W2:Y:S04]  /*1ae0*/  LDG.E.U8.CONSTANT R7, desc[UR8][R16.64] ;  /* 0x0000000810077981 */ /* 0x000ea8000c1e9100 */
[----:B------:R-:W3:Y:S04]  /*1af0*/  LDG.E.U8.CONSTANT R6, desc[UR8][R16.64+0x200] ;  /* 0x0002000810067981 */ /* 0x000ee8000c1e9100 */
[----:B------:R-:W4:Y:S04]  /*1b00*/  LDG.E.U8.CONSTANT R10, desc[UR8][R16.64+0x400] ;  /* 0x00040008100a7981 */ /* 0x000f28000c1e9100 */
[----:B------:R-:W5:Y:S04]  /*1b10*/  LDG.E.U8.CONSTANT R11, desc[UR8][R16.64+0x600] ;  /* 0x00060008100b7981 */ /* 0x000f68000c1e9100 */
[----:B------:R-:W5:Y:S04]  /*1b20*/  LDG.E.U8.CONSTANT R14, desc[UR8][R16.64+0x800] ;  /* 0x00080008100e7981 */ /* 0x000f68000c1e9100 */
[----:B------:R-:W5:Y:S04]  /*1b30*/  LDG.E.U8.CONSTANT R8, desc[UR8][R16.64+0xa00] ;  /* 0x000a000810087981 */ /* 0x000f68000c1e9100 */
[----:B------:R0:W5:Y:S01]  /*1b40*/  LDG.E.U8.CONSTANT R3, desc[UR8][R16.64+0xc00] ;  /* 0x000c000810037981 */ /* 0x000162000c1e9100 */
[----:B------:R-:W-:-:S04]  /*1b50*/  ISETP.GE.U32.AND P0, PT, R15, UR4, PT ;  /* 0x000000040f007c0c */ /* 0x000fc8000bf06070 */
[----:B------:R-:W-:Y:S02]  /*1b60*/  ISETP.GE.U32.AND.EX P0, PT, R18, UR7, PT, P0 ;  /* 0x0000000712007c0c */ /* 0x000fe4000bf06100 */
[----:B--2---:R-:W-:Y:S02]  /*1b70*/  PRMT R7, R7, 0x8880, RZ ;  /* 0x0000888007077816 */ /* 0x004fe400000000ff */
[----:B---3--:R-:W-:Y:S02]  /*1b80*/  PRMT R19, R6, 0x8880, RZ ;  /* 0x0000888006137816 */ /* 0x008fe400000000ff */
[----:B------:R-:W-:Y:S02]  /*1b90*/  PRMT R21, R7, 0x7710, RZ ;  /* 0x0000771007157816 */ /* 0x000fe400000000ff */
[----:B------:R-:W-:Y:S02]  /*1ba0*/  PRMT R19, R19, 0x7710, RZ ;  /* 0x0000771013137816 */ /* 0x000fe400000000ff */
[----:B------:R-:W-:Y:S01]  /*1bb0*/  I2F.F64.S16 R6, R21 ;  /* 0x0000001500067312 */ /* 0x000fe20000101c00 */
[----:B----4-:R-:W-:-:S02]  /*1bc0*/  PRMT R10, R10, 0x8880, RZ ;  /* 0x000088800a0a7816 */ /* 0x010fc400000000ff */
[----:B-----5:R-:W-:Y:S02]  /*1bd0*/  PRMT R22, R11, 0x8880, RZ ;  /* 0x000088800b167816 */ /* 0x020fe400000000ff */
[----:B------:R-:W-:Y:S02]  /*1be0*/  PRMT R20, R10, 0x7710, RZ ;  /* 0x000077100a147816 */ /* 0x000fe400000000ff */
[----:B0-----:R-:W-:Y:S01]  /*1bf0*/  PRMT R16, R22, 0x7710, RZ ;  /* 0x0000771016107816 */ /* 0x001fe200000000ff */
[----:B------:R-:W0:Y:S01]  /*1c00*/  I2F.F64.S16 R12, R19 ;  /* 0x00000013000c7312 */ /* 0x000e220000101c00 */
[----:B------:R-:W-:Y:S02]  /*1c10*/  PRMT R14, R14, 0x8880, RZ ;  /* 0x000088800e0e7816 */ /* 0x000fe400000000ff */
[----:B------:R-:W-:Y:S02]  /*1c20*/  PRMT R8, R8, 0x8880, RZ ;  /* 0x0000888008087816 */ /* 0x000fe400000000ff */
[----:B------:R-:W-:-:S02]  /*1c30*/  PRMT R14, R14, 0x7710, RZ ;  /* 0x000077100e0e7816 */ /* 0x000fc400000000ff */
[----:B------:R-:W-:Y:S01]  /*1c40*/  PRMT R8, R8, 0x7710, RZ ;  /* 0x0000771008087816 */ /* 0x000fe200000000ff */
[----:B------:R-:W1:Y:S01]  /*1c50*/  I2F.F64.S16 R10, R20 ;  /* 0x00000014000a7312 */ /* 0x000e620000101c00 */
[----:B------:R-:W-:-:S04]  /*1c60*/  PRMT R3, R3, 0x8880, RZ ;  /* 0x0000888003037816 */ /* 0x000fc800000000ff */
[----:B------:R-:W-:Y:S01]  /*1c70*/  PRMT R3, R3, 0x7710, RZ ;  /* 0x0000771003037816 */ /* 0x000fe200000000ff */
[----:B0-----:R-:W-:Y:S02]  /*1c80*/  DADD R12, R6, R12 ;  /* 0x00000000060c7229 */ /* 0x001fe4000000000c */
[----:B------:R-:W0:Y:S06]  /*1c90*/  I2F.F64.S16 R6, R16 ;  /* 0x0000001000067312 */ /* 0x000e2c0000101c00 */
[----:B-1----:R-:W-:Y:S02]  /*1ca0*/  DADD R12, R10, R12 ;  /* 0x000000000a0c7229 */ /* 0x002fe4000000000c */
[----:B------:R-:W1:Y:S06]  /*1cb0*/  I2F.F64.S16 R10, R14 ;  /* 0x0000000e000a7312 */ /* 0x000e6c0000101c00 */
[----:B0-----:R-:W-:-:S02]  /*1cc0*/  DADD R12, R6, R12 ;  /* 0x00000000060c7229 */ /* 0x001fc4000000000c */
[----:B------:R-:W-:Y:S06]  /*1cd0*/  I2F.F64.S16 R16, R3 ;  /* 0x0000000300107312 */ /* 0x000fec0000101c00 */
[----:B-1----:R-:W-:Y:S02]  /*1ce0*/  DADD R10, R10, R12 ;  /* 0x000000000a0a7229 */ /* 0x002fe4000000000c */
[----:B------:R-:W0:Y:S06]  /*1cf0*/  I2F.F64.S16 R6, R8 ;  /* 0x0000000800067312 */ /* 0x000e2c0000101c00 */
[----:B0-----:R-:W-:-:S08]  /*1d00*/  DADD R6, R6, R10 ;  /* 0x0000000006067229 */ /* 0x001fd0000000000a */
[----:B------:R-:W-:Y:S01]  /*1d10*/  DADD R16, R16, R6 ;  /* 0x0000000010107229 */ /* 0x000fe20000000006 */
[----:B------:R-:W-:Y:S10]  /*1d20*/  @!P0 BRA `(.L_x_46) ;  /* 0x00000010006c8947 */ /* 0x000ff40003800000 */
[----:B------:R-:W-:Y:S01]  /*1d30*/  IADD3 R7, P1, PT, R9, UR4, RZ ;  /* 0x0000000409077c10 */ /* 0x000fe2000ff3e0ff */
[----:B------:R-:W0:Y:S01]  /*1d40*/  LDCU UR6, c[0x0][0x3c0] ;  /* 0x00007800ff0677ac */ /* 0x000e220008000800 */
[----:B------:R-:W-:Y:S02]  /*1d50*/  IADD3 R12, P2, PT, R4, -0xe00, RZ ;  /* 0xfffff200040c7810 */ /* 0x000fe40007f5e0ff */
[----:B------:R-:W-:Y:S01]  /*1d60*/  LOP3.LUT R3, RZ, R2, RZ, 0x33, !PT ;  /* 0x00000002ff037212 */ /* 0x000fe200078e33ff */
[----:B------:R-:W-:Y:S01]  /*1d70*/  IMAD.X R20, RZ, RZ, UR7, P1 ;  /* 0x00000007ff147e24 */ /* 0x000fe200088e06ff */
[----:B------:R-:W-:Y:S01]  /*1d80*/  ISETP.GT.U32.AND P0, PT, R7, R12, PT ;  /* 0x0000000c0700720c */ /* 0x000fe20003f04070 */
[----:B------:R-:W1:Y:S01]  /*1d90*/  LDCU.64 UR12, c[0x0][0x380] ;  /* 0x00007000ff0c77ac */ /* 0x000e620008000a00 */
[----:B------:R-:W-:Y:S02]  /*1da0*/  IADD3.X R13, PT, PT, R5, -0x1, RZ, P2, !PT ;  /* 0xffffffff050d7810 */ /* 0x000fe400017fe4ff */
[----:B------:R-:W-:-:S02]  /*1db0*/  IADD3 R6, P3, PT, R7, UR10, RZ ;  /* 0x0000000a07067c10 */ /* 0x000fc4000ff7e0ff */
[----:B------:R-:W-:Y:S02]  /*1dc0*/  ISETP.GT.U32.AND.EX P0, PT, R20, R13, PT, P0 ;  /* 0x0000000d1400720c */ /* 0x000fe40003f04100 */
[----:B------:R-:W-:Y:S02]  /*1dd0*/  IADD3 R10, P1, P2, R7, UR10, R2 ;  /* 0x0000000a070a7c10 */ /* 0x000fe4000fa3e002 */
[----:B------:R-:W-:Y:S02]  /*1de0*/  IADD3 R8, PT, PT, R4, -UR4, R3 ;  /* 0x8000000404087c10 */ /* 0x000fe4000fffe003 */
[C---:B------:R-:W-:Y:S02]  /*1df0*/  IADD3.X R3, PT, PT, R20.reuse, UR11, RZ, P3, !PT ;  /* 0x0000000b14037c10 */ /* 0x040fe40009ffe4ff */
[----:B------:R-:W-:Y:S01]  /*1e00*/  IADD3.X R11, PT, PT, R20, UR11, RZ, P1, P2 ;  /* 0x0000000b140b7c10 */ /* 0x000fe20008fe44ff */
[----:B------:R-:W-:Y:S02]  /*1e10*/  IMAD.IADD R9, R8, 0x1, -R9 ;  /* 0x0000000108097824 */ /* 0x000fe400078e0a09 */
[----:B------:R-:W-:-:S02]  /*1e20*/  IMAD.MOV.U32 R8, RZ, RZ, RZ ;  /* 0x000000ffff087224 */ /* 0x000fc400078e00ff */
[----:B01----:R-:W-:Y:S05]  /*1e30*/  @P0 BRA `(.L_x_47) ;  /* 0x0000000000e40947 */ /* 0x003fea0003800000 */
.L_x_48:
[----:B------:R-:W-:-:S04]  /*1e40*/  IADD3 R14, P0, P1, R7, UR12, R2 ;  /* 0x0000000c070e7c10 */ /* 0x000fc8000f91e002 */
[----:B------:R-:W-:-:S05]  /*1e50*/  IADD3.X R15, PT, PT, R20, UR13, RZ, P0, P1 ;  /* 0x0000000d140f7c10 */ /* 0x000fca00087e24ff */
[----:B------:R-:W2:Y:S04]  /*1e60*/  LDG.E.U8.CONSTANT R4, desc[UR8][R14.64] ;  /* 0x000000080e047981 */ /* 0x000ea8000c1e9100 */
[----:B------:R-:W3:Y:S04]  /*1e70*/  LDG.E.U8.CONSTANT R5, desc[UR8][R14.64+0x200] ;  /* 0x000200080e057981 */ /* 0x000ee8000c1e9100 */
[----:B------:R-:W4:Y:S04]  /*1e80*/  LDG.E.U8.CONSTANT R25, desc[UR8][R14.64+0x400] ;  /* 0x000400080e197981 */ /* 0x000f28000c1e9100 */
[----:B------:R-:W5:Y:S04]  /*1e90*/  LDG.E.U8.CONSTANT R24, desc[UR8][R14.64+0x600] ;  /* 0x000600080e187981 */ /* 0x000f68000c1e9100 */
[----:B------:R-:W5:Y:S04]  /*1ea0*/  LDG.E.U8.CONSTANT R23, desc[UR8][R14.64+0x800] ;  /* 0x000800080e177981 */ /* 0x000f68000c1e9100 */
[----:B------:R-:W5:Y:S04]  /*1eb0*/  LDG.E.U8.CONSTANT R22, desc[UR8][R14.64+0xa00] ;  /* 0x000a00080e167981 */ /* 0x000f68000c1e9100 */
[----:B------:R0:W5:Y:S01]  /*1ec0*/  LDG.E.U8.CONSTANT R21, desc[UR8][R14.64+0xc00] ;  /* 0x000c00080e157981 */ /* 0x000162000c1e9100 */
[----:B------:R-:W-:-:S02]  /*1ed0*/  UMOV UR5, UR6 ;  /* 0x0000000600057c82 */ /* 0x000fc40008000000 */
[----:B------:R-:W-:-:S04]  /*1ee0*/  UIMAD UR4, UR5, 0xe00, URZ ;  /* 0x00000e00050478a4 */ /* 0x000fc8000f8e02ff */
[----:B------:R-:W-:Y:S02]  /*1ef0*/  USHF.R.S32.HI UR7, URZ, 0x1f, UR4 ;  /* 0x0000001fff077899 */ /* 0x000fe40008011404 */
[----:B------:R-:W-:-:S04]  /*1f00*/  IADD3 R10, P2, PT, R10, UR4, RZ ;  /* 0x000000040a0a7c10 */ /* 0x000fc8000ff5e0ff */
[----:B------:R-:W-:Y:S02]  /*1f10*/  IADD3.X R11, PT, PT, R11, UR7, RZ, P2, !PT ;  /* 0x000000070b0b7c10 */ /* 0x000fe400097fe4ff */
[----:B--2---:R-:W-:-:S04]  /*1f20*/  PRMT R4, R4, 0x8880, RZ ;  /* 0x0000888004047816 */ /* 0x004fc800000000ff */
[----:B------:R-:W-:Y:S02]  /*1f30*/  PRMT R26, R4, 0x7710, RZ ;  /* 0x00007710041a7816 */ /* 0x000fe400000000ff */
[----:B---3--:R-:W-:Y:S02]  /*1f40*/  PRMT R27, R5, 0x8880, RZ ;  /* 0x00008880051b7816 */ /* 0x008fe400000000ff */
[----:B------:R-:W1:Y:S01]  /*1f50*/  I2F.F64.S16 R4, R26 ;  /* 0x0000001a00047312 */ /* 0x000e620000101c00 */
[----:B----4-:R-:W-:Y:S02]  /*1f60*/  PRMT R25, R25, 0x8880, RZ ;  /* 0x0000888019197816 */ /* 0x010fe400000000ff */
[----:B------:R-:W-:Y:S02]  /*1f70*/  PRMT R27, R27, 0x7710, RZ ;  /* 0x000077101b1b7816 */ /* 0x000fe400000000ff */
[----:B------:R-:W-:Y:S02]  /*1f80*/  PRMT R25, R25, 0x7710, RZ ;  /* 0x0000771019197816 */ /* 0x000fe400000000ff */
[----:B-----5:R-:W-:Y:S01]  /*1f90*/  PRMT R24, R24, 0x8880, RZ ;  /* 0x0000888018187816 */ /* 0x020fe200000000ff */
[----:B------:R-:W2:Y:S01]  /*1fa0*/  I2F.F64.S16 R18, R27 ;  /* 0x0000001b00127312 */ /* 0x000ea20000101c00 */
[----:B------:R-:W-:-:S02]  /*1fb0*/  PRMT R23, R23, 0x8880, RZ ;  /* 0x0000888017177816 */ /* 0x000fc400000000ff */
[----:B------:R-:W-:Y:S02]  /*1fc0*/  PRMT R24, R24, 0x7710, RZ ;  /* 0x0000771018187816 */ /* 0x000fe400000000ff */
[----:B------:R-:W-:Y:S01]  /*1fd0*/  PRMT R23, R23, 0x7710, RZ ;  /* 0x0000771017177816 */ /* 0x000fe200000000ff */
[----:B-1----:R-:W-:Y:S02]  /*1fe0*/  DADD R4, R4, R16 ;  /* 0x0000000004047229 */ /* 0x002fe40000000010 */
[----:B0-----:R-:W-:Y:S01]  /*1ff0*/  I2F.F64.S16 R14, R24 ;  /* 0x00000018000e7312 */ /* 0x001fe20000101c00 */
[----:B------:R-:W-:Y:S02]  /*2000*/  PRMT R22, R22, 0x8880, RZ ;  /* 0x0000888016167816 */ /* 0x000fe400000000ff */
[----:B------:R-:W-:Y:S02]  /*2010*/  PRMT R21, R21, 0x8880, RZ ;  /* 0x0000888015157816 */ /* 0x000fe400000000ff */
[----:B------:R-:W-:Y:S01]  /*2020*/  PRMT R22, R22, 0x7710, RZ ;  /* 0x0000771016167816 */ /* 0x000fe200000000ff */
[----:B--2---:R-:W-:-:S02]  /*2030*/  DADD R18, R18, R4 ;  /* 0x0000000012127229 */ /* 0x004fc40000000004 */
[----:B------:R-:W0:Y:S01]  /*2040*/  I2F.F64.S16 R16, R25 ;  /* 0x0000001900107312 */ /* 0x000e220000101c00 */
[----:B------:R-:W1:Y:S05]  /*2050*/  LDC.64 R4, c[0x0][0x3b8] ;  /* 0x0000ee00ff047b82 */ /* 0x000e6a0000000a00 */
[----:B0-----:R-:W-:Y:S02]  /*2060*/  DADD R16, R16, R18 ;  /* 0x0000000010107229 */ /* 0x001fe40000000012 */
[----:B------:R-:W0:Y:S06]  /*2070*/  I2F.F64.S16 R18, R23 ;  /* 0x0000001700127312 */ /* 0x000e2c0000101c00 */
[----:B------:R-:W-:-:S02]  /*2080*/  DADD R14, R14, R16 ;  /* 0x000000000e0e7229 */ /* 0x000fc40000000010 */
[----:B------:R-:W2:Y:S06]  /*2090*/  I2F.F64.S16 R16, R22 ;  /* 0x0000001600107312 */ /* 0x000eac0000101c00 */
[----:B0-----:R-:W-:Y:S01]  /*20a0*/  DADD R14, R18, R14 ;  /* 0x00000000120e7229 */ /* 0x001fe2000000000e */
[----:B------:R-:W-:Y:S02]  /*20b0*/  PRMT R18, R21, 0x7710, RZ ;  /* 0x0000771015127816 */ /* 0x000fe400000000ff */
[----:B-1----:R-:W-:-:S05]  /*20c0*/  IADD3 R21, P1, PT, -R7, R4, RZ ;  /* 0x0000000407157210 */ /* 0x002fca0007f3e1ff */
[----:B--2---:R-:W-:Y:S01]  /*20d0*/  DADD R16, R16, R14 ;  /* 0x0000000010107229 */ /* 0x004fe2000000000e */
[----:B------:R-:W-:Y:S01]  /*20e0*/  ISETP.GE.U32.AND P0, PT, R21, UR4, PT ;  /* 0x0000000415007c0c */ /* 0x000fe2000bf06070 */
[----:B------:R-:W-:Y:S01]  /*20f0*/  IMAD.X R14, R5, 0x1, ~R20, P1 ;  /* 0x00000001050e7824 */ /* 0x000fe200008e0e14 */
[----:B------:R-:W0:Y:S01]  /*2100*/  I2F.F64.S16 R18, R18 ;  /* 0x0000001200127312 */ /* 0x000e220000101c00 */
[----:B------:R-:W-:-:S03]  /*2110*/  IADD3 R6, P1, PT, R6, UR4, RZ ;  /* 0x0000000406067c10 */ /* 0x000fc6000ff3e0ff */
[----:B------:R-:W-:Y:S02]  /*2120*/  ISETP.GE.U32.AND.EX P0, PT, R14, UR7, PT, P0 ;  /* 0x000000070e007c0c */ /* 0x000fe4000bf06100 */
[----:B------:R-:W-:Y:S01]  /*2130*/  IADD3.X R3, PT, PT, R3, UR7, RZ, P1, !PT ;  /* 0x0000000703037c10 */ /* 0x000fe20008ffe4ff */
[----:B0-----:R-:W-:-:S10]  /*2140*/  DADD R16, R18, R16 ;  /* 0x0000000012107229 */ /* 0x001fd40000000010 */
[----:B------:R-:W-:Y:S05]  /*2150*/  @!P0 BRA `(.L_x_46) ;  /* 0x0000000c00608947 */ /* 0x000fea0003800000 */
[----:B------:R-:W-:Y:S01]  /*2160*/  IADD3 R7, P0, PT, R7, UR4, RZ ;  /* 0x0000000407077c10 */ /* 0x000fe2000ff1e0ff */
[----:B------:R-:W-:Y:S02]  /*2170*/  VIADD R9, R9, -UR4 ;  /* 0x8000000409097c36 */ /* 0x000fe40008000000 */
[----:B------:R-:W-:Y:S01]  /*2180*/  VIADD R8, R8, 0x1 ;  /* 0x0000000108087836 */ /* 0x000fe20000000000 */
[----:B------:R-:W-:Y:S02]  /*2190*/  IADD3.X R20, PT, PT, R20, UR7, RZ, P0, !PT ;  /* 0x0000000714147c10 */ /* 0x000fe400087fe4ff */
[----:B------:R-:W-:-:S04]  /*21a0*/  ISETP.GT.U32.AND P0, PT, R7, R12, PT ;  /* 0x0000000c0700720c */ /* 0x000fc80003f04070 */
[----:B------:R-:W-:-:S13]  /*21b0*/  ISETP.GT.U32.AND.EX P0, PT, R20, R13, PT, P0 ;  /* 0x0000000d1400720c */ /* 0x000fda0003f04100 */
[----:B------:R-:W-:Y:S05]  /*21c0*/  @!P0 BRA `(.L_x_48) ;  /* 0xfffffffc001c8947 */ /* 0x000fea000383ffff */
.L_x_47:
[----:B------:R-:W-:-:S04]  /*21d0*/  ISETP.GE.U32.AND P0, PT, R7, R4, PT ;  /* 0x000000040700720c */ /* 0x000fc80003f06070 */
[----:B------:R-:W-:-:S13]  /*21e0*/  ISETP.GE.U32.AND.EX P0, PT, R20, R5, PT, P0 ;  /* 0x000000051400720c */ /* 0x000fda0003f06100 */
[----:B------:R-:W-:Y:S05]  /*21f0*/  @P0 BRA `(.L_x_46) ;  /* 0x0000000c00380947 */ /* 0x000fea0003800000 */
[----:B------:R-:W-:Y:S01]  /*2200*/  IMAD.IADD R7, R4, 0x1, -R7 ;  /* 0x0000000104077824 */ /* 0x000fe200078e0a07 */
[----:B------:R-:W-:Y:S04]  /*2210*/  BSSY.RECONVERGENT B1, `(.L_x_46) ;  /* 0x00000cc000017945 */ /* 0x000fe80003800200 */
[----:B------:R-:W-:-:S13]  /*2220*/  ISETP.GE.AND P0, PT, R2, R7, PT ;  /* 0x000000070200720c */ /* 0x000fda0003f06270 */
[----:B------:R-:W-:Y:S05]  /*2230*/  @P0 BRA `(.L_x_49) ;  /* 0x0000000c00240947 */ /* 0x000fea0003800000 */
[----:B------:R-:W-:Y:S01]  /*2240*/  IMAD R5, R0, 0xe00, RZ ;  /* 0x00000e0000057824 */ /* 0x000fe200078e02ff */
[----:B------:R-:W-:Y:S01]  /*2250*/  LOP3.LUT R12, RZ, R2, RZ, 0x33, !PT ;  /* 0x00000002ff0c7212 */ /* 0x000fe200078e33ff */
[----:B------:R-:W-:Y:S01]  /*2260*/  IMAD R8, R8, UR5, RZ ;  /* 0x0000000508087c24 */ /* 0x000fe2000f8e02ff */
[----:B------:R-:W-:Y:S01]  /*2270*/  BSSY.RECONVERGENT B2, `(.L_x_50) ;  /* 0x0000019000027945 */ /* 0x000fe20003800200 */
[----:B------:R-:W-:-:S05]  /*2280*/  VIADD R5, R5, UR4 ;  /* 0x0000000405057c36 */ /* 0x000fca0008000000 */
[----:B------:R-:W-:-:S05]  /*2290*/  IADD3 R5, PT, PT, -R5, R4, R12 ;  /* 0x0000000405057210 */ /* 0x000fca0007ffe10c */
[----:B------:R-:W-:Y:S02]  /*22a0*/  IMAD R5, R8, -0xe00, R5 ;  /* 0xfffff20008057824 */ /* 0x000fe400078e0205 */
[----:B------:R-:W-:-:S03]  /*22b0*/  IMAD.MOV.U32 R8, RZ, RZ, R2 ;  /* 0x000000ffff087224 */ /* 0x000fc600078e0002 */
[C---:B------:R-:W-:Y:S02]  /*22c0*/  LOP3.LUT R4, R5.reuse, 0x600, RZ, 0xc0, !PT ;  /* 0x0000060005047812 */ /* 0x040fe400078ec0ff */
[----:B------:R-:W-:Y:S02]  /*22d0*/  ISETP.GE.U32.AND P1, PT, R5, 0x600, PT ;  /* 0x000006000500780c */ /* 0x000fe40003f26070 */
[----:B------:R-:W-:-:S13]  /*22e0*/  ISETP.NE.AND P0, PT, R4, 0x600, PT ;  /* 0x000006000400780c */ /* 0x000fda0003f05270 */
[----:B------:R-:W-:Y:S05]  /*22f0*/  @!P0 BRA `(.L_x_51) ;  /* 0x0000000000408947 */ /* 0x000fea0003800000 */
[----:B------:R-:W-:Y:S01]  /*2300*/  LOP3.LUT R4, R9, 0xffff, RZ, 0xc0, !PT ;  /* 0x0000ffff09047812 */ /* 0x000fe200078ec0ff */
[----:B------:R-:W-:-:S03]  /*2310*/  IMAD.MOV.U32 R8, RZ, RZ, R2 ;  /* 0x000000ffff087224 */ /* 0x000fc600078e0002 */
[----:B------:R-:W-:-:S04]  /*2320*/  LEA.HI R4, R4, 0x1, RZ, 0x17 ;  /* 0x0000000104047811 */ /* 0x000fc800078fb8ff */
[----:B------:R-:W-:-:S05]  /*2330*/  LOP3.LUT R4, R4, 0x3, RZ, 0xc0, !PT ;  /* 0x0000000304047812 */ /* 0x000fca00078ec0ff */
[----:B------:R-:W-:-:S07]  /*2340*/  IMAD.MOV R9, RZ, RZ, -R4 ;  /* 0x000000ffff097224 */ /* 0x000fce00078e0a04 */
.L_x_52:
[----:B------:R0:W2:Y:S01]  /*2350*/  LDG.E.U8.CONSTANT R4, desc[UR8][R10.64] ;  /* 0x000000080a047981 */ /* 0x0000a2000c1e9100 */
[----:B------:R-:W-:Y:S02]  /*2360*/  VIADD R9, R9, 0x1 ;  /* 0x0000000109097836 */ /* 0x000fe40000000000 */
[----:B------:R-:W-:-:S03]  /*2370*/  VIADD R8, R8, 0x200 ;  /* 0x0000020008087836 */ /* 0x000fc60000000000 */
[----:B------:R-:W-:Y:S02]  /*2380*/  ISETP.NE.AND P0, PT, R9, RZ, PT ;  /* 0x000000ff0900720c */ /* 0x000fe40003f05270 */
[----:B0-----:R-:W-:-:S05]  /*2390*/  IADD3 R10, P2, PT, R10, 0x200, RZ ;  /* 0x000002000a0a7810 */ /* 0x001fca0007f5e0ff */
[----:B------:R-:W-:Y:S01]  /*23a0*/  IMAD.X R11, RZ, RZ, R11, P2 ;  /* 0x000000ffff0b7224 */ /* 0x000fe200010e060b */
[----:B--2---:R-:W-:-:S04]  /*23b0*/  PRMT R4, R4, 0x8880, RZ ;  /* 0x0000888004047816 */ /* 0x004fc800000000ff */
[----:B------:R-:W-:-:S06]  /*23c0*/  PRMT R4, R4, 0x7710, RZ ;  /* 0x0000771004047816 */ /* 0x000fcc00000000ff */
[----:B------:R-:W0:Y:S02]  /*23d0*/  I2F.F64.S16 R4, R4 ;  /* 0x0000000400047312 */ /* 0x000e240000101c00 */
[----:B0-----:R-:W-:Y:S01]  /*23e0*/  DADD R16, R4, R16 ;  /* 0x0000000004107229 */ /* 0x001fe20000000010 */
[----:B------:R-:W-:Y:S10]  /*23f0*/  @P0 BRA `(.L_x_52) ;  /* 0xfffffffc00d40947 */ /* 0x000ff4000383ffff */
.L_x_51:
[----:B------:R-:W-:Y:S05]  /*2400*/  BSYNC.RECONVERGENT B2 ;  /* 0x0000000000027941 */ /* 0x000fea0003800200 */
.L_x_50:
[----:B------:R-:W-:Y:S05]  /*2410*/  @!P1 BRA `(.L_x_49) ;  /* 0x0000000800ac9947 */ /* 0x000fea0003800000 */
[--C-:B------:R-:W-:Y:S01]  /*2420*/  IMAD.IADD R4, R7, 0x1, -R8.reuse ;  /* 0x0000000107047824 */ /* 0x100fe200078e0a08 */
[----:B------:R-:W-:Y:S01]  /*2430*/  BSSY.RECONVERGENT B2, `(.L_x_53) ;  /* 0x000005e000027945 */ /* 0x000fe20003800200 */
[----:B------:R-:W-:Y:S01]  /*2440*/  PLOP3.LUT P0, PT, PT, PT, PT, 0x80, 0x8 ;  /* 0x000000000008781c */ /* 0x000fe20003f0f070 */
[----:B------:R-:W-:Y:S02]  /*2450*/  IMAD.MOV.U32 R9, RZ, RZ, R8 ;  /* 0x000000ffff097224 */ /* 0x000fe400078e0008 */
[----:B------:R-:W-:-:S13]  /*2460*/  ISETP.GT.AND P1, PT, R4, 0x1800, PT ;  /* 0x000018000400780c */ /* 0x000fda0003f24270 */
[----:B------:R-:W-:Y:S05]  /*2470*/  @!P1 BRA `(.L_x_54) ;  /* 0x0000000400649947 */ /* 0x000fea0003800000 */
[----:B------:R-:W-:Y:S01]  /*2480*/  PLOP3.LUT P0, PT, PT, PT, PT, 0x8, 0x80 ;  /* 0x000000000080781c */ /* 0x000fe20003f0e170 */
[----:B------:R-:W-:-:S12]  /*2490*/  VIADD R5, R7, 0xffffe800 ;  /* 0xffffe80007057836 */ /* 0x000fd80000000000 */
.L_x_55:
[----:B------:R-:W-:-:S05]  /*24a0*/  IADD3 R14, P1, PT, R6, R9, RZ ;  /* 0x00000009060e7210 */ /* 0x000fca0007f3e0ff */
[----:B------:R-:W-:-:S05]  /*24b0*/  IMAD.X R15, RZ, RZ, R3, P1 ;  /* 0x000000ffff0f7224 */ /* 0x000fca00008e0603 */
[----:B------:R-:W2:Y:S04]  /*24c0*/  LDG.E.U8.CONSTANT R18, desc[UR8][R14.64+0x200] ;  /* 0x000200080e127981 */ /* 0x000ea8000c1e9100 */
[----:B------:R-:W3:Y:S04]  /*24d0*/  LDG.E.U8.CONSTANT R4, desc[UR8][R14.64] ;  /* 0x000000080e047981 */ /* 0x000ee8000c1e9100 */
[----:B------:R-:W4:Y:S04]  /*24e0*/  LDG.E.U8.CONSTANT R27, desc[UR8][R14.64+0x400] ;  /* 0x000400080e1b7981 */ /* 0x000f28000c1e9100 */
[----:B------:R-:W5:Y:S04]  /*24f0*/  LDG.E.U8.CONSTANT R25, desc[UR8][R14.64+0x600] ;  /* 0x000600080e197981 */ /* 0x000f68000c1e9100 */
        /* <DEDUP_REMOVED lines=8> */
[----:B------:R-:W5:Y:S01]  /*2580*/  LDG.E.U8.CONSTANT R26, desc[UR8][R14.64+0x1c00] ;  /* 0x001c00080e1a7981 */ /* 0x000f62000c1e9100 */
[----:B--2---:R-:W-:-:S04]  /*2590*/  PRMT R18, R18, 0x8880, RZ ;  /* 0x0000888012127816 */ /* 0x004fc800000000ff */
[----:B------:R-:W-:Y:S02]  /*25a0*/  PRMT R29, R18, 0x7710, RZ ;  /* 0x00007710121d7816 */ /* 0x000fe400000000ff */
[----:B------:R-:W2:Y:S01]  /*25b0*/  LDG.E.U8.CONSTANT R18, desc[UR8][R14.64+0x1800] ;  /* 0x001800080e127981 */ /* 0x000ea2000c1e9100 */
[----:B---3--:R-:W-:-:S04]  /*25c0*/  PRMT R4, R4, 0x8880, RZ ;  /* 0x0000888004047816 */ /* 0x008fc800000000ff */
[----:B------:R-:W-:Y:S02]  /*25d0*/  PRMT R28, R4, 0x7710, RZ ;  /* 0x00007710041c7816 */ /* 0x000fe400000000ff */
[----:B------:R-:W3:Y:S02]  /*25e0*/  LDG.E.U8.CONSTANT R4, desc[UR8][R14.64+0x1a00] ;  /* 0x001a00080e047981 */ /* 0x000ee4000c1e9100 */
[----:B------:R0:W1:Y:S02]  /*25f0*/  I2F.F64.S16 R12, R28 ;  /* 0x0000001c000c7312 */ /* 0x0000640000101c00 */
[----:B0-----:R0:W3:Y:S01]  /*2600*/  LDG.E.U8.CONSTANT R28, desc[UR8][R14.64+0x1e00] ;  /* 0x001e00080e1c7981 */ /* 0x0010e2000c1e9100 */
[----:B-1----:R-:W-:-:S05]  /*2610*/  DADD R12, R12, R16 ;  /* 0x000000000c0c7229 */ /* 0x002fca0000000010 */
[----:B------:R-:W1:Y:S01]  /*2620*/  I2F.F64.S16 R16, R29 ;  /* 0x0000001d00107312 */ /* 0x000e620000101c00 */
[----:B----4-:R-:W-:-:S04]  /*2630*/  PRMT R27, R27, 0x8880, RZ ;  /* 0x000088801b1b7816 */ /* 0x010fc800000000ff */
[----:B------:R-:W-:Y:S01]  /*2640*/  PRMT R27, R27, 0x7710, RZ ;  /* 0x000077101b1b7816 */ /* 0x000fe200000000ff */
[----:B-1----:R-:W-:-:S03]  /*2650*/  DADD R12, R12, R16 ;  /* 0x000000000c0c7229 */ /* 0x002fc60000000010 */
[----:B------:R-:W1:Y:S01]  /*2660*/  I2F.F64.S16 R16, R27 ;  /* 0x0000001b00107312 */ /* 0x000e620000101c00 */
[----:B-----5:R-:W-:-:S04]  /*2670*/  PRMT R25, R25, 0x8880, RZ ;  /* 0x0000888019197816 */ /* 0x020fc800000000ff */
[----:B------:R-:W-:Y:S02]  /*2680*/  PRMT R25, R25, 0x7710, RZ ;  /* 0x0000771019197816 */ /* 0x000fe400000000ff */
[----:B------:R-:W-:Y:S01]  /*2690*/  PRMT R24, R24, 0x8880, RZ ;  /* 0x0000888018187816 */ /* 0x000fe200000000ff */
[----:B-1----:R-:W-:Y:S01]  /*26a0*/  DADD R16, R12, R16 ;  /* 0x000000000c107229 */ /* 0x002fe20000000010 */
[----:B------:R-:W1:Y:S02]  /*26b0*/  I2F.F64.S16 R12, R25 ;  /* 0x00000019000c7312 */ /* 0x000e640000101c00 */
[----:B------:R-:W-:Y:S02]  /*26c0*/  PRMT R24, R24, 0x7710, RZ ;  /* 0x0000771018187816 */ /* 0x000fe400000000ff */
[----:B------:R-:W-:-:S04]  /*26d0*/  PRMT R22, R22, 0x8880, RZ ;  /* 0x0000888016167816 */ /* 0x000fc800000000ff */
        /* <DEDUP_REMOVED lines=22> */
[----:B0-----:R-:W-:Y:S01]  /*2840*/  DADD R14, R16, R14 ;  /* 0x00000000100e7229 */ /* 0x001fe2000000000e */
[----:B------:R-:W-:-:S03]  /*2850*/  PRMT R16, R19, 0x8880, RZ ;  /* 0x0000888013107816 */ /* 0x000fc600000000ff */
[----:B------:R-:W0:Y:S01]  /*2860*/  I2F.F64.S16 R10, R22 ;  /* 0x00000016000a7312 */ /* 0x000e220000101c00 */
[----:B------:R-:W-:-:S03]  /*2870*/  PRMT R16, R16, 0x7710, RZ ;  /* 0x0000771010107816 */ /* 0x000fc600000000ff */
[----:B-1----:R-:W-:-:S04]  /*2880*/  DADD R12, R14, R12 ;  /* 0x000000000e0c7229 */ /* 0x002fc8000000000c */
[----:B------:R-:W1:Y:S04]  /*2890*/  I2F.F64.S16 R14, R16 ;  /* 0x00000010000e7312 */ /* 0x000e680000101c00 */
[----:B0-----:R-:W-:-:S08]  /*28a0*/  DADD R12, R12, R10 ;  /* 0x000000000c0c7229 */ /* 0x001fd0000000000a */
[----:B-1----:R-:W-:Y:S01]  /*28b0*/  DADD R14, R12, R14 ;  /* 0x000000000c0e7229 */ /* 0x002fe2000000000e */
[----:B------:R-:W-:-:S05]  /*28c0*/  VIADD R8, R8, 0x2000 ;  /* 0x0000200008087836 */ /* 0x000fca0000000000 */
[----:B------:R-:W-:Y:S02]  /*28d0*/  ISETP.GE.AND P1, PT, R8, R5, PT ;  /* 0x000000050800720c */ /* 0x000fe40003f26270 */
[----:B------:R-:W-:-:S05]  /*28e0*/  IADD3 R6, P2, PT, R6, 0x2000, RZ ;  /* 0x0000200006067810 */ /* 0x000fca0007f5e0ff */
[----:B------:R-:W-:Y:S01]  /*28f0*/  IMAD.X R3, RZ, RZ, R3, P2 ;  /* 0x000000ffff037224 */ /* 0x000fe200010e0603 */
[----:B--2---:R-:W-:-:S04]  /*2900*/  PRMT R17, R18, 0x8880, RZ ;  /* 0x0000888012117816 */ /* 0x004fc800000000ff */
[----:B------:R-:W-:Y:S02]  /*2910*/  PRMT R17, R17, 0x7710, RZ ;  /* 0x0000771011117816 */ /* 0x000fe400000000ff */
[----:B---3--:R-:W-:Y:S02]  /*2920*/  PRMT R4, R4, 0x8880, RZ ;  /* 0x0000888004047816 */ /* 0x008fe400000000ff */
[----:B------:R-:W0:Y:S02]  /*2930*/  I2F.F64.S16 R10, R17 ;  /* 0x00000011000a7312 */ /* 0x000e240000101c00 */
[----:B------:R-:W-:Y:S02]  /*2940*/  PRMT R4, R4, 0x7710, RZ ;  /* 0x0000771004047816 */ /* 0x000fe400000000ff */
[----:B------:R-:W-:-:S04]  /*2950*/  PRMT R18, R26, 0x8880, RZ ;  /* 0x000088801a127816 */ /* 0x000fc800000000ff */
[----:B------:R-:W1:Y:S01]  /*2960*/  I2F.F64.S16 R12, R4 ;  /* 0x00000004000c7312 */ /* 0x000e620000101c00 */
[----:B------:R-:W-:Y:S02]  /*2970*/  PRMT R18, R18, 0x7710, RZ ;  /* 0x0000771012127816 */ /* 0x000fe400000000ff */
[----:B------:R-:W-:Y:S01]  /*2980*/  PRMT R19, R28, 0x8880, RZ ;  /* 0x000088801c137816 */ /* 0x000fe200000000ff */
[----:B0-----:R-:W-:-:S04]  /*2990*/  DADD R10, R14, R10 ;  /* 0x000000000e0a7229 */ /* 0x001fc8000000000a */
[----:B------:R-:W0:Y:S01]  /*29a0*/  I2F.F64.S16 R14, R18 ;  /* 0x00000012000e7312 */ /* 0x000e220000101c00 */
[----:B------:R-:W-:-:S03]  /*29b0*/  PRMT R19, R19, 0x7710, RZ ;  /* 0x0000771013137816 */ /* 0x000fc600000000ff */
[----:B-1----:R-:W-:-:S04]  /*29c0*/  DADD R10, R10, R12 ;  /* 0x000000000a0a7229 */ /* 0x002fc8000000000c */
[----:B------:R-:W1:Y:S04]  /*29d0*/  I2F.F64.S16 R16, R19 ;  /* 0x0000001300107312 */ /* 0x000e680000101c00 */
[----:B0-----:R-:W-:-:S08]  /*29e0*/  DADD R10, R10, R14 ;  /* 0x000000000a0a7229 */ /* 0x001fd0000000000e */
[----:B-1----:R-:W-:Y:S01]  /*29f0*/  DADD R16, R10, R16 ;  /* 0x000000000a107229 */ /* 0x002fe20000000010 */
[----:B------:R-:W-:Y:S10]  /*2a00*/  @!P1 BRA `(.L_x_55) ;  /* 0xfffffff800a49947 */ /* 0x000ff4000383ffff */
.L_x_54:
[----:B------:R-:W-:Y:S05]  /*2a10*/  BSYNC.RECONVERGENT B2 ;  /* 0x0000000000027941 */ /* 0x000fea0003800200 */
.L_x_53:
[----:B------:R-:W-:Y:S01]  /*2a20*/  IMAD.IADD R4, R7, 0x1, -R8 ;  /* 0x0000000107047824 */ /* 0x000fe200078e0a08 */
[----:B------:R-:W-:Y:S04]  /*2a30*/  BSSY.RECONVERGENT B2, `(.L_x_56) ;  /* 0x0000031000027945 */ /* 0x000fe80003800200 */
[----:B------:R-:W-:-:S13]  /*2a40*/  ISETP.GT.AND P1, PT, R4, 0x800, PT ;  /* 0x000008000400780c */ /* 0x000fda0003f24270 */
[----:B------:R-:W-:Y:S05]  /*2a50*/  @!P1 BRA `(.L_x_57) ;  /* 0x0000000000b89947 */ /* 0x000fea0003800000 */
        /* <DEDUP_REMOVED lines=9> */
[----:B------:R0:W5:Y:S01]  /*2af0*/  LDG.E.U8.CONSTANT R14, desc[UR8][R18.64+0xe00] ;  /* 0x000e0008120e7981 */ /* 0x000162000c1e9100 */
[----:B------:R-:W-:Y:S01]  /*2b00*/  IADD3 R6, P1, PT, R6, 0x1000, RZ ;  /* 0x0000100006067810 */ /* 0x000fe20007f3e0ff */
[----:B------:R-:W-:Y:S01]  /*2b10*/  VIADD R8, R8, 0x1000 ;  /* 0x0000100008087836 */ /* 0x000fe20000000000 */
[----:B------:R-:W-:-:S03]  /*2b20*/  PLOP3.LUT P0, PT, PT, PT, PT, 0x8, 0x80 ;  /* 0x000000000080781c */ /* 0x000fc60003f0e170 */
[----:B------:R-:W-:Y:S01]  /*2b30*/  IMAD.X R3, RZ, RZ, R3, P1 ;  /* 0x000000ffff037224 */ /* 0x000fe200008e0603 */
        /* <DEDUP_REMOVED lines=10> */
[----:B0-----:R-:W-:Y:S02]  /*2be0*/  PRMT R18, R20, 0x7710, RZ ;  /* 0x0000771014127816 */ /* 0x001fe400000000ff */
[----:B------:R-:W-:Y:S01]  /*2bf0*/  PRMT R15, R15, 0x7710, RZ ;  /* 0x000077100f0f7816 */ /* 0x000fe200000000ff */
[----:B-1----:R-:W-:Y:S01]  /*2c00*/  DADD R16, R16, R10 ;  /* 0x0000000010107229 */ /* 0x002fe2000000000a */
[----:B------:R-:W-:Y:S01]  /*2c10*/  PRMT R12, R12, 0x8880, RZ ;  /* 0x000088800c0c7816 */ /* 0x000fe200000000ff */
[----:B------:R-:W0:Y:S03]  /*2c20*/  I2F.F64.S16 R10, R23 ;  /* 0x00000017000a7312 */ /* 0x000e260000101c00 */
[----:B------:R-:W-:Y:S02]  /*2c30*/  PRMT R19, R12, 0x7710, RZ ;  /* 0x000077100c137816 */ /* 0x000fe400000000ff */
[----:B------:R-:W-:Y:S01]  /*2c40*/  PRMT R12, R13, 0x8880, RZ ;  /* 0x000088800d0c7816 */ /* 0x000fe200000000ff */
[----:B--2---:R-:W-:Y:S01]  /*2c50*/  DADD R16, R16, R4 ;  /* 0x0000000010107229 */ /* 0x004fe20000000004 */
[----:B------:R-:W-:Y:S01]  /*2c60*/  PRMT R14, R14, 0x8880, RZ ;  /* 0x000088800e0e7816 */ /* 0x000fe200000000ff */
[----:B------:R-:W1:Y:S01]  /*2c70*/  I2F.F64.S16 R4, R18 ;  /* 0x0000001200047312 */ /* 0x000e620000101c00 */
[----:B------:R-:W-:-:S02]  /*2c80*/  PRMT R12, R12, 0x7710, RZ ;  /* 0x000077100c0c7816 */ /* 0x000fc400000000ff */
[----:B------:R-:W-:-:S03]  /*2c90*/  PRMT R14, R14, 0x7710, RZ ;  /* 0x000077100e0e7816 */ /* 0x000fc600000000ff */
[----:B0-----:R-:W-:Y:S02]  /*2ca0*/  DADD R16, R16, R10 ;  /* 0x0000000010107229 */ /* 0x001fe4000000000a */
[----:B------:R-:W-:Y:S06]  /*2cb0*/  I2F.F64.S16 R12, R12 ;  /* 0x0000000c000c7312 */ /* 0x000fec0000101c00 */
[----:B-1----:R-:W-:Y:S02]  /*2cc0*/  DADD R16, R16, R4 ;  /* 0x0000000010107229 */ /* 0x002fe40000000004 */
[----:B------:R-:W0:Y:S08]  /*2cd0*/  I2F.F64.S16 R10, R15 ;  /* 0x0000000f000a7312 */ /* 0x000e300000101c00 */
[----:B------:R-:W1:Y:S01]  /*2ce0*/  I2F.F64.S16 R4, R19 ;  /* 0x0000001300047312 */ /* 0x000e620000101c00 */
[----:B0-----:R-:W-:-:S07]  /*2cf0*/  DADD R10, R16, R10 ;  /* 0x00000000100a7229 */ /* 0x001fce000000000a */
[----:B------:R-:W0:Y:S01]  /*2d00*/  I2F.F64.S16 R16, R14 ;  /* 0x0000000e00107312 */ /* 0x000e220000101c00 */
[----:B-1----:R-:W-:-:S08]  /*2d10*/  DADD R4, R10, R4 ;  /* 0x000000000a047229 */ /* 0x002fd00000000004 */
[----:B------:R-:W-:-:S08]  /*2d20*/  DADD R4, R4, R12 ;  /* 0x0000000004047229 */ /* 0x000fd0000000000c */
[----:B0-----:R-:W-:-:S11]  /*2d30*/  DADD R16, R4, R16 ;  /* 0x0000000004107229 */ /* 0x001fd60000000010 */
.L_x_57:
[----:B------:R-:W-:Y:S05]  /*2d40*/  BSYNC.RECONVERGENT B2 ;  /* 0x0000000000027941 */ /* 0x000fea0003800200 */
.L_x_56:
[----:B------:R-:W-:-:S13]  /*2d50*/  ISETP.LT.OR P0, PT, R8, R7, P0 ;  /* 0x000000070800720c */ /* 0x000fda0000701670 */
[----:B------:R-:W-:Y:S05]  /*2d60*/  @!P0 BRA `(.L_x_49) ;  /* 0x0000000000588947 */ /* 0x000fea0003800000 */
[----:B------:R-:W-:-:S05]  /*2d70*/  IADD3 R6, P0, PT, R6, R9, RZ ;  /* 0x0000000906067210 */ /* 0x000fca0007f1e0ff */
[----:B------:R-:W-:-:S05]  /*2d80*/  IMAD.X R7, RZ, RZ, R3, P0 ;  /* 0x000000ffff077224 */ /* 0x000fca00000e0603 */
        /* <DEDUP_REMOVED lines=20> */
.L_x_49:
[----:B------:R-:W-:Y:S05]  /*2ed0*/  BSYNC.RECONVERGENT B1 ;  /* 0x0000000000017941 */ /* 0x000fea0003800200 */
.L_x_46:
        /* <DEDUP_REMOVED lines=40> */
[----:B0-----:R-:W0:Y:S04]  /*3160*/  LDS.64 R2, [UR4+0x18] ;  /* 0x00001804ff027984 */ /* 0x001e280008000a00 */
        /* <DEDUP_REMOVED lines=21> */
[----:B------:R-:W-:-:S11]  /*32c0*/  DADD R4, R2, R14 ;  /* 0x0000000002047229 */ /* 0x000fd6000000000e */
.L_x_45:
[----:B------:R-:W-:Y:S05]  /*32d0*/  BSYNC.RECONVERGENT B0 ;  /* 0x0000000000007941 */ /* 0x000fea0003800200 */
.L_x_30:
[----:B------:R-:W-:Y:S05]  /*32e0*/  @P0 EXIT ;  /* 0x000000000000094d */ /* 0x000fea0003800000 */
[----:B0-2---:R-:W0:Y:S02]  /*32f0*/  LDC.64 R2, c[0x0][0x388] ;  /* 0x0000e200ff027b82 */ /* 0x005e240000000a00 */
[----:B0-----:R-:W-:-:S05]  /*3300*/  IMAD.WIDE.U32 R2, R0, 0x8, R2 ;  /* 0x0000000800027825 */ /* 0x001fca00078e0002 */
[----:B------:R-:W-:Y:S01]  /*3310*/  STG.E.64 desc[UR8][R2.64], R4 ;  /* 0x0000000402007986 */ /* 0x000fe2000c101b08 */
[----:B------:R-:W-:Y:S05]  /*3320*/  EXIT ;  /* 0x000000000000794d */ /* 0x000fea0003800000 */
.L_x_58:
        /* <DEDUP_REMOVED lines=13> */
.L_x_108:


//--------------------- .text._ZN3cub18CUB_300001_SM_10006detail6reduce28DeviceReduceSingleTileKernelINS2_10policy_hubIdyN4cuda3std3__44plusIvEEE10Policy1000EPaPdyS9_ddNS7_10__identityEEEvT0_T1_T2_T3_T4_T6_ --------------------------
	.section	.text._ZN3cub18CUB_300001_SM_10006detail6reduce28DeviceReduceSingleTileKernelINS2_10policy_hubIdyN4cuda3std3__44plusIvEEE10Policy1000EPaPdyS9_ddNS7_10__identityEEEvT0_T1_T2_T3_T4_T6_,"ax",@progbits
	.align	128
        .global         _ZN3cub18CUB_300001_SM_10006detail6reduce28DeviceReduceSingleTileKernelINS2_10policy_hubIdyN4cuda3std3__44plusIvEEE10Policy1000EPaPdyS9_ddNS7_10__identityEEEvT0_T1_T2_T3_T4_T6_
        .type           _ZN3cub18CUB_300001_SM_10006detail6reduce28DeviceReduceSingleTileKernelINS2_10policy_hubIdyN4cuda3std3__44plusIvEEE10Policy1000EPaPdyS9_ddNS7_10__identityEEEvT0_T1_T2_T3_T4_T6_,@function
        .size           _ZN3cub18CUB_300001_SM_10006detail6reduce28DeviceReduceSingleTileKernelINS2_10policy_hubIdyN4cuda3std3__44plusIvEEE10Policy1000EPaPdyS9_ddNS7_10__identityEEEvT0_T1_T2_T3_T4_T6_,(.L_x_109 - _ZN3cub18CUB_300001_SM_10006detail6reduce28DeviceReduceSingleTileKernelINS2_10policy_hubIdyN4cuda3std3__44plusIvEEE10Policy1000EPaPdyS9_ddNS7_10__identityEEEvT0_T1_T2_T3_T4_T6_)
        .other          _ZN3cub18CUB_300001_SM_10006detail6reduce28DeviceReduceSingleTileKernelINS2_10policy_hubIdyN4cuda3std3__44plusIvEEE10Policy1000EPaPdyS9_ddNS7_10__identityEEEvT0_T1_T2_T3_T4_T6_,@"STO_CUDA_ENTRY STV_DEFAULT"
_ZN3cub18CUB_300001_SM_10006detail6reduce28DeviceReduceSingleTileKernelINS2_10policy_hubIdyN4cuda3std3__44plusIvEEE10Policy1000EPaPdyS9_ddNS7_10__identityEEEvT0_T1_T2_T3_T4_T6_:
.text._ZN3cub18CUB_300001_SM_10006detail6reduce28DeviceReduceSingleTileKernelINS2_10policy_hubIdyN4cuda3std3__44plusIvEEE10Policy1000EPaPdyS9_ddNS7_10__identityEEEvT0_T1_T2_T3_T4_T6_:
[----:B------:R-:W-:Y:S01]  /*0000*/  LDC R1, c[0x0][0x37c] ;  /* 0x0000df00ff017b82 */ /* 0x000fe20000000800 */
[----:B------:R-:W0:Y:S01]  /*0010*/  LDCU.64 UR4, c[0x0][0x390] ;  /* 0x00007200ff0477ac */ /* 0x000e220008000a00 */
[----:B------:R-:W1:Y:S01]  /*0020*/  LDCU.64 UR6, c[0x0][0x358] ;  /* 0x00006b00ff0677ac */ /* 0x000e620008000a00 */
[----:B0-----:R-:W-:Y:S02]  /*0030*/  IMAD.U32 R2, RZ, RZ, UR4 ;  /* 0x00000004ff027e24 */ /* 0x001fe4000f8e00ff */
[----:B------:R-:W-:-:S03]  /*0040*/  IMAD.U32 R0, RZ, RZ, UR5 ;  /* 0x00000005ff007e24 */ /* 0x000fc6000f8e00ff */
[----:B------:R-:W-:-:S04]  /*0050*/  ISETP.NE.U32.AND P0, PT, R2, RZ, PT ;  /* 0x000000ff0200720c */ /* 0x000fc80003f05070 */
[----:B------:R-:W-:-:S13]  /*0060*/  ISETP.NE.AND.EX P0, PT, R0, RZ, PT, P0 ;  /* 0x000000ff0000720c */ /* 0x000fda0003f05300 */
        /* <DEDUP_REMOVED lines=8> */
.L_x_59:
[----:B------:R-:W-:Y:S01]  /*00f0*/  ISETP.GT.U32.AND P0, PT, R2, 0xdff, PT ;  /* 0x00000dff0200780c */ /* 0x000fe20003f04070 */
[----:B------:R-:W-:Y:S03]  /*0100*/  BSSY.RECONVERGENT B0, `(.L_x_60) ;  /* 0x0000317000007945 */ /* 0x000fe60003800200 */
[----:B------:R-:W-:-:S13]  /*0110*/  ISETP.GT.U32.AND.EX P0, PT, R0, RZ, PT, P0 ;  /* 0x000000ff0000720c */ /* 0x000fda0003f04100 */
[----:B------:R-:W-:Y:S05]  /*0120*/  @P0 BRA `(.L_x_61) ;  /* 0x00000018009c0947 */ /* 0x000fea0003800000 */
[----:B------:R-:W0:Y:S01]  /*0130*/  S2R R3, SR_TID.X ;  /* 0x0000000000037919 */ /* 0x000e220000002100 */
[----:B------:R-:W1:Y:S01]  /*0140*/  LDCU.64 UR8, c[0x0][0x380] ;  /* 0x00007000ff0877ac */ /* 0x000e620008000a00 */
[----:B------:R-:W-:Y:S01]  /*0150*/  BSSY.RECONVERGENT B1, `(.L_x_62) ;  /* 0x000000d000017945 */ /* 0x000fe20003800200 */
[----:B------:R-:W-:Y:S02]  /*0160*/  CS2R R12, SRZ ;  /* 0x00000000000c7805 */ /* 0x000fe4000001ff00 */
[----:B0-----:R-:W-:Y:S01]  /*0170*/  ISETP.GE.U32.AND P0, PT, R3, R2, PT ;  /* 0x000000020300720c */ /* 0x001fe20003f06070 */
[----:B------:R-:W-:-:S12]  /*0180*/  IMAD.MOV.U32 R5, RZ, RZ, R3 ;  /* 0x000000ffff057224 */ /* 0x000fd800078e0003 */
[----:B-1----:R-:W-:Y:S05]  /*0190*/  @P0 BRA `(.L_x_63) ;  /* 0x0000000000200947 */ /* 0x002fea0003800000 */
[----:B------:R-:W0:Y:S02]  /*01a0*/  LDCU.64 UR4, c[0x0][0x380] ;  /* 0x00007000ff0477ac */ /* 0x000e240008000a00 */
[----:B0-----:R-:W-:-:S05]  /*01b0*/  IADD3 R6, P0, PT, R3, UR4, RZ ;  /* 0x0000000403067c10 */ /* 0x001fca000ff1e0ff */
[----:B------:R-:W-:-:S05]  /*01c0*/  IMAD.X R7, RZ, RZ, UR5, P0 ;  /* 0x00000005ff077e24 */ /* 0x000fca00080e06ff */
[----:B------:R-:W2:Y:S01]  /*01d0*/  LDG.E.U8.CONSTANT R6, desc[UR6][R6.64] ;  /* 0x0000000606067981 */ /* 0x000ea2000c1e9100 */
[----:B------:R-:W-:Y:S01]  /*01e0*/  VIADD R5, R3, 0x200 ;  /* 0x0000020003057836 */ /* 0x000fe20000000000 */
[----:B--2---:R-:W-:-:S04]  /*01f0*/  PRMT R12, R6, 0x8880, RZ ;  /* 0x00008880060c7816 */ /* 0x004fc800000000ff */
[----:B------:R-:W-:-:S06]  /*0200*/  PRMT R12, R12, 0x7710, RZ ;  /* 0x000077100c0c7816 */ /* 0x000fcc00000000ff */
[----:B------:R-:W0:Y:S02]  /*0210*/  I2F.F64.S16 R12, R12 ;  /* 0x0000000c000c7312 */ /* 0x000e240000101c00 */
.L_x_63:
[----:B------:R-:W-:Y:S05]  /*0220*/  BSYNC.RECONVERGENT B1 ;  /* 0x0000000000017941 */ /* 0x000fea0003800200 */
.L_x_62:
[----:B------:R-:W-:Y:S01]  /*0230*/  ISETP.GE.U32.AND P0, PT, R5, R2, PT ;  /* 0x000000020500720c */ /* 0x000fe20003f06070 */
        /* <DEDUP_REMOVED lines=13> */
[----:B-1----:R-:W-:-:S05]  /*0310*/  IADD3 R8, P1, PT, R5, UR4, RZ ;  /* 0x0000000405087c10 */ /* 0x002fca000ff3e0ff */
[----:B------:R-:W-:-:S08]  /*0320*/  IMAD.X R9, RZ, RZ, UR5, P1 ;  /* 0x00000005ff097e24 */ /* 0x000fd000088e06ff */
.L_x_68:
        /* <DEDUP_REMOVED lines=11> */
.L_x_67:
[----:B------:R-:W-:Y:S05]  /*03e0*/  BSYNC.RECONVERGENT B2 ;  /* 0x0000000000027941 */ /* 0x000fea0003800200 */
.L_x_66:
        /* <DEDUP_REMOVED lines=8> */
.L_x_71:
[----:B------:R-:W-:-:S04]  /*0470*/  IADD3 R18, P1, PT, R5, UR8, RZ ;  /* 0x0000000805127c10 */ /* 0x000fc8000ff3e0ff */
[----:B------:R-:W-:-:S05]  /*0480*/  LEA.HI.X.SX32 R19, R5, UR9, 0x1, P1 ;  /* 0x0000000905137c11 */ /* 0x000fca00088f0eff */
[----:B------:R-:W2:Y:S04]  /*0490*/  LDG.E.U8.CONSTANT R29, desc[UR6][R18.64] ;  /* 0x00000006121d7981 */ /* 0x000ea8000c1e9100 */
[----:B------:R-:W3:Y:S04]  /*04a0*/  LDG.E.U8.CONSTANT R27, desc[UR6][R18.64+0x200] ;  /* 0x00020006121b7981 */ /* 0x000ee8000c1e9100 */
[----:B------:R-:W4:Y:S01]  /*04b0*/  LDG.E.U8.CONSTANT R28, desc[UR6][R18.64+0x400] ;  /* 0x00040006121c7981 */ /* 0x000f22000c1e9100 */
[----:B------:R-:W-:-:S03]  /*04c0*/  VIADD R6, R5, 0x800 ;  /* 0x0000080005067836 */ /* 0x000fc60000000000 */
[----:B------:R-:W5:Y:S02]  /*04d0*/  LDG.E.U8.CONSTANT R26, desc[UR6][R18.64+0x600] ;  /* 0x00060006121a7981 */ /* 0x000f64000c1e9100 */
[----:B------:R-:W-:-:S04]  /*04e0*/  IADD3 R16, P1, PT, R6, UR8, RZ ;  /* 0x0000000806107c10 */ /* 0x000fc8000ff3e0ff */
[----:B------:R-:W-:-:S05]  /*04f0*/  LEA.HI.X.SX32 R17, R6, UR9, 0x1, P1 ;  /* 0x0000000906117c11 */ /* 0x000fca00088f0eff */
[----:B------:R-:W5:Y:S04]  /*0500*/  LDG.E.U8.CONSTANT R6, desc[UR6][R16.64] ;  /* 0x0000000610067981 */ /* 0x000f68000c1e9100 */
[----:B------:R-:W5:Y:S01]  /*0510*/  LDG.E.U8.CONSTANT R7, desc[UR6][R16.64+0x200] ;  /* 0x0002000610077981 */ /* 0x000f62000c1e9100 */
[----:B------:R-:W-:-:S03]  /*0520*/  VIADD R10, R5, 0x1000 ;  /* 0x00001000050a7836 */ /* 0x000fc60000000000 */
[----:B------:R-:W5:Y:S02]  /*0530*/  LDG.E.U8.CONSTANT R8, desc[UR6][R16.64+0x400] ;  /* 0x0004000610087981 */ /* 0x000f64000c1e9100 */
[C---:B------:R-:W-:Y:S02]  /*0540*/  IADD3 R14, P1, PT, R10.reuse, UR8, RZ ;  /* 0x000000080a0e7c10 */ /* 0x040fe4000ff3e0ff */
[----:B------:R1:W5:Y:S02]  /*0550*/  LDG.E.U8.CONSTANT R9, desc[UR6][R16.64+0x600] ;  /* 0x0006000610097981 */ /* 0x000364000c1e9100 */
        /* <DEDUP_REMOVED lines=9> */
[----:B------:R-:W5:Y:S04]  /*05f0*/  LDG.E.U8.CONSTANT R21, desc[UR6][R24.64+0x200] ;  /* 0x0002000618157981 */ /* 0x000f68000c1e9100 */
[----:B------:R-:W5:Y:S04]  /*0600*/  LDG.E.U8.CONSTANT R22, desc[UR6][R24.64+0x400] ;  /* 0x0004000618167981 */ /* 0x000f68000c1e9100 */
[----:B------:R0:W5:Y:S01]  /*0610*/  LDG.E.U8.CONSTANT R23, desc[UR6][R24.64+0x600] ;  /* 0x0006000618177981 */ /* 0x000162000c1e9100 */
[----:B------:R-:W-:-:S05]  /*0620*/  VIADD R5, R5, 0x2000 ;  /* 0x0000200005057836 */ /* 0x000fca0000000000 */
[----:B------:R-:W-:Y:S02]  /*0630*/  ISETP.GE.AND P1, PT, R5, R4, PT ;  /* 0x000000040500720c */ /* 0x000fe40003f26270 */
[----:B--2---:R-:W-:-:S04]  /*0640*/  PRMT R29, R29, 0x8880, RZ ;  /* 0x000088801d1d7816 */ /* 0x004fc800000000ff */
[----:B------:R-:W-:Y:S02]  /*0650*/  PRMT R29, R29, 0x7710, RZ ;  /* 0x000077101d1d7816 */ /* 0x000fe400000000ff */
[----:B---3--:R-:W-:Y:S02]  /*0660*/  PRMT R27, R27, 0x8880, RZ ;  /* 0x000088801b1b7816 */ /* 0x008fe400000000ff */
[----:B-1----:R-:W1:Y:S01]  /*0670*/  I2F.F64.S16 R16, R29 ;  /* 0x0000001d00107312 */ /* 0x002e620000101c00 */
[----:B----4-:R-:W-:Y:S02]  /*0680*/  PRMT R28, R28, 0x8880, RZ ;  /* 0x000088801c1c7816 */ /* 0x010fe400000000ff */
[----:B------:R-:W-:Y:S02]  /*0690*/  PRMT R27, R27, 0x7710, RZ ;  /* 0x000077101b1b7816 */ /* 0x000fe400000000ff */
[----:B------:R-:W-:Y:S02]  /*06a0*/  PRMT R28, R28, 0x7710, RZ ;  /* 0x000077101c1c7816 */ /* 0x000fe400000000ff */
[----:B-----5:R-:W-:Y:S01]  /*06b0*/  PRMT R26, R26, 0x8880, RZ ;  /* 0x000088801a1a7816 */ /* 0x020fe200000000ff */
[----:B0-----:R-:W0:Y:S03]  /*06c0*/  I2F.F64.S16 R14, R27 ;  /* 0x0000001b000e7312 */ /* 0x001e260000101c00 */
[----:B------:R-:W-:Y:S01]  /*06d0*/  PRMT R24, R26, 0x7710, RZ ;  /* 0x000077101a187816 */ /* 0x000fe200000000ff */
[----:B-1----:R-:W-:Y:S01]  /*06e0*/  DADD R16, R16, R12 ;  /* 0x0000000010107229 */ /* 0x002fe2000000000c */
[----:B------:R-:W-:-:S03]  /*06f0*/  PRMT R6, R6, 0x8880, RZ ;  /* 0x0000888006067816 */ /* 0x000fc600000000ff */
[----:B------:R-:W1:Y:S01]  /*0700*/  I2F.F64.S16 R12, R28 ;  /* 0x0000001c000c7312 */ /* 0x000e620000101c00 */
[----:B------:R-:W-:-:S03]  /*0710*/  PRMT R25, R6, 0x7710, RZ ;  /* 0x0000771006197816 */ /* 0x000fc600000000ff */
[----:B0-----:R-:W-:Y:S01]  /*0720*/  DADD R14, R16, R14 ;  /* 0x00000000100e7229 */ /* 0x001fe2000000000e */
[----:B------:R-:W-:-:S03]  /*0730*/  PRMT R8, R8, 0x8880, RZ ;  /* 0x0000888008087816 */ /* 0x000fc600000000ff */
[----:B------:R-:W0:Y:S01]  /*0740*/  I2F.F64.S16 R16, R24 ;  /* 0x0000001800107312 */ /* 0x000e220000101c00 */
[----:B------:R-:W-:-:S03]  /*0750*/  PRMT R9, R9, 0x8880, RZ ;  /* 0x0000888009097816 */ /* 0x000fc600000000ff */
[----:B-1----:R-:W-:Y:S01]  /*0760*/  DADD R12, R14, R12 ;  /* 0x000000000e0c7229 */ /* 0x002fe2000000000c */
[----:B------:R-:W-:-:S03]  /*0770*/  PRMT R14, R7, 0x8880, RZ ;  /* 0x00008880070e7816 */ /* 0x000fc600000000ff */
[----:B------:R-:W1:Y:S01]  /*0780*/  I2F.F64.S16 R6, R25 ;  /* 0x0000001900067312 */ /* 0x000e620000101c00 */
[----:B------:R-:W-:Y:S02]  /*0790*/  PRMT R10, R10, 0x8880, RZ ;  /* 0x000088800a0a7816 */ /* 0x000fe400000000ff */
[----:B------:R-:W-:Y:S01]  /*07a0*/  PRMT R14, R14, 0x7710, RZ ;  /* 0x000077100e0e7816 */ /* 0x000fe200000000ff */
[----:B0-----:R-:W-:Y:S01]  /*07b0*/  DADD R12, R12, R16 ;  /* 0x000000000c0c7229 */ /* 0x001fe20000000010 */
[----:B------:R-:W-:Y:S02]  /*07c0*/  PRMT R16, R8, 0x7710, RZ ;  /* 0x0000771008107816 */ /* 0x000fe400000000ff */
[----:B------:R-:W-:Y:S02]  /*07d0*/  PRMT R17, R9, 0x7710, RZ ;  /* 0x0000771009117816 */ /* 0x000fe400000000ff */
[----:B------:R-:W0:Y:S03]  /*07e0*/  I2F.F64.S16 R14, R14 ;  /* 0x0000000e000e7312 */ /* 0x000e260000101c00 */
[----:B-1----:R-:W-:-:S05]  /*07f0*/  DADD R12, R12, R6 ;  /* 0x000000000c0c7229 */ /* 0x002fca0000000006 */
[----:B------:R1:W2:Y:S03]  /*0800*/  I2F.F64.S16 R6, R16 ;  /* 0x0000001000067312 */ /* 0x0002a60000101c00 */
[----:B0-----:R-:W-:-:S05]  /*0810*/  DADD R12, R12, R14 ;  /* 0x000000000c0c7229 */ /* 0x001fca000000000e */
[----:B------:R-:W0:Y:S01]  /*0820*/  I2F.F64.S16 R8, R17 ;  /* 0x0000001100087312 */ /* 0x000e220000101c00 */
[----:B------:R-:W-:Y:S02]  /*0830*/  PRMT R15, R10, 0x7710, RZ ;  /* 0x000077100a0f7816 */ /* 0x000fe400000000ff */
[----:B------:R-:W-:Y:S02]  /*0840*/  PRMT R14, R19, 0x8880, RZ ;  /* 0x00008880130e7816 */ /* 0x000fe400000000ff */
[----:B-1----:R-:W-:Y:S01]  /*0850*/  PRMT R16, R21, 0x8880, RZ ;  /* 0x0000888015107816 */ /* 0x002fe200000000ff */
[----:B--2---:R-:W-:Y:S01]  /*0860*/  DADD R6, R12, R6 ;  /* 0x000000000c067229 */ /* 0x004fe20000000006 */
[----:B------:R-:W-:Y:S02]  /*0870*/  PRMT R14, R14, 0x7710, RZ ;  /* 0x000077100e0e7816 */ /* 0x000fe400000000ff */
[----:B------:R-:W-:Y:S02]  /*0880*/  PRMT R12, R11, 0x8880, RZ ;  /* 0x000088800b0c7816 */ /* 0x000fe400000000ff */
[----:B------:R1:W2:Y:S01]  /*0890*/  I2F.F64.S16 R10, R15 ;  /* 0x0000000f000a7312 */ /* 0x0002a20000101c00 */
[----:B------:R-:W-:-:S02]  /*08a0*/  PRMT R13, R18, 0x8880, RZ ;  /* 0x00008880120d7816 */ /* 0x000fc400000000ff */
[----:B------:R-:W-:Y:S01]  /*08b0*/  PRMT R12, R12, 0x7710, RZ ;  /* 0x000077100c0c7816 */ /* 0x000fe200000000ff */
[----:B0-----:R-:W-:Y:S01]  /*08c0*/  DADD R8, R6, R8 ;  /* 0x0000000006087229 */ /* 0x001fe20000000008 */
[----:B------:R-:W-:Y:S02]  /*08d0*/  PRMT R13, R13, 0x7710, RZ ;  /* 0x000077100d0d7816 */ /* 0x000fe400000000ff */
[----:B------:R-:W-:Y:S01]  /*08e0*/  PRMT R16, R16, 0x7710, RZ ;  /* 0x0000771010107816 */ /* 0x000fe200000000ff */
[----:B------:R-:W0:Y:S01]  /*08f0*/  I2F.F64.S16 R6, R12 ;  /* 0x0000000c00067312 */ /* 0x000e220000101c00 */
[----:B-1----:R-:W-:Y:S02]  /*0900*/  PRMT R15, R20, 0x8880, RZ ;  /* 0x00008880140f7816 */ /* 0x002fe400000000ff */
[----:B------:R-:W-:Y:S02]  /*0910*/  PRMT R17, R22, 0x8880, RZ ;  /* 0x0000888016117816 */ /* 0x000fe400000000ff */
[----:B------:R-:W-:Y:S01]  /*0920*/  PRMT R15, R15, 0x7710, RZ ;  /* 0x000077100f0f7816 */ /* 0x000fe200000000ff */
[----:B--2---:R-:W-:Y:S01]  /*0930*/  DADD R10, R8, R10 ;  /* 0x00000000080a7229 */ /* 0x004fe2000000000a */
[----:B------:R-:W-:Y:S01]  /*0940*/  PRMT R17, R17, 0x7710, RZ ;  /* 0x0000771011117816 */ /* 0x000fe200000000ff */
[----:B------:R-:W1:Y:S06]  /*0950*/  I2F.F64.S16 R8, R13 ;  /* 0x0000000d00087312 */ /* 0x000e6c0000101c00 */
[----:B0-----:R-:W-:-:S02]  /*0960*/  DADD R10, R10, R6 ;  /* 0x000000000a0a7229 */ /* 0x001fc40000000006 */
[----:B------:R0:W2:Y:S06]  /*0970*/  I2F.F64.S16 R6, R14 ;  /* 0x0000000e00067312 */ /* 0x0000ac0000101c00 */
[----:B-1----:R-:W-:Y:S01]  /*0980*/  DADD R10, R10, R8 ;  /* 0x000000000a0a7229 */ /* 0x002fe20000000008 */
[----:B0-----:R-:W-:Y:S01]  /*0990*/  PRMT R14, R23, 0x8880, RZ ;  /* 0x00008880170e7816 */ /* 0x001fe200000000ff */
[----:B------:R-:W0:Y:S03]  /*09a0*/  I2F.F64.S16 R8, R15 ;  /* 0x0000000f00087312 */ /* 0x000e260000101c00 */
[----:B------:R-:W-:-:S03]  /*09b0*/  PRMT R14, R14, 0x7710, RZ ;  /* 0x000077100e0e7816 */ /* 0x000fc600000000ff */
[----:B--2---:R-:W-:Y:S02]  /*09c0*/  DADD R10, R10, R6 ;  /* 0x000000000a0a7229 */ /* 0x004fe40000000006 */
[----:B------:R-:W1:Y:S06]  /*09d0*/  I2F.F64.S16 R6, R16 ;  /* 0x0000001000067312 */ /* 0x000e6c0000101c00 */
[----:B0-----:R-:W-:Y:S02]  /*09e0*/  DADD R8, R10, R8 ;  /* 0x000000000a087229 */ /* 0x001fe40000000008 */
[----:B------:R-:W-:Y:S06]  /*09f0*/  I2F.F64.S16 R12, R14 ;  /* 0x0000000e000c7312 */ /* 0x000fec0000101c00 */
[----:B-1----:R-:W-:-:S02]  /*0a00*/  DADD R6, R8, R6 ;  /* 0x0000000008067229 */ /* 0x002fc40000000006 */
[----:B------:R-:W0:Y:S06]  /*0a10*/  I2F.F64.S16 R10, R17 ;  /* 0x00000011000a7312 */ /* 0x000e2c0000101c00 */
[----:B0-----:R-:W-:-:S08]  /*0a20*/  DADD R6, R6, R10 ;  /* 0x0000000006067229 */ /* 0x001fd0000000000a */
[----:B------:R-:W-:Y:S01]  /*0a30*/  DADD R12, R6, R12 ;  /* 0x00000000060c7229 */ /* 0x000fe2000000000c */
[----:B------:R-:W-:Y:S10]  /*0a40*/  @!P1 BRA `(.L_x_71) ;  /* 0xfffffff800889947 */ /* 0x000ff4000383ffff */
.L_x_70:
[----:B------:R-:W-:Y:S05]  /*0a50*/  BSYNC.RECONVERGENT B2 ;  /* 0x0000000000027941 */ /* 0x000fea0003800200 */
.L_x_69:
[----:B------:R-:W-:Y:S01]  /*0a60*/  IMAD.IADD R4, R2, 0x1, -R5 ;  /* 0x0000000102047824 */ /* 0x000fe200078e0a05 */
[----:B------:R-:W-:Y:S04]  /*0a70*/  BSSY.RECONVERGENT B2, `(.L_x_72) ;  /* 0x0000033000027945 */ /* 0x000fe80003800200 */
[----:B------:R-:W-:-:S13]  /*0a80*/  ISETP.GT.AND P1, PT, R4, 0x800, PT ;  /* 0x000008000400780c */ /* 0x000fda0003f24270 */
[----:B------:R-:W-:Y:S05]  /*0a90*/  @!P1 BRA `(.L_x_73) ;  /* 0x0000000000c09947 */ /* 0x000fea0003800000 */
[----:B------:R-:W1:Y:S02]  /*0aa0*/  LDCU.64 UR4, c[0x0][0x380] ;  /* 0x00007000ff0477ac */ /* 0x000e640008000a00 */
[----:B-1----:R-:W-:-:S04]  /*0ab0*/  IADD3 R8, P0, PT, R5, UR4, RZ ;  /* 0x0000000405087c10 */ /* 0x002fc8000ff1e0ff */
[----:B------:R-:W-:-:S05]  /*0ac0*/  LEA.HI.X.SX32 R9, R5, UR5, 0x1, P0 ;  /* 0x0000000505097c11 */ /* 0x000fca00080f0eff */
[----:B------:R-:W2:Y:S04]  /*0ad0*/  LDG.E.U8.CONSTANT R10, desc[UR6][R8.64] ;  /* 0x00000006080a7981 */ /* 0x000ea8000c1e9100 */
[----:B------:R-:W3:Y:S01]  /*0ae0*/  LDG.E.U8.CONSTANT R11, desc[UR6][R8.64+0x200] ;  /* 0x00020006080b7981 */ /* 0x000ee2000c1e9100 */
[----:B------:R-:W-:-:S03]  /*0af0*/  VIADD R4, R5, 0x800 ;  /* 0x0000080005047836 */ /* 0x000fc60000000000 */
[----:B------:R-:W4:Y:S02]  /*0b00*/  LDG.E.U8.CONSTANT R19, desc[UR6][R8.64+0x400] ;  /* 0x0004000608137981 */ /* 0x000f24000c1e9100 */
[C---:B------:R-:W-:Y:S02]  /*0b10*/  IADD3 R16, P0, PT, R4.reuse, UR4, RZ ;  /* 0x0000000404107c10 */ /* 0x040fe4000ff1e0ff */
[----:B------:R-:W5:Y:S02]  /*0b20*/  LDG.E.U8.CONSTANT R20, desc[UR6][R8.64+0x600] ;  /* 0x0006000608147981 */ /* 0x000f64000c1e9100 */
[----:B------:R-:W-:-:S05]  /*0b30*/  LEA.HI.X.SX32 R17, R4, UR5, 0x1, P0 ;  /* 0x0000000504117c11 */ /* 0x000fca00080f0eff */
        /* <DEDUP_REMOVED lines=12> */
[----:B------:R-:W-:Y:S02]  /*0c00*/  PRMT R19, R19, 0x7710, RZ ;  /* 0x0000771013137816 */ /* 0x000fe400000000ff */
[----:B-----5:R-:W-:Y:S01]  /*0c10*/  PRMT R20, R20, 0x8880, RZ ;  /* 0x0000888014147816 */ /* 0x020fe200000000ff */
[----:B------:R-:W2:Y:S03]  /*0c20*/  I2F.F64.S16 R8, R18 ;  /* 0x0000001200087312 */ /* 0x000ea60000101c00 */
[----:B-1----:R-:W-:-:S02]  /*0c30*/  PRMT R16, R20, 0x7710, RZ ;  /* 0x0000771014107816 */ /* 0x002fc400000000ff */
[----:B------:R-:W-:Y:S01]  /*0c40*/  PRMT R14, R14, 0x8880, RZ ;  /* 0x000088800e0e7816 */ /* 0x000fe200000000ff */
[----:B0-----:R-:W-:Y:S01]  /*0c50*/  DADD R12, R12, R10 ;  /* 0x000000000c0c7229 */ /* 0x001fe2000000000a */
[----:B------:R-:W-:Y:S01]  /*0c60*/  PRMT R7, R7, 0x8880, RZ ;  /* 0x0000888007077816 */ /* 0x000fe200000000ff */
[----:B------:R-:W0:Y:S01]  /*0c70*/  I2F.F64.S16 R10, R19 ;  /* 0x00000013000a7312 */ /* 0x000e220000101c00 */
[----:B------:R-:W-:Y:S02]  /*0c80*/  PRMT R14, R14, 0x7710, RZ ;  /* 0x000077100e0e7816 */ /* 0x000fe400000000ff */
[----:B------:R-:W-:Y:S02]  /*0c90*/  PRMT R15, R7, 0x7710, RZ ;  /* 0x00007710070f7816 */ /* 0x000fe400000000ff */
[----:B------:R-:W-:Y:S01]  /*0ca0*/  PRMT R4, R4, 0x8880, RZ ;  /* 0x0000888004047816 */ /* 0x000fe200000000ff */
[----:B--2---:R-:W-:Y:S02]  /*0cb0*/  DADD R12, R12, R8 ;  /* 0x000000000c0c7229 */ /* 0x004fe40000000008 */
[----:B------:R-:W1:Y:S01]  /*0cc0*/  I2F.F64.S16 R8, R16 ;  /* 0x0000001000087312 */ /* 0x000e620000101c00 */
[----:B------:R-:W-:-:S05]  /*0cd0*/  PRMT R4, R4, 0x7710, RZ ;  /* 0x0000771004047816 */ /* 0x000fca00000000ff */
[----:B0-----:R-:W-:Y:S02]  /*0ce0*/  DADD R12, R12, R10 ;  /* 0x000000000c0c7229 */ /* 0x001fe4000000000a */
[----:B------:R-:W0:Y:S06]  /*0cf0*/  I2F.F64.S16 R10, R14 ;  /* 0x0000000e000a7312 */ /* 0x000e2c0000101c00 */
[----:B-1----:R-:W-:Y:S02]  /*0d00*/  DADD R8, R12, R8 ;  /* 0x000000000c087229 */ /* 0x002fe40000000008 */
[----:B------:R-:W1:Y:S06]  /*0d10*/  I2F.F64.S16 R12, R15 ;  /* 0x0000000f000c7312 */ /* 0x000e6c0000101c00 */
[----:B0-----:R-:W-:Y:S01]  /*0d20*/  DADD R8, R8, R10 ;  /* 0x0000000008087229 */ /* 0x001fe2000000000a */
[----:B------:R-:W-:-:S02]  /*0d30*/  PRMT R10, R6, 0x8880, RZ ;  /* 0x00008880060a7816 */ /* 0x000fc400000000ff */
[----:B------:R-:W0:Y:S02]  /*0d40*/  I2F.F64.S16 R6, R4 ;  /* 0x0000000400067312 */ /* 0x000e240000101c00 */
[----:B------:R-:W-:-:S03]  /*0d50*/  PRMT R10, R10, 0x7710, RZ ;  /* 0x000077100a0a7816 */ /* 0x000fc600000000ff */
[----:B-1----:R-:W-:-:S03]  /*0d60*/  DADD R8, R8, R12 ;  /* 0x0000000008087229 */ /* 0x002fc6000000000c */
[----:B------:R-:W1:Y:S05]  /*0d70*/  I2F.F64.S16 R12, R10 ;  /* 0x0000000a000c7312 */ /* 0x000e6a0000101c00 */
[----:B0-----:R-:W-:-:S08]  /*0d80*/  DADD R6, R8, R6 ;  /* 0x0000000008067229 */ /* 0x001fd00000000006 */
[----:B-1----:R-:W-:-:S11]  /*0d90*/  DADD R12, R6, R12 ;  /* 0x00000000060c7229 */ /* 0x002fd6000000000c */
.L_x_73:
[----:B------:R-:W-:Y:S05]  /*0da0*/  BSYNC.RECONVERGENT B2 ;  /* 0x0000000000027941 */ /* 0x000fea0003800200 */
.L_x_72:
[----:B------:R-:W-:-:S13]  /*0db0*/  ISETP.LT.OR P0, PT, R5, R2, P0 ;  /* 0x000000020500720c */ /* 0x000fda0000701670 */
[----:B------:R-:W-:Y:S05]  /*0dc0*/  @!P0 BRA `(.L_x_65) ;  /* 0x00000000005c8947 */ /* 0x000fea0003800000 */
[----:B------:R-:W1:Y:S02]  /*0dd0*/  LDCU.64 UR4, c[0x0][0x380] ;  /* 0x00007000ff0477ac */ /* 0x000e640008000a00 */
[----:B-1----:R-:W-:-:S04]  /*0de0*/  IADD3 R4, P0, PT, R5, UR4, RZ ;  /* 0x0000000405047c10 */ /* 0x002fc8000ff1e0ff */
[----:B------:R-:W-:-:S05]  /*0df0*/  LEA.HI.X.SX32 R5, R5, UR5, 0x1, P0 ;  /* 0x0000000505057c11 */ /* 0x000fca00080f0eff */
        /* <DEDUP_REMOVED lines=20> */
.L_x_65:
[----:B------:R-:W-:Y:S05]  /*0f40*/  BSYNC.RECONVERGENT B1 ;  /* 0x0000000000017941 */ /* 0x000fea0003800200 */
.L_x_64:
[----:B------:R-:W-:-:S04]  /*0f50*/  ISETP.GE.U32.AND P0, PT, R2, 0x200, PT ;  /* 0x000002000200780c */ /* 0x000fc80003f06070 */
[----:B------:R-:W-:-:S13]  /*0f60*/  ISETP.GE.U32.AND.EX P0, PT, R0, RZ, PT, P0 ;  /* 0x000000ff0000720c */ /* 0x000fda0003f06100 */
        /* <DEDUP_REMOVED lines=33> */
[----:B------:R-:W-:-:S05]  /*1180*/  FSEL R5, R5, R7, P0 ;  /* 0x0000000705057208 */ /* 0x000fca0000000000 */
[----:B------:R0:W-:Y:S01]  /*1190*/  @!P1 STS.64 [R9+0x10], R4 ;  /* 0x0000100409009388 */ /* 0x0001e20000000a00 */
[----:B------:R-:W-:Y:S01]  /*11a0*/  BAR.SYNC.DEFER_BLOCKING 0x0 ;  /* 0x0000000000007b1d */ /* 0x000fe20000010000 */
[----:B------:R-:W-:-:S13]  /*11b0*/  ISETP.NE.AND P1, PT, R3, RZ, PT ;  /* 0x000000ff0300720c */ /* 0x000fda0003f25270 */
[----:B0-----:R-:W-:Y:S05]  /*11c0*/  @P1 BRA `(.L_x_75) ;  /* 0x0000002000281947 */ /* 0x001fea0003800000 */
[----:B------:R-:W0:Y:S01]  /*11d0*/  S2UR UR5, SR_CgaCtaId ;  /* 0x00000000000579c3 */ /* 0x000e220000008800 */
[----:B------:R-:W-:Y:S02]  /*11e0*/  UMOV UR4, 0x400 ;  /* 0x0000040000047882 */ /* 0x000fe40000000000 */
[----:B0-----:R-:W-:-:S09]  /*11f0*/  ULEA UR4, UR5, UR4, 0x18 ;  /* 0x0000000405047291 */ /* 0x001fd2000f8ec0ff */
[----:B------:R-:W0:Y:S04]  /*1200*/  LDS.64 R2, [UR4+0x18] ;  /* 0x00001804ff027984 */ /* 0x000e280008000a00 */
        /* <DEDUP_REMOVED lines=23> */
.L_x_74:
[----:B------:R-:W-:Y:S01]  /*1380*/  LOP3.LUT R4, R3, 0x3e0, RZ, 0xc0, !PT ;  /* 0x000003e003047812 */ /* 0x000fe200078ec0ff */
[----:B------:R-:W1:Y:S03]  /*1390*/  S2R R6, SR_LANEID ;  /* 0x0000000000067919 */ /* 0x000e660000000000 */
[----:B------:R-:W-:Y:S01]  /*13a0*/  LOP3.LUT R7, RZ, R4, RZ, 0x33, !PT ;  /* 0x00000004ff077212 */ /* 0x000fe200078e33ff */
[----:B------:R-:W-:-:S04]  /*13b0*/  VIADD R5, R4, 0x20 ;  /* 0x0000002004057836 */ /* 0x000fc80000000000 */
[----:B------:R-:W-:Y:S01]  /*13c0*/  IMAD.IADD R7, R7, 0x1, R2 ;  /* 0x0000000107077824 */ /* 0x000fe200078e0202 */
[----:B------:R-:W-:-:S04]  /*13d0*/  ISETP.GT.U32.AND P0, PT, R5, R2, PT ;  /* 0x000000020500720c */ /* 0x000fc80003f04070 */
[----:B------:R-:W-:-:S05]  /*13e0*/  SEL R7, R7, 0x1f, P0 ;  /* 0x0000001f07077807 */ /* 0x000fca0000000000 */
[----:B0-----:R-:W-:Y:S04]  /*13f0*/  SHFL.DOWN PT, R4, R12, 0x1, R7 ;  /* 0x082000000c047989 */ /* 0x001fe800000e0007 */
[----:B------:R-:W0:Y:S01]  /*1400*/  SHFL.DOWN P0, R5, R13, 0x1, R7 ;  /* 0x082000000d057989 */ /* 0x000e220000000007 */
[----:B-1----:R-:W-:-:S13]  /*1410*/  ISETP.NE.AND P1, PT, R6, RZ, PT ;  /* 0x000000ff0600720c */ /* 0x002fda0003f25270 */
[----:B------:R-:W-:Y:S01]  /*1420*/  @!P1 SHF.R.U32.HI R6, RZ, 0x2, R3 ;  /* 0x00000002ff069819 */ /* 0x000fe20000011603 */
[----:B0-----:R-:W-:-:S03]  /*1430*/  DADD R4, R4, R12 ;  /* 0x0000000004047229 */ /* 0x001fc6000000000c */
[----:B------:R-:W-:-:S07]  /*1440*/  @!P1 LOP3.LUT R6, R6, 0xf8, RZ, 0xc0, !PT ;  /* 0x000000f806069812 */ /* 0x000fce00078ec0ff */
[----:B------:R-:W-:Y:S02]  /*1450*/  FSEL R8, R4, R12, P0 ;  /* 0x0000000c04087208 */ /* 0x000fe40000000000 */
[----:B------:R-:W-:-:S03]  /*1460*/  FSEL R9, R5, R13, P0 ;  /* 0x0000000d05097208 */ /* 0x000fc60000000000 */
        /* <DEDUP_REMOVED lines=29> */
[----:B------:R-:W-:Y:S01]  /*1640*/  UMOV UR4, 0x400 ;  /* 0x0000040000047882 */ /* 0x000fe20000000000 */
[----:B------:R-:W-:-:S04]  /*1650*/  ISETP.GT.U32.AND P0, PT, R2, 0x20, PT ;  /* 0x000000200200780c */ /* 0x000fc80003f04070 */
[----:B------:R-:W-:Y:S01]  /*1660*/  ISETP.GT.U32.AND.EX P0, PT, R0, RZ, PT, P0 ;  /* 0x000000ff0000720c */ /* 0x000fe20003f04100 */
[----:B0-----:R-:W-:-:S09]  /*1670*/  ULEA UR4, UR5, UR4, 0x18 ;  /* 0x0000000405047291 */ /* 0x001fd2000f8ec0ff */
[----:B------:R-:W0:Y:S04]  /*1680*/  LDS.64 R6, [UR4+0x18] ;  /* 0x00001804ff067984 */ /* 0x000e280008000a00 */
[----:B------:R-:W1:Y:S01]  /*1690*/  LDS.128 R8, [UR4+0x20] ;  /* 0x00002004ff087984 */ /* 0x000e620008000c00 */
[----:B0-----:R-:W-:-:S10]  /*16a0*/  DADD R6, R4, R6 ;  /* 0x0000000004067229 */ /* 0x001fd40000000006 */
[----:B------:R-:W-:Y:S02]  /*16b0*/  FSEL R12, R6, R4, P0 ;  /* 0x00000004060c7208 */ /* 0x000fe40000000000 */
[----:B------:R-:W-:Y:S02]  /*16c0*/  FSEL R13, R7, R5, P0 ;  /* 0x00000005070d7208 */ /* 0x000fe40000000000 */
[----:B------:R-:W0:Y:S01]  /*16d0*/  LDS.128 R4, [UR4+0x30] ;  /* 0x00003004ff047984 */ /* 0x000e220008000c00 */
[----:B------:R-:W-:-:S03]  /*16e0*/  ISETP.GT.U32.AND P0, PT, R2, 0x40, PT ;  /* 0x000000400200780c */ /* 0x000fc60003f04070 */
[----:B-1----:R-:W-:Y:S01]  /*16f0*/  DADD R8, R8, R12 ;  /* 0x0000000008087229 */ /* 0x002fe2000000000c */
[----:B------:R-:W-:-:S09]  /*1700*/  ISETP.GT.U32.AND.EX P0, PT, R0, RZ, PT, P0 ;  /* 0x000000ff0000720c */ /* 0x000fd20003f04100 */
[----:B------:R-:W-:Y:S02]  /*1710*/  FSEL R8, R8, R12, P0 ;  /* 0x0000000c08087208 */ /* 0x000fe40000000000 */
[----:B------:R-:W-:Y:S02]  /*1720*/  FSEL R9, R9, R13, P0 ;  /* 0x0000000d09097208 */ /* 0x000fe40000000000 */
[----:B------:R-:W-:-:S04]  /*1730*/  ISETP.GT.U32.AND P0, PT, R2, 0x60, PT ;  /* 0x000000600200780c */ /* 0x000fc80003f04070 */
[----:B------:R-:W-:Y:S01]  /*1740*/  DADD R10, R8, R10 ;  /* 0x00000000080a7229 */ /* 0x000fe2000000000a */
[----:B------:R-:W-:-:S09]  /*1750*/  ISETP.GT.U32.AND.EX P0, PT, R0, RZ, PT, P0 ;  /* 0x000000ff0000720c */ /* 0x000fd20003f04100 */
[----:B------:R-:W-:Y:S02]  /*1760*/  FSEL R12, R10, R8, P0 ;  /* 0x000000080a0c7208 */ /* 0x000fe40000000000 */
[----:B------:R-:W-:Y:S02]  /*1770*/  FSEL R13, R11, R9, P0 ;  /* 0x000000090b0d7208 */ /* 0x000fe40000000000 */
[----:B------:R-:W1:Y:S01]  /*1780*/  LDS.128 R8, [UR4+0x40] ;  /* 0x00004004ff087984 */ /* 0x000e620008000c00 */
[----:B------:R-:W-:-:S03]  /*1790*/  ISETP.GT.U32.AND P0, PT, R2, 0x80, PT ;  /* 0x000000800200780c */ /* 0x000fc60003f04070 */
[----:B0-----:R-:W-:Y:S01]  /*17a0*/  DADD R4, R4, R12 ;  /* 0x0000000004047229 */ /* 0x001fe2000000000c */
        /* <DEDUP_REMOVED lines=52> */
[----:B------:R-:W-:-:S04]  /*1af0*/  ISETP.GT.U32.AND P0, PT, R2, 0x1c0, PT ;  /* 0x000001c00200780c */ /* 0x000fc80003f04070 */
        /* <DEDUP_REMOVED lines=8> */
[----:B------:R-:W-:Y:S01]  /*1b80*/  FSEL R5, R11, R5, P0 ;  /* 0x000000050b057208 */ /* 0x000fe20000000000 */
[----:B------:R-:W-:Y:S06]  /*1b90*/  BRA `(.L_x_75) ;  /* 0x0000001400b47947 */ /* 0x000fec0003800000 */
.L_x_61:
[----:B------:R-:W0:Y:S01]  /*1ba0*/  S2R R3, SR_TID.X ;  /* 0x0000000000037919 */ /* 0x000e220000002100 */
[----:B------:R-:W0:Y:S02]  /*1bb0*/  LDCU.64 UR4, c[0x0][0x380] ;  /* 0x00007000ff0477ac */ /* 0x000e240008000a00 */
[----:B0-----:R-:W-:-:S05]  /*1bc0*/  IADD3 R4, P0, PT, R3, UR4, RZ ;  /* 0x0000000403047c10 */ /* 0x001fca000ff1e0ff */
[----:B------:R-:W-:-:S05]  /*1bd0*/  IMAD.X R5, RZ, RZ, UR5, P0 ;  /* 0x00000005ff057e24 */ /* 0x000fca00080e06ff */
[----:B------:R-:W2:Y:S04]  /*1be0*/  LDG.E.U8.CONSTANT R9, desc[UR6][R4.64] ;  /* 0x0000000604097981 */ /* 0x000ea8000c1e9100 */
[----:B------:R-:W3:Y:S04]  /*1bf0*/  LDG.E.U8.CONSTANT R8, desc[UR6][R4.64+0x200] ;  /* 0x0002000604087981 */ /* 0x000ee8000c1e9100 */
[----:B------:R-:W4:Y:S04]  /*1c00*/  LDG.E.U8.CONSTANT R10, desc[UR6][R4.64+0x400] ;  /* 0x00040006040a7981 */ /* 0x000f28000c1e9100 */
[----:B------:R-:W5:Y:S04]  /*1c10*/  LDG.E.U8.CONSTANT R14, desc[UR6][R4.64+0x600] ;  /* 0x00060006040e7981 */ /* 0x000f68000c1e9100 */
[----:B------:R-:W5:Y:S04]  /*1c20*/  LDG.E.U8.CONSTANT R12, desc[UR6][R4.64+0x800] ;  /* 0x00080006040c7981 */ /* 0x000f68000c1e9100 */
[----:B------:R-:W5:Y:S04]  /*1c30*/  LDG.E.U8.CONSTANT R7, desc[UR6][R4.64+0xa00] ;  /* 0x000a000604077981 */ /* 0x000f68000c1e9100 */
[----:B------:R-:W5:Y:S01]  /*1c40*/  LDG.E.U8.CONSTANT R6, desc[UR6][R4.64+0xc00] ;  /* 0x000c000604067981 */ /* 0x000f62000c1e9100 */
[----:B------:R-:W-:Y:S01]  /*1c50*/  UMOV UR5, 0xe00 ;  /* 0x00000e0000057882 */ /* 0x000fe20000000000 */
[----:B------:R-:W-:Y:S01]  /*1c60*/  UMOV UR4, URZ ;  /* 0x000000ff00047c82 */ /* 0x000fe20008000000 */
[----:B--2---:R-:W-:-:S02]  /*1c70*/  PRMT R9, R9, 0x8880, RZ ;  /* 0x0000888009097816 */ /* 0x004fc400000000ff */
[----:B---3--:R-:W-:Y:S02]  /*1c80*/  PRMT R13, R8, 0x8880, RZ ;  /* 0x00008880080d7816 */ /* 0x008fe400000000ff */
[----:B------:R-:W-:Y:S02]  /*1c90*/  PRMT R18, R9, 0x7710, RZ ;  /* 0x0000771009127816 */ /* 0x000fe400000000ff */
[----:B------:R-:W-:Y:S02]  /*1ca0*/  PRMT R13, R13, 0x7710, RZ ;  /* 0x000077100d0d7816 */ /* 0x000fe400000000ff */
[----:B----4-:R-:W-:Y:S01]  /*1cb0*/  PRMT R16, R10, 0x8880, RZ ;  /* 0x000088800a107816 */ /* 0x010fe200000000ff */
[----:B------:R-:W-:Y:S01]  /*1cc0*/  I2F.F64.S16 R8, R18 ;  /* 0x0000001200087312 */ /* 0x000fe20000101c00 */
[----:B-----5:R-:W-:Y:S02]  /*1cd0*/  PRMT R17, R14, 0x8880, RZ ;  /* 0x000088800e117816 */ /* 0x020fe400000000ff */
[----:B------:R-:W-:-:S02]  /*1ce0*/  PRMT R16, R16, 0x7710, RZ ;  /* 0x0000771010107816 */ /* 0x000fc400000000ff */
[----:B------:R-:W-:Y:S02]  /*1cf0*/  PRMT R17, R17, 0x7710, RZ ;  /* 0x0000771011117816 */ /* 0x000fe400000000ff */
[----:B------:R-:W-:Y:S01]  /*1d00*/  PRMT R12, R12, 0x8880, RZ ;  /* 0x000088800c0c7816 */ /* 0x000fe200000000ff */
[----:B------:R0:W1:Y:S01]  /*1d10*/  I2F.F64.S16 R10, R13 ;  /* 0x0000000d000a7312 */ /* 0x0000620000101c00 */
[----:B------:R-:W-:Y:S02]  /*1d20*/  PRMT R7, R7, 0x8880, RZ ;  /* 0x0000888007077816 */ /* 0x000fe400000000ff */
[----:B------:R-:W-:-:S05]  /*1d30*/  PRMT R12, R12, 0x7710, RZ ;  /* 0x000077100c0c7816 */ /* 0x000fca00000000ff */
[----:B------:R2:W3:Y:S01]  /*1d40*/  I2F.F64.S16 R14, R16 ;  /* 0x00000010000e7312 */ /* 0x0004e20000101c00 */
[----:B0-----:R-:W-:Y:S01]  /*1d50*/  PRMT R13, R7, 0x7710, RZ ;  /* 0x00007710070d7816 */ /* 0x001fe200000000ff */
[----:B-1----:R-:W-:Y:S01]  /*1d60*/  DADD R10, R8, R10 ;  /* 0x00000000080a7229 */ /* 0x002fe2000000000a */
[----:B--2---:R-:W-:-:S05]  /*1d70*/  PRMT R16, R6, 0x8880, RZ ;  /* 0x0000888006107816 */ /* 0x004fca00000000ff */
[----:B------:R-:W0:Y:S01]  /*1d80*/  I2F.F64.S16 R8, R17 ;  /* 0x0000001100087312 */ /* 0x000e220000101c00 */
[----:B------:R-:W-:Y:S01]  /*1d90*/  PRMT R16, R16, 0x7710, RZ ;  /* 0x0000771010107816 */ /* 0x000fe200000000ff */
[----:B---3--:R-:W-:-:S06]  /*1da0*/  DADD R14, R14, R10 ;  /* 0x000000000e0e7229 */ /* 0x008fcc000000000a */
[----:B------:R-:W1:Y:S02]  /*1db0*/  I2F.F64.S16 R10, R12 ;  /* 0x0000000c000a7312 */ /* 0x000e640000101c00 */
[----:B0-----:R-:W-:-:S06]  /*1dc0*/  DADD R8, R8, R14 ;  /* 0x0000000008087229 */ /* 0x001fcc000000000e */
[----:B------:R-:W0:Y:S02]  /*1dd0*/  I2F.F64.S16 R6, R13 ;  /* 0x0000000d00067312 */ /* 0x000e240000101c00 */
[----:B-1----:R-:W-:-:S06]  /*1de0*/  DADD R10, R10, R8 ;  /* 0x000000000a0a7229 */ /* 0x002fcc0000000008 */
[----:B------:R-:W1:Y:S01]  /*1df0*/  I2F.F64.S16 R14, R16 ;  /* 0x00000010000e7312 */ /* 0x000e620000101c00 */
[----:B------:R-:W-:-:S04]  /*1e00*/  IADD3 R8, P1, PT, R2, -0xe00, RZ ;  /* 0xfffff20002087810 */ /* 0x000fc80007f3e0ff */
[----:B------:R-:W-:Y:S02]  /*1e10*/  ISETP.GE.U32.AND P0, PT, R8, 0xe00, PT ;  /* 0x00000e000800780c */ /* 0x000fe40003f06070 */
[----:B------:R-:W-:Y:S01]  /*1e20*/  IADD3.X R9, PT, PT, R0, -0x1, RZ, P1, !PT ;  /* 0xffffffff00097810 */ /* 0x000fe20000ffe4ff */
[----:B0-----:R-:W-:-:S03]  /*1e30*/  DADD R6, R6, R10 ;  /* 0x0000000006067229 */ /* 0x001fc6000000000a */
[----:B------:R-:W-:-:S05]  /*1e40*/  ISETP.GE.U32.AND.EX P0, PT, R9, RZ, PT, P0 ;  /* 0x000000ff0900720c */ /* 0x000fca0003f06100 */
[----:B-1----:R-:W-:-:S08]  /*1e50*/  DADD R14, R14, R6 ;  /* 0x000000000e0e7229 */ /* 0x002fd00000000006 */
[----:B------:R-:W-:Y:S05]  /*1e60*/  @!P0 BRA `(.L_x_76) ;  /* 0x0000000000d48947 */ /* 0x000fea0003800000 */
[----:B------:R-:W0:Y:S01]  /*1e70*/  LDC.64 R6, c[0x0][0x390] ;  /* 0x0000e400ff067b82 */ /* 0x000e220000000a00 */
[----:B------:R-:W-:Y:S01]  /*1e80*/  UMOV UR5, 0xe00 ;  /* 0x00000e0000057882 */ /* 0x000fe20000000000 */
[----:B------:R-:W-:-:S05]  /*1e90*/  UMOV UR4, URZ ;  /* 0x000000ff00047c82 */ /* 0x000fca0008000000 */
.L_x_78:
[----:B------:R-:W-:-:S04]  /*1ea0*/  IADD3 R18, P0, PT, R4, UR5, RZ ;  /* 0x0000000504127c10 */ /* 0x000fc8000ff1e0ff */
[----:B------:R-:W-:-:S05]  /*1eb0*/  IADD3.X R19, PT, PT, R5, UR4, RZ, P0, !PT ;  /* 0x0000000405137c10 */ /* 0x000fca00087fe4ff */
[----:B------:R-:W2:Y:S04]  /*1ec0*/  LDG.E.U8.CONSTANT R12, desc[UR6][R18.64] ;  /* 0x00000006120c7981 */ /* 0x000ea8000c1e9100 */
[----:B------:R-:W3:Y:S04]  /*1ed0*/  LDG.E.U8.CONSTANT R13, desc[UR6][R18.64+0x200] ;  /* 0x00020006120d7981 */ /* 0x000ee8000c1e9100 */
[----:B------:R-:W4:Y:S04]  /*1ee0*/  LDG.E.U8.CONSTANT R22, desc[UR6][R18.64+0x400] ;  /* 0x0004000612167981 */ /* 0x000f28000c1e9100 */
[----:B------:R-:W5:Y:S04]  /*1ef0*/  LDG.E.U8.CONSTANT R11, desc[UR6][R18.64+0x600] ;  /* 0x00060006120b7981 */ /* 0x000f68000c1e9100 */
[----:B------:R-:W5:Y:S04]  /*1f00*/  LDG.E.U8.CONSTANT R10, desc[UR6][R18.64+0x800] ;  /* 0x00080006120a7981 */ /* 0x000f68000c1e9100 */
[----:B------:R-:W5:Y:S04]  /*1f10*/  LDG.E.U8.CONSTANT R0, desc[UR6][R18.64+0xa00] ;  /* 0x000a000612007981 */ /* 0x000f68000c1e9100 */
[----:B------:R1:W5:Y:S01]  /*1f20*/  LDG.E.U8.CONSTANT R2, desc[UR6][R18.64+0xc00] ;  /* 0x000c000612027981 */ /* 0x000362000c1e9100 */
[----:B--2---:R-:W-:-:S04]  /*1f30*/  PRMT R12, R12, 0x8880, RZ ;  /* 0x000088800c0c7816 */ /* 0x004fc800000000ff */
[----:B------:R-:W-:Y:S02]  /*1f40*/  PRMT R20, R12, 0x7710, RZ ;  /* 0x000077100c147816 */ /* 0x000fe400000000ff */
[----:B---3--:R-:W-:Y:S02]  /*1f50*/  PRMT R13, R13, 0x8880, RZ ;  /* 0x000088800d0d7816 */ /* 0x008fe400000000ff */
[----:B------:R-:W2:Y:S01]  /*1f60*/  I2F.F64.S16 R16, R20 ;  /* 0x0000001400107312 */ /* 0x000ea20000101c00 */
[----:B----4-:R-:W-:Y:S02]  /*1f70*/  PRMT R22, R22, 0x8880, RZ ;  /* 0x0000888016167816 */ /* 0x010fe400000000ff */
[----:B------:R-:W-:Y:S02]  /*1f80*/  PRMT R21, R13, 0x7710, RZ ;  /* 0x000077100d157816 */ /* 0x000fe400000000ff */
[----:B------:R-:W-:Y:S02]  /*1f90*/  PRMT R22, R22, 0x7710, RZ ;  /* 0x0000771016167816 */ /* 0x000fe400000000ff */
[----:B-----5:R-:W-:Y:S01]  /*1fa0*/  PRMT R11, R11, 0x8880, RZ ;  /* 0x000088800b0b7816 */ /* 0x020fe200000000ff */
[----:B------:R-:W3:Y:S03]  /*1fb0*/  I2F.F64.S16 R12, R21 ;  /* 0x00000015000c7312 */ /* 0x000ee60000101c00 */
[----:B-1----:R-:W-:-:S02]  /*1fc0*/  PRMT R18, R11, 0x7710, RZ ;  /* 0x000077100b127816 */ /* 0x002fc400000000ff */
[----:B------:R-:W-:Y:S01]  /*1fd0*/  PRMT R0, R0, 0x8880, RZ ;  /* 0x0000888000007816 */ /* 0x000fe200000000ff */
[----:B--2---:R-:W-:Y:S01]  /*1fe0*/  DADD R16, R16, R14 ;  /* 0x0000000010107229 */ /* 0x004fe2000000000e */
[----:B------:R-:W-:Y:S01]  /*1ff0*/  PRMT R2, R2, 0x8880, RZ ;  /* 0x0000888002027816 */ /* 0x000fe200000000ff */
[----:B------:R-:W1:Y:S03]  /*2000*/  I2F.F64.S16 R14, R22 ;  /* 0x00000016000e7312 */ /* 0x000e660000101c00 */
[----:B------:R-:W-:Y:S01]  /*2010*/  PRMT R19, R2, 0x7710, RZ ;  /* 0x0000771002137816 */ /* 0x000fe200000000ff */
[----:B0-----:R-:W-:Y:S02]  /*2020*/  IMAD.MOV.U32 R2, RZ, RZ, R6 ;  /* 0x000000ffff027224 */ /* 0x001fe400078e0006 */
[----:B---3--:R-:W-:Y:S01]  /*2030*/  DADD R12, R12, R16 ;  /* 0x000000000c0c7229 */ /* 0x008fe20000000010 */
[----:B------:R-:W-:-:S02]  /*2040*/  PRMT R16, R10, 0x8880, RZ ;  /* 0x000088800a107816 */ /* 0x000fc400000000ff */
[----:B------:R0:W2:Y:S01]  /*2050*/  I2F.F64.S16 R10, R18 ;  /* 0x00000012000a7312 */ /* 0x0000a20000101c00 */
[----:B------:R-:W-:Y:S01]  /*2060*/  PRMT R17, R0, 0x7710, RZ ;  /* 0x0000771000117816 */ /* 0x000fe200000000ff */
[----:B------:R-:W-:Y:S01]  /*2070*/  IMAD.MOV.U32 R0, RZ, RZ, R7 ;  /* 0x000000ffff007224 */ /* 0x000fe200078e0007 */
[----:B------:R-:W-:Y:S02]  /*2080*/  PRMT R16, R16, 0x7710, RZ ;  /* 0x0000771010107816 */ /* 0x000fe400000000ff */
[----:B-1----:R-:W-:-:S03]  /*2090*/  DADD R14, R14, R12 ;  /* 0x000000000e0e7229 */ /* 0x002fc6000000000c */
[----:B------:R-:W1:Y:S01]  /*20a0*/  I2F.F64.S16 R12, R16 ;  /* 0x00000010000c7312 */ /* 0x000e620000101c00 */
[----:B0-----:R-:W-:-:S04]  /*20b0*/  IADD3 R18, P1, PT, R2, -UR5, RZ ;  /* 0x8000000502127c10 */ /* 0x001fc8000ff3e0ff */
[----:B------:R-:W-:Y:S01]  /*20c0*/  ISETP.GE.U32.AND P0, PT, R18, 0xe00, PT ;  /* 0x00000e001200780c */ /* 0x000fe20003f06070 */
[----:B--2---:R-:W-:Y:S02]  /*20d0*/  DADD R14, R10, R14 ;  /* 0x000000000a0e7229 */ /* 0x004fe4000000000e */
[----:B------:R-:W0:Y:S06]  /*20e0*/  I2F.F64.S16 R10, R17 ;  /* 0x00000011000a7312 */ /* 0x000e2c0000101c00 */
[----:B-1----:R-:W-:Y:S02]  /*20f0*/  DADD R12, R12, R14 ;  /* 0x000000000c0c7229 */ /* 0x002fe4000000000e */
[----:B------:R-:W1:Y:S06]  /*2100*/  I2F.F64.S16 R14, R19 ;  /* 0x00000013000e7312 */ /* 0x000e6c0000101c00 */
[----:B0-----:R-:W-:Y:S01]  /*2110*/  DADD R10, R10, R12 ;  /* 0x000000000a0a7229 */ /* 0x001fe2000000000c */
[----:B------:R-:W-:-:S04]  /*2120*/  IADD3.X R12, PT, PT, R0, ~UR4, RZ, P1, !PT ;  /* 0x80000004000c7c10 */ /* 0x000fc80008ffe4ff */
[----:B------:R-:W-:-:S03]  /*2130*/  ISETP.GE.U32.AND.EX P0, PT, R12, RZ, PT, P0 ;  /* 0x000000ff0c00720c */ /* 0x000fc60003f06100 */
[----:B-1----:R-:W-:-:S10]  /*2140*/  DADD R14, R14, R10 ;  /* 0x000000000e0e7229 */ /* 0x002fd4000000000a */
[----:B------:R-:W-:Y:S05]  /*2150*/  @!P0 BRA `(.L_x_77) ;  /* 0x0000000c00488947 */ /* 0x000fea0003800000 */
[----:B------:R-:W-:-:S04]  /*2160*/  UIADD3 UR5, UP0, UPT, UR5, 0xe00, URZ ;  /* 0x00000e0005057890 */ /* 0x000fc8000ff1e0ff */
[----:B------:R-:W-:Y:S02]  /*2170*/  UIADD3.X UR4, UPT, UPT, URZ, UR4, URZ, UP0, !UPT ;  /* 0x00000004ff047290 */ /* 0x000fe400087fe4ff */
[----:B------:R-:W-:-:S04]  /*2180*/  ISETP.LT.U32.AND P0, PT, R8, UR5, PT ;  /* 0x0000000508007c0c */ /* 0x000fc8000bf01070 */
[----:B------:R-:W-:-:S05]  /*2190*/  IMAD.U32 R10, RZ, RZ, UR4 ;  /* 0x00000004ff0a7e24 */ /* 0x000fca000f8e00ff */
[----:B------:R-:W-:-:S13]  /*21a0*/  ISETP.GT.U32.AND.EX P0, PT, R10, R9, PT, P0 ;  /* 0x000000090a00720c */ /* 0x000fda0003f04100 */
[----:B------:R-:W-:Y:S05]  /*21b0*/  @!P0 BRA `(.L_x_78) ;  /* 0xfffffffc00388947 */ /* 0x000fea000383ffff */
.L_x_76:
[----:B------:R-:W-:Y:S01]  /*21c0*/  IMAD.U32 R5, RZ, RZ, UR4 ;  /* 0x00000004ff057e24 */ /* 0x000fe2000f8e00ff */
[----:B------:R-:W-:-:S04]  /*21d0*/  ISETP.LE.U32.AND P0, PT, R2, UR5, PT ;  /* 0x0000000502007c0c */ /* 0x000fc8000bf03070 */
[----:B------:R-:W-:-:S13]  /*21e0*/  ISETP.GE.U32.AND.EX P0, PT, R5, R0, PT, P0 ;  /* 0x000000000500720c */ /* 0x000fda0003f06100 */
[----:B------:R-:W-:Y:S05]  /*21f0*/  @P0 BRA `(.L_x_77) ;  /* 0x0000000c00200947 */ /* 0x000fea0003800000 */
[----:B------:R-:W-:Y:S01]  /*2200*/  VIADD R0, R2, -UR5 ;  /* 0x8000000502007c36 */ /* 0x000fe20008000000 */
[----:B------:R-:W-:Y:S04]  /*2210*/  BSSY.RECONVERGENT B1, `(.L_x_77) ;  /* 0x00000c6000017945 */ /* 0x000fe80003800200 */
[----:B------:R-:W-:-:S13]  /*2220*/  ISETP.GE.AND P0, PT, R3, R0, PT ;  /* 0x000000000300720c */ /* 0x000fda0003f06270 */
[----:B------:R-:W-:Y:S05]  /*2230*/  @P0 BRA `(.L_x_79) ;  /* 0x0000000c000c0947 */ /* 0x000fea0003800000 */
[----:B------:R-:W-:Y:S01]  /*2240*/  LOP3.LUT R5, RZ, R3, RZ, 0x33, !PT ;  /* 0x00000003ff057212 */ /* 0x000fe200078e33ff */
[----:B------:R-:W-:Y:S03]  /*2250*/  BSSY.RECONVERGENT B2, `(.L_x_80) ;  /* 0x0000019000027945 */ /* 0x000fe60003800200 */
[----:B------:R-:W-:Y:S01]  /*2260*/  IADD3 R2, PT, PT, R2, -UR5, R5 ;  /* 0x8000000502027c10 */ /* 0x000fe2000fffe005 */
[----:B------:R-:W-:-:S03]  /*2270*/  IMAD.MOV.U32 R5, RZ, RZ, R3 ;  /* 0x000000ffff057224 */ /* 0x000fc600078e0003 */
[C---:B------:R-:W-:Y:S02]  /*2280*/  LOP3.LUT R4, R2.reuse, 0x600, RZ, 0xc0, !PT ;  /* 0x0000060002047812 */ /* 0x040fe400078ec0ff */
[----:B------:R-:W-:Y:S02]  /*2290*/  ISETP.GE.U32.AND P0, PT, R2, 0x600, PT ;  /* 0x000006000200780c */ /* 0x000fe40003f06070 */
[----:B------:R-:W-:-:S13]  /*22a0*/  ISETP.NE.AND P1, PT, R4, 0x600, PT ;  /* 0x000006000400780c */ /* 0x000fda0003f25270 */
[----:B------:R-:W-:Y:S05]  /*22b0*/  @!P1 BRA `(.L_x_81) ;  /* 0x0000000000489947 */ /* 0x000fea0003800000 */
[----:B------:R-:W0:Y:S01]  /*22c0*/  LDC.64 R8, c[0x0][0x380] ;  /* 0x0000e000ff087b82 */ /* 0x000e220000000a00 */
[----:B------:R-:W-:Y:S01]  /*22d0*/  LEA.HI R2, R2, 0x1, RZ, 0x17 ;  /* 0x0000000102027811 */ /* 0x000fe200078fb8ff */
[----:B------:R-:W-:-:S03]  /*22e0*/  IMAD.MOV.U32 R5, RZ, RZ, R3 ;  /* 0x000000ffff057224 */ /* 0x000fc600078e0003 */
[----:B------:R-:W-:-:S05]  /*22f0*/  LOP3.LUT R2, R2, 0x3, RZ, 0xc0, !PT ;  /* 0x0000000302027812 */ /* 0x000fca00078ec0ff */
[----:B------:R-:W-:Y:S01]  /*2300*/  IMAD.MOV R2, RZ, RZ, -R2 ;  /* 0x000000ffff027224 */ /* 0x000fe200078e0a02 */
[----:B0-----:R-:W-:-:S04]  /*2310*/  IADD3 R8, P1, P2, R8, UR5, R3 ;  /* 0x0000000508087c10 */ /* 0x001fc8000fa3e003 */
[----:B------:R-:W-:-:S09]  /*2320*/  IADD3.X R9, PT, PT, R9, UR4, RZ, P1, P2 ;  /* 0x0000000409097c10 */ /* 0x000fd20008fe44ff */
.L_x_82:
        /* <DEDUP_REMOVED lines=11> */
.L_x_81:
[----:B------:R-:W-:Y:S05]  /*23e0*/  BSYNC.RECONVERGENT B2 ;  /* 0x0000000000027941 */ /* 0x000fea0003800200 */
.L_x_80:
[----:B------:R-:W-:Y:S05]  /*23f0*/  @!P0 BRA `(.L_x_79) ;  /* 0x00000008009c8947 */ /* 0x000fea0003800000 */
[----:B------:R-:W0:Y:S01]  /*2400*/  LDC.64 R12, c[0x0][0x380] ;  /* 0x0000e000ff0c7b82 */ /* 0x000e220000000a00 */
[--C-:B------:R-:W-:Y:S01]  /*2410*/  IMAD.IADD R2, R0, 0x1, -R5.reuse ;  /* 0x0000000100027824 */ /* 0x100fe200078e0a05 */
[----:B------:R-:W-:Y:S04]  /*2420*/  BSSY.RECONVERGENT B2, `(.L_x_83) ;  /* 0x000005d000027945 */ /* 0x000fe80003800200 */
[----:B------:R-:W-:Y:S02]  /*2430*/  ISETP.GT.AND P1, PT, R2, 0x1800, PT ;  /* 0x000018000200780c */ /* 0x000fe40003f24270 */
[----:B0-----:R-:W-:-:S04]  /*2440*/  IADD3 R12, P0, P2, R12, UR5, R5 ;  /* 0x000000050c0c7c10 */ /* 0x001fc8000fa1e005 */
[----:B------:R-:W-:Y:S02]  /*2450*/  IADD3.X R13, PT, PT, R13, UR4, RZ, P0, P2 ;  /* 0x000000040d0d7c10 */ /* 0x000fe400087e44ff */
[----:B------:R-:W-:-:S05]  /*2460*/  PLOP3.LUT P0, PT, PT, PT, PT, 0x80, 0x8 ;  /* 0x000000000008781c */ /* 0x000fca0003f0f070 */
[----:B------:R-:W-:Y:S08]  /*2470*/  @!P1 BRA `(.L_x_84) ;  /* 0x00000004005c9947 */ /* 0x000ff00003800000 */
[----:B------:R-:W-:Y:S01]  /*2480*/  PLOP3.LUT P0, PT, PT, PT, PT, 0x8, 0x80 ;  /* 0x000000000080781c */ /* 0x000fe20003f0e170 */
[----:B------:R-:W-:-:S12]  /*2490*/  VIADD R2, R0, 0xffffe800 ;  /* 0xffffe80000027836 */ /* 0x000fd80000000000 */
.L_x_85:
        /* <DEDUP_REMOVED lines=15> */
[----:B------:R0:W5:Y:S01]  /*2590*/  LDG.E.U8.CONSTANT R7, desc[UR6][R12.64+0x1e00] ;  /* 0x001e00060c077981 */ /* 0x000162000c1e9100 */
[----:B------:R-:W-:-:S05]  /*25a0*/  VIADD R5, R5, 0x2000 ;  /* 0x0000200005057836 */ /* 0x000fca0000000000 */
[----:B------:R-:W-:Y:S02]  /*25b0*/  ISETP.GE.AND P1, PT, R5, R2, PT ;  /* 0x000000020500720c */ /* 0x000fe40003f26270 */
[----:B0-----:R-:W-:-:S05]  /*25c0*/  IADD3 R12, P2, PT, R12, 0x2000, RZ ;  /* 0x000020000c0c7810 */ /* 0x001fca0007f5e0ff */
[----:B------:R-:W-:Y:S01]  /*25d0*/  IMAD.X R13, RZ, RZ, R13, P2 ;  /* 0x000000ffff0d7224 */ /* 0x000fe200010e060d */
        /* <DEDUP_REMOVED lines=8> */
[----:B------:R-:W1:Y:S01]  /*2660*/  I2F.F64.S16 R16, R27 ;  /* 0x0000001b00107312 */ /* 0x000e620000101c00 */
[----:B------:R-:W-:-:S02]  /*2670*/  PRMT R20, R20, 0x8880, RZ ;  /* 0x0000888014147816 */ /* 0x000fc400000000ff */
[----:B------:R-:W-:Y:S02]  /*2680*/  PRMT R25, R25, 0x7710, RZ ;  /* 0x0000771019197816 */ /* 0x000fe400000000ff */
[----:B------:R-:W-:Y:S01]  /*2690*/  PRMT R20, R20, 0x7710, RZ ;  /* 0x0000771014147816 */ /* 0x000fe200000000ff */
[----:B0-----:R-:W-:Y:S01]  /*26a0*/  DADD R18, R18, R14 ;  /* 0x0000000012127229 */ /* 0x001fe2000000000e */
[----:B------:R-:W-:Y:S01]  /*26b0*/  PRMT R24, R24, 0x8880, RZ ;  /* 0x0000888018187816 */ /* 0x000fe200000000ff */
[----:B------:R-:W0:Y:S01]  /*26c0*/  I2F.F64.S16 R14, R28 ;  /* 0x0000001c000e7312 */ /* 0x000e220000101c00 */
[----:B------:R-:W-:Y:S02]  /*26d0*/  PRMT R23, R23, 0x8880, RZ ;  /* 0x0000888017177816 */ /* 0x000fe400000000ff */
[----:B------:R-:W-:Y:S02]  /*26e0*/  PRMT R24, R24, 0x7710, RZ ;  /* 0x0000771018187816 */ /* 0x000fe400000000ff */
[----:B------:R-:W-:Y:S01]  /*26f0*/  PRMT R23, R23, 0x7710, RZ ;  /* 0x0000771017177816 */ /* 0x000fe200000000ff */
[----:B-1----:R-:W-:Y:S01]  /*2700*/  DADD R16, R18, R16 ;  /* 0x0000000012107229 */ /* 0x002fe20000000010 */
[----:B------:R-:W-:Y:S01]  /*2710*/  PRMT R9, R9, 0x8880, RZ ;  /* 0x0000888009097816 */ /* 0x000fe200000000ff */
[----:B------:R-:W1:Y:S03]  /*2720*/  I2F.F64.S16 R18, R25 ;  /* 0x0000001900127312 */ /* 0x000e660000101c00 */
[----:B------:R-:W-:-:S02]  /*2730*/  PRMT R9, R9, 0x7710, RZ ;  /* 0x0000771009097816 */ /* 0x000fc400000000ff */
[----:B------:R-:W-:Y:S01]  /*2740*/  PRMT R21, R21, 0x8880, RZ ;  /* 0x0000888015157816 */ /* 0x000fe200000000ff */
[----:B0-----:R-:W-:Y:S01]  /*2750*/  DADD R14, R16, R14 ;  /* 0x00000000100e7229 */ /* 0x001fe2000000000e */
[----:B------:R-:W-:Y:S01]  /*2760*/  PRMT R6, R6, 0x8880, RZ ;  /* 0x0000888006067816 */ /* 0x000fe200000000ff */
[----:B------:R0:W2:Y:S01]  /*2770*/  I2F.F64.S16 R16, R20 ;  /* 0x0000001400107312 */ /* 0x0000a20000101c00 */
[----:B------:R-:W-:Y:S02]  /*2780*/  PRMT R21, R21, 0x7710, RZ ;  /* 0x0000771015157816 */ /* 0x000fe400000000ff */
[----:B------:R-:W-:Y:S02]  /*2790*/  PRMT R6, R6, 0x7710, RZ ;  /* 0x0000771006067816 */ /* 0x000fe400000000ff */
[----:B------:R-:W-:Y:S01]  /*27a0*/  PRMT R11, R11, 0x8880, RZ ;  /* 0x000088800b0b7816 */ /* 0x000fe200000000ff */
[----:B-1----:R-:W-:Y:S02]  /*27b0*/  DADD R14, R14, R18 ;  /* 0x000000000e0e7229 */ /* 0x002fe40000000012 */
[----:B------:R-:W1:Y:S01]  /*27c0*/  I2F.F64.S16 R18, R24 ;  /* 0x0000001800127312 */ /* 0x000e620000101c00 */
[----:B0-----:R-:W-:-:S02]  /*27d0*/  PRMT R20, R22, 0x8880, RZ ;  /* 0x0000888016147816 */ /* 0x001fc400000000ff */
[----:B------:R-:W-:Y:S02]  /*27e0*/  PRMT R22, R11, 0x7710, RZ ;  /* 0x000077100b167816 */ /* 0x000fe400000000ff */
[----:B------:R-:W-:Y:S01]  /*27f0*/  PRMT R20, R20, 0x7710, RZ ;  /* 0x0000771014147816 */ /* 0x000fe200000000ff */
[----:B--2---:R-:W-:Y:S01]  /*2800*/  DADD R16, R14, R16 ;  /* 0x000000000e107229 */ /* 0x004fe20000000010 */
[----:B------:R-:W-:Y:S01]  /*2810*/  PRMT R4, R4, 0x8880, RZ ;  /* 0x0000888004047816 */ /* 0x000fe200000000ff */
[----:B------:R-:W0:Y:S03]  /*2820*/  I2F.F64.S16 R14, R23 ;  /* 0x00000017000e7312 */ /* 0x000e260000101c00 */
[----:B------:R-:W-:-:S03]  /*2830*/  PRMT R4, R4, 0x7710, RZ ;  /* 0x0000771004047816 */ /* 0x000fc600000000ff */
[----:B-1----:R-:W-:Y:S02]  /*2840*/  DADD R16, R16, R18 ;  /* 0x0000000010107229 */ /* 0x002fe40000000012 */
[----:B------:R-:W1:Y:S06]  /*2850*/  I2F.F64.S16 R18, R9 ;  /* 0x0000000900127312 */ /* 0x000e6c0000101c00 */
[----:B0-----:R-:W-:Y:S02]  /*2860*/  DADD R14, R16, R14 ;  /* 0x00000000100e7229 */ /* 0x001fe4000000000e */
[----:B------:R-:W0:Y:S06]  /*2870*/  I2F.F64.S16 R16, R20 ;  /* 0x0000001400107312 */ /* 0x000e2c0000101c00 */
[----:B-1----:R-:W-:-:S02]  /*2880*/  DADD R18, R14, R18 ;  /* 0x000000000e127229 */ /* 0x002fc40000000012 */
[----:B------:R-:W1:Y:S06]  /*2890*/  I2F.F64.S16 R14, R21 ;  /* 0x00000015000e7312 */ /* 0x000e6c0000101c00 */
[----:B0-----:R-:W-:Y:S02]  /*28a0*/  DADD R18, R18, R16 ;  /* 0x0000000012127229 */ /* 0x001fe40000000010 */
[----:B------:R-:W0:Y:S06]  /*28b0*/  I2F.F64.S16 R16, R6 ;  /* 0x0000000600107312 */ /* 0x000e2c0000101c00 */
[----:B-1----:R-:W-:Y:S01]  /*28c0*/  DADD R14, R18, R14 ;  /* 0x00000000120e7229 */ /* 0x002fe2000000000e */
[----:B------:R-:W-:-:S02]  /*28d0*/  PRMT R18, R10, 0x8880, RZ ;  /* 0x000088800a127816 */ /* 0x000fc400000000ff */
[----:B------:R-:W1:Y:S02]  /*28e0*/  I2F.F64.S16 R10, R22 ;  /* 0x00000016000a7312 */ /* 0x000e640000101c00 */
[----:B------:R-:W-:-:S03]  /*28f0*/  PRMT R18, R18, 0x7710, RZ ;  /* 0x0000771012127816 */ /* 0x000fc600000000ff */
[----:B0-----:R-:W-:-:S03]  /*2900*/  DADD R16, R14, R16 ;  /* 0x000000000e107229 */ /* 0x001fc60000000010 */
[----:B------:R-:W0:Y:S05]  /*2910*/  I2F.F64.S16 R14, R18 ;  /* 0x00000012000e7312 */ /* 0x000e2a0000101c00 */
[----:B-1----:R-:W-:Y:S01]  /*2920*/  DADD R10, R16, R10 ;  /* 0x00000000100a7229 */ /* 0x002fe2000000000a */
[----:B------:R-:W-:Y:S02]  /*2930*/  PRMT R16, R8, 0x8880, RZ ;  /* 0x0000888008107816 */ /* 0x000fe400000000ff */
[----:B------:R-:W1:Y:S01]  /*2940*/  I2F.F64.S16 R8, R4 ;  /* 0x0000000400087312 */ /* 0x000e620000101c00 */
[----:B------:R-:W-:Y:S02]  /*2950*/  PRMT R17, R7, 0x8880, RZ ;  /* 0x0000888007117816 */ /* 0x000fe400000000ff */
[----:B------:R-:W-:-:S02]  /*2960*/  PRMT R16, R16, 0x7710, RZ ;  /* 0x0000771010107816 */ /* 0x000fc400000000ff */
[----:B0-----:R-:W-:Y:S01]  /*2970*/  DADD R10, R10, R14 ;  /* 0x000000000a0a7229 */ /* 0x001fe2000000000e */
[----:B------:R-:W-:Y:S02]  /*2980*/  PRMT R17, R17, 0x7710, RZ ;  /* 0x0000771011117816 */ /* 0x000fe400000000ff */
[----:B------:R-:W0:Y:S05]  /*2990*/  I2F.F64.S16 R6, R16 ;  /* 0x0000001000067312 */ /* 0x000e2a0000101c00 */
[----:B-1----:R-:W-:-:S03]  /*29a0*/  DADD R8, R10, R8 ;  /* 0x000000000a087229 */ /* 0x002fc60000000008 */
[----:B------:R-:W1:Y:S05]  /*29b0*/  I2F.F64.S16 R14, R17 ;  /* 0x00000011000e7312 */ /* 0x000e6a0000101c00 */
[----:B0-----:R-:W-:-:S08]  /*29c0*/  DADD R6, R8, R6 ;  /* 0x0000000008067229 */ /* 0x001fd00000000006 */
[----:B-1----:R-:W-:Y:S01]  /*29d0*/  DADD R14, R6, R14 ;  /* 0x00000000060e7229 */ /* 0x002fe2000000000e */
[----:B------:R-:W-:Y:S10]  /*29e0*/  @!P1 BRA `(.L_x_85) ;  /* 0xfffffff800ac9947 */ /* 0x000ff4000383ffff */
.L_x_84:
[----:B------:R-:W-:Y:S05]  /*29f0*/  BSYNC.RECONVERGENT B2 ;  /* 0x0000000000027941 */ /* 0x000fea0003800200 */
.L_x_83:
[----:B------:R-:W-:Y:S01]  /*2a00*/  IMAD.IADD R2, R0, 0x1, -R5 ;  /* 0x0000000100027824 */ /* 0x000fe200078e0a05 */
[----:B------:R-:W-:Y:S04]  /*2a10*/  BSSY.RECONVERGENT B2, `(.L_x_86) ;  /* 0x000002f000027945 */ /* 0x000fe80003800200 */
[----:B------:R-:W-:-:S13]  /*2a20*/  ISETP.GT.AND P1, PT, R2, 0x800, PT ;  /* 0x000008000200780c */ /* 0x000fda0003f24270 */
[----:B------:R-:W-:Y:S05]  /*2a30*/  @!P1 BRA `(.L_x_87) ;  /* 0x0000000000b09947 */ /* 0x000fea0003800000 */
        /* <DEDUP_REMOVED lines=8> */
[----:B------:R-:W-:Y:S01]  /*2ac0*/  PLOP3.LUT P0, PT, PT, PT, PT, 0x8, 0x80 ;  /* 0x000000000080781c */ /* 0x000fe20003f0e170 */
[----:B------:R-:W-:Y:S01]  /*2ad0*/  VIADD R5, R5, 0x1000 ;  /* 0x0000100005057836 */ /* 0x000fe20000000000 */
[----:B0-----:R-:W-:-:S05]  /*2ae0*/  IADD3 R12, P1, PT, R12, 0x1000, RZ ;  /* 0x000010000c0c7810 */ /* 0x001fca0007f3e0ff */
[----:B------:R-:W-:Y:S01]  /*2af0*/  IMAD.X R13, RZ, RZ, R13, P1 ;  /* 0x000000ffff0d7224 */ /* 0x000fe200008e060d */
[----:B--2---:R-:W-:-:S04]  /*2b00*/  PRMT R8, R8, 0x8880, RZ ;  /* 0x0000888008087816 */ /* 0x004fc800000000ff */
[----:B------:R-:W-:Y:S02]  /*2b10*/  PRMT R16, R8, 0x7710, RZ ;  /* 0x0000771008107816 */ /* 0x000fe400000000ff */
[----:B---3--:R-:W-:Y:S02]  /*2b20*/  PRMT R9, R9, 0x8880, RZ ;  /* 0x0000888009097816 */ /* 0x008fe400000000ff */
[----:B------:R0:W1:Y:S01]  /*2b30*/  I2F.F64.S16 R10, R16 ;  /* 0x00000010000a7312 */ /* 0x0000620000101c00 */
[----:B----4-:R-:W-:Y:S02]  /*2b40*/  PRMT R18, R18, 0x8880, RZ ;  /* 0x0000888012127816 */ /* 0x010fe400000000ff */
[----:B------:R-:W-:Y:S02]  /*2b50*/  PRMT R17, R9, 0x7710, RZ ;  /* 0x0000771009117816 */ /* 0x000fe400000000ff */
[----:B------:R-:W-:Y:S02]  /*2b60*/  PRMT R18, R18, 0x7710, RZ ;  /* 0x0000771012127816 */ /* 0x000fe400000000ff */
[----:B-----5:R-:W-:Y:S01]  /*2b70*/  PRMT R19, R19, 0x8880, RZ ;  /* 0x0000888013137816 */ /* 0x020fe200000000ff */
[----:B------:R2:W3:Y:S01]  /*2b80*/  I2F.F64.S16 R8, R17 ;  /* 0x0000001100087312 */ /* 0x0004e20000101c00 */
[----:B------:R-:W-:-:S02]  /*2b90*/  PRMT R7, R7, 0x8880, RZ ;  /* 0x0000888007077816 */ /* 0x000fc400000000ff */
[----:B------:R-:W-:Y:S02]  /*2ba0*/  PRMT R19, R19, 0x7710, RZ ;  /* 0x0000771013137816 */ /* 0x000fe400000000ff */
[----:B0-----:R-:W-:Y:S01]  /*2bb0*/  PRMT R16, R7, 0x7710, RZ ;  /* 0x0000771007107816 */ /* 0x001fe200000000ff */
[----:B-1----:R-:W-:Y:S01]  /*2bc0*/  DADD R14, R14, R10 ;  /* 0x000000000e0e7229 */ /* 0x002fe2000000000a */
[----:B------:R-:W-:Y:S01]  /*2bd0*/  PRMT R6, R6, 0x8880, RZ ;  /* 0x0000888006067816 */ /* 0x000fe200000000ff */
[----:B------:R-:W0:Y:S01]  /*2be0*/  I2F.F64.S16 R10, R18 ;  /* 0x00000012000a7312 */ /* 0x000e220000101c00 */
[----:B------:R-:W-:Y:S02]  /*2bf0*/  PRMT R4, R4, 0x8880, RZ ;  /* 0x0000888004047816 */ /* 0x000fe400000000ff */
[----:B--2---:R-:W-:Y:S02]  /*2c00*/  PRMT R17, R6, 0x7710, RZ ;  /* 0x0000771006117816 */ /* 0x004fe400000000ff */
[----:B------:R-:W-:Y:S01]  /*2c10*/  PRMT R4, R4, 0x7710, RZ ;  /* 0x0000771004047816 */ /* 0x000fe200000000ff */
[----:B---3--:R-:W-:Y:S01]  /*2c20*/  DADD R14, R14, R8 ;  /* 0x000000000e0e7229 */ /* 0x008fe20000000008 */
[----:B------:R-:W-:Y:S01]  /*2c30*/  PRMT R2, R2, 0x8880, RZ ;  /* 0x0000888002027816 */ /* 0x000fe200000000ff */
[----:B------:R-:W1:Y:S03]  /*2c40*/  I2F.F64.S16 R8, R19 ;  /* 0x0000001300087312 */ /* 0x000e660000101c00 */
[----:B------:R-:W-:-:S03]  /*2c50*/  PRMT R2, R2, 0x7710, RZ ;  /* 0x0000771002027816 */ /* 0x000fc600000000ff */
[----:B0-----:R-:W-:Y:S02]  /*2c60*/  DADD R14, R14, R10 ;  /* 0x000000000e0e7229 */ /* 0x001fe4000000000a */
[----:B------:R-:W-:Y:S06]  /*2c70*/  I2F.F64.S16 R6, R17 ;  /* 0x0000001100067312 */ /* 0x000fec0000101c00 */
[----:B-1----:R-:W-:Y:S02]  /*2c80*/  DADD R8, R14, R8 ;  /* 0x000000000e087229 */ /* 0x002fe40000000008 */
[----:B------:R-:W0:Y:S08]  /*2c90*/  I2F.F64.S16 R10, R16 ;  /* 0x00000010000a7312 */ /* 0x000e300000101c00 */
[----:B------:R-:W-:Y:S01]  /*2ca0*/  I2F.F64.S16 R14, R2 ;  /* 0x00000002000e7312 */ /* 0x000fe20000101c00 */
[----:B0-----:R-:W-:-:S07]  /*2cb0*/  DADD R8, R8, R10 ;  /* 0x0000000008087229 */ /* 0x001fce000000000a */
[----:B------:R-:W0:Y:S01]  /*2cc0*/  I2F.F64.S16 R10, R4 ;  /* 0x00000004000a7312 */ /* 0x000e220000101c00 */
[----:B------:R-:W-:-:S08]  /*2cd0*/  DADD R6, R8, R6 ;  /* 0x0000000008067229 */ /* 0x000fd00000000006 */
[----:B0-----:R-:W-:-:S08]  /*2ce0*/  DADD R6, R6, R10 ;  /* 0x0000000006067229 */ /* 0x001fd0000000000a */
[----:B------:R-:W-:-:S11]  /*2cf0*/  DADD R14, R6, R14 ;  /* 0x00000000060e7229 */ /* 0x000fd6000000000e */
.L_x_87:
[----:B------:R-:W-:Y:S05]  /*2d00*/  BSYNC.RECONVERGENT B2 ;  /* 0x0000000000027941 */ /* 0x000fea0003800200 */
.L_x_86:
[----:B------:R-:W-:-:S13]  /*2d10*/  ISETP.LT.OR P0, PT, R5, R0, P0 ;  /* 0x000000000500720c */ /* 0x000fda0000701670 */
[----:B------:R-:W-:Y:S05]  /*2d20*/  @!P0 BRA `(.L_x_79) ;  /* 0x0000000000508947 */ /* 0x000fea0003800000 */
        /* <DEDUP_REMOVED lines=20> */
.L_x_79:
[----:B------:R-:W-:Y:S05]  /*2e70*/  BSYNC.RECONVERGENT B1 ;  /* 0x0000000000017941 */ /* 0x000fea0003800200 */
.L_x_77:
        /* <DEDUP_REMOVED lines=63> */
.L_x_75:
[----:B------:R-:W-:Y:S05]  /*3270*/  BSYNC.RECONVERGENT B0 ;  /* 0x0000000000007941 */ /* 0x000fea0003800200 */
.L_x_60:
[----:B------:R-:W-:Y:S05]  /*3280*/  @P1 EXIT ;  /* 0x000000000000194d */ /* 0x000fea0003800000 */
[----:B------:R-:W0:Y:S01]  /*3290*/  LDCU.64 UR4, c[0x0][0x3a0] ;  /* 0x00007400ff0477ac */ /* 0x000e220008000a00 */
[----:B------:R-:W1:Y:S01]  /*32a0*/  LDC.64 R2, c[0x0][0x388] ;  /* 0x0000e200ff027b82 */ /* 0x000e620000000a00 */
[----:B0-----:R-:W-:-:S07]  /*32b0*/  DADD R4, R4, UR4 ;  /* 0x0000000404047e29 */ /* 0x001fce0008000000 */
[----:B-1----:R-:W-:Y:S01]  /*32c0*/  STG.E.64 desc[UR6][R2.64], R4 ;  /* 0x0000000402007986 */ /* 0x002fe2000c101b06 */
[----:B------:R-:W-:Y:S05]  /*32d0*/  EXIT ;  /* 0x000000000000794d */ /* 0x000fea0003800000 */
.L_x_88:
        /* <DEDUP_REMOVED lines=10> */
.L_x_109:


//--------------------- .text._ZN3cub18CUB_300001_SM_10006detail11EmptyKernelIvEEvv --------------------------
	.section	.text._ZN3cub18CUB_300001_SM_10006detail11EmptyKernelIvEEvv,"ax",@progbits
	.align	128
        .global         _ZN3cub18CUB_300001_SM_10006detail11EmptyKernelIvEEvv
        .type           _ZN3cub18CUB_300001_SM_10006detail11EmptyKernelIvEEvv,@function
        .size           _ZN3cub18CUB_300001_SM_10006detail11EmptyKernelIvEEvv,(.L_x_110 - _ZN3cub18CUB_300001_SM_10006detail11EmptyKernelIvEEvv)
        .other          _ZN3cub18CUB_300001_SM_10006detail11EmptyKernelIvEEvv,@"STO_CUDA_ENTRY STV_DEFAULT"
_ZN3cub18CUB_300001_SM_10006detail11EmptyKernelIvEEvv:
.text._ZN3cub18CUB_300001_SM_10006detail11EmptyKernelIvEEvv:
[----:B------:R-:W-:Y:S01]  /*0000*/  LDC R1, c[0x0][0x37c] ;  /* 0x0000df00ff017b82 */ /* 0x000fe20000000800 */
[----:B------:R-:W-:Y:S05]  /*0010*/  EXIT ;  /* 0x000000000000794d */ /* 0x000fea0003800000 */
.L_x_89:
        /* <DEDUP_REMOVED lines=14> */
.L_x_110:


//--------------------- .text._Z14update_latticeILb0EEvPaS0_PKfS0_fxxf --------------------------
	.section	.text._Z14update_latticeILb0EEvPaS0_PKfS0_fxxf,"ax",@progbits
	.align	128
        .global         _Z14update_latticeILb0EEvPaS0_PKfS0_fxxf
        .type           _Z14update_latticeILb0EEvPaS0_PKfS0_fxxf,@function
        .size           _Z14update_latticeILb0EEvPaS0_PKfS0_fxxf,(.L_x_105 - _Z14update_latticeILb0EEvPaS0_PKfS0_fxxf)
        .other          _Z14update_latticeILb0EEvPaS0_PKfS0_fxxf,@"STO_CUDA_ENTRY STV_DEFAULT"
_Z14update_latticeILb0EEvPaS0_PKfS0_fxxf:
.text._Z14update_latticeILb0EEvPaS0_PKfS0_fxxf:
[----:B------:R-:W-:Y:S01]  /*0000*/  LDC R1, c[0x0][0x37c] ;  /* 0x0000df00ff017b82 */ /* 0x000fe20000000800 */
[----:B------:R-:W0:Y:S01]  /*0010*/  S2R R5, SR_CTAID.X ;  /* 0x0000000000057919 */ /* 0x000e220000002500 */
[----:B------:R-:W0:Y:S01]  /*0020*/  LDCU UR4, c[0x0][0x360] ;  /* 0x00006c00ff0477ac */ /* 0x000e220008000800 */
[----:B------:R-:W-:Y:S01]  /*0030*/  IMAD.MOV.U32 R3, RZ, RZ, RZ ;  /* 0x000000ffff037224 */ /* 0x000fe200078e00ff */
[----:B------:R-:W-:Y:S01]  /*0040*/  BSSY.RECONVERGENT B0, `(.L_x_90) ;  /* 0x0000024000007945 */ /* 0x000fe20003800200 */
[----:B------:R-:W0:Y:S01]  /*0050*/  S2R R2, SR_TID.X ;  /* 0x0000000000027919 */ /* 0x000e220000002100 */
[----:B------:R-:W1:Y:S01]  /*0060*/  LDCU UR5, c[0x0][0x3b4] ;  /* 0x00007680ff0577ac */ /* 0x000e620008000800 */
[----:B0-----:R-:W-:-:S05]  /*0070*/  IMAD.WIDE.U32 R2, R5, UR4, R2 ;  /* 0x0000000405027c25 */ /* 0x001fca000f8e0002 */
[----:B-1----:R-:W-:-:S04]  /*0080*/  LOP3.LUT R0, R3, UR5, RZ, 0xfc, !PT ;  /* 0x0000000503007c12 */ /* 0x002fc8000f8efcff */
[----:B------:R-:W-:-:S13]  /*0090*/  ISETP.NE.U32.AND P0, PT, R0, RZ, PT ;  /* 0x000000ff0000720c */ /* 0x000fda0003f05070 */
[----:B------:R-:W-:Y:S05]  /*00a0*/  @P0 BRA `(.L_x_91) ;  /* 0x00000000005c0947 */ /* 0x000fea0003800000 */
[----:B------:R-:W0:Y:S02]  /*00b0*/  LDCU UR4, c[0x0][0x3b0] ;  /* 0x00007600ff0477ac */ /* 0x000e240008000800 */
[----:B0-----:R-:W-:-:S04]  /*00c0*/  IMAD.U32 R15, RZ, RZ, UR4 ;  /* 0x00000004ff0f7e24 */ /* 0x001fc8000f8e00ff */
[----:B------:R-:W0:Y:S01]  /*00d0*/  I2F.U32.RP R0, R15 ;  /* 0x0000000f00007306 */ /* 0x000e220000209000 */
[----:B------:R-:W-:-:S07]  /*00e0*/  ISETP.NE.U32.AND P2, PT, R15, RZ, PT ;  /* 0x000000ff0f00720c */ /* 0x000fce0003f45070 */
[----:B0-----:R-:W0:Y:S02]  /*00f0*/  MUFU.RCP R0, R0 ;  /* 0x0000000000007308 */ /* 0x001e240000001000 */
[----:B0-----:R-:W-:-:S06]  /*0100*/  VIADD R4, R0, 0xffffffe ;  /* 0x0ffffffe00047836 */ /* 0x001fcc0000000000 */
[----:B------:R0:W1:Y:S02]  /*0110*/  F2I.FTZ.U32.TRUNC.NTZ R5, R4 ;  /* 0x0000000400057305 */ /* 0x000064000021f000 */
[----:B0-----:R-:W-:Y:S02]  /*0120*/  IMAD.MOV.U32 R4, RZ, RZ, RZ ;  /* 0x000000ffff047224 */ /* 0x001fe400078e00ff */
[----:B-1----:R-:W-:-:S04]  /*0130*/  IMAD R3, R5, R15, RZ ;  /* 0x0000000f05037224 */ /* 0x002fc800078e02ff */
[----:B------:R-:W-:-:S04]  /*0140*/  IMAD.MOV R3, RZ, RZ, -R3 ;  /* 0x000000ffff037224 */ /* 0x000fc800078e0a03 */
[----:B------:R-:W-:-:S06]  /*0150*/  IMAD.HI.U32 R5, R5, R3, R4 ;  /* 0x0000000305057227 */ /* 0x000fcc00078e0004 */
[----:B------:R-:W-:-:S04]  /*0160*/  IMAD.HI.U32 R13, R5, R2, RZ ;  /* 0x00000002050d7227 */ /* 0x000fc800078e00ff */
[----:B------:R-:W-:-:S04]  /*0170*/  IMAD.MOV R6, RZ, RZ, -R13 ;  /* 0x000000ffff067224 */ /* 0x000fc800078e0a0d */
[----:B------:R-:W-:-:S05]  /*0180*/  IMAD R6, R15, R6, R2 ;  /* 0x000000060f067224 */ /* 0x000fca00078e0202 */
[----:B------:R-:W-:-:S13]  /*0190*/  ISETP.GE.U32.AND P0, PT, R6, R15, PT ;  /* 0x0000000f0600720c */ /* 0x000fda0003f06070 */
[----:B------:R-:W-:Y:S01]  /*01a0*/  @P0 IMAD.IADD R6, R6, 0x1, -R15 ;  /* 0x0000000106060824 */ /* 0x000fe200078e0a0f */
[----:B------:R-:W-:-:S04]  /*01b0*/  @P0 IADD3 R13, PT, PT, R13, 0x1, RZ ;  /* 0x000000010d0d0810 */ /* 0x000fc80007ffe0ff */
[----:B------:R-:W-:-:S13]  /*01c0*/  ISETP.GE.U32.AND P1, PT, R6, R15, PT ;  /* 0x0000000f0600720c */ /* 0x000fda0003f26070 */
[----:B------:R-:W-:Y:S01]  /*01d0*/  @P1 VIADD R13, R13, 0x1 ;  /* 0x000000010d0d1836 */ /* 0x000fe20000000000 */
[----:B------:R-:W-:-:S05]  /*01e0*/  @!P2 LOP3.LUT R13, RZ, R15, RZ, 0x33, !PT ;  /* 0x0000000fff0da212 */ /* 0x000fca00078e33ff */
[----:B------:R-:W-:-:S04]  /*01f0*/  IMAD.MOV R8, RZ, RZ, -R13 ;  /* 0x000000ffff087224 */ /* 0x000fc800078e0a0d */
[----:B------:R-:W-:Y:S01]  /*0200*/  IMAD R8, R15, R8, R2 ;  /* 0x000000080f087224 */ /* 0x000fe200078e0202 */
[----:B------:R-:W-:Y:S06]  /*0210*/  BRA `(.L_x_92) ;  /* 0x0000000000187947 */ /* 0x000fec0003800000 */
.L_x_91:
[----:B------:R-:W-:-:S07]  /*0220*/  MOV R0, 0x240 ;  /* 0x0000024000007802 */ /* 0x000fce0000000f00 */
[----:B------:R-:W-:Y:S05]  /*0230*/  CALL.REL.NOINC `($__internal_0_$__cuda_sm20_div_s64) ;  /* 0x0000000800147944 */ /* 0x000fea0003c00000 */
[----:B------:R-:W0:Y:S01]  /*0240*/  LDCU UR4, c[0x0][0x3b0] ;  /* 0x00007600ff0477ac */ /* 0x000e220008000800 */
[----:B------:R-:W-:Y:S02]  /*0250*/  IMAD.MOV R8, RZ, RZ, -R13 ;  /* 0x000000ffff087224 */ /* 0x000fe400078e0a0d */
[----:B0-----:R-:W-:-:S04]  /*0260*/  IMAD.U32 R15, RZ, RZ, UR4 ;  /* 0x00000004ff0f7e24 */ /* 0x001fc8000f8e00ff */
[----:B------:R-:W-:-:S07]  /*0270*/  IMAD R8, R8, R15, R2 ;  /* 0x0000000f08087224 */ /* 0x000fce00078e0202 */
.L_x_92:
[----:B------:R-:W-:Y:S05]  /*0280*/  BSYNC.RECONVERGENT B0 ;  /* 0x0000000000007941 */ /* 0x000fea0003800200 */
.L_x_90:
[----:B------:R-:W0:Y:S01]  /*0290*/  LDCU.64 UR8, c[0x0][0x3a8] ;  /* 0x00007500ff0877ac */ /* 0x000e220008000a00 */
[----:B------:R-:W-:Y:S02]  /*02a0*/  ISETP.GE.U32.AND P0, PT, R8, R15, PT ;  /* 0x0000000f0800720c */ /* 0x000fe40003f06070 */
[----:B------:R-:W-:Y:S01]  /*02b0*/  SHF.R.S32.HI R9, RZ, 0x1f, R8 ;  /* 0x0000001fff097819 */ /* 0x000fe20000011408 */
[----:B------:R-:W1:Y:S01]  /*02c0*/  LDCU UR7, c[0x0][0x3b4] ;  /* 0x00007680ff0777ac */ /* 0x000e620008000800 */
[----:B------:R-:W-:Y:S02]  /*02d0*/  SHF.R.S32.HI R0, RZ, 0x1f, R13 ;  /* 0x0000001fff007819 */ /* 0x000fe4000001140d */
[----:B0-----:R-:W-:Y:S02]  /*02e0*/  ISETP.GE.U32.AND P1, PT, R13, UR8, PT ;  /* 0x000000080d007c0c */ /* 0x001fe4000bf26070 */
[----:B-1----:R-:W-:-:S04]  /*02f0*/  ISETP.GE.AND.EX P0, PT, R9, UR7, PT, P0 ;  /* 0x0000000709007c0c */ /* 0x002fc8000bf06300 */
[----:B------:R-:W-:-:S13]  /*0300*/  ISETP.GE.OR.EX P0, PT, R0, UR9, P0, P1 ;  /* 0x0000000900007c0c */ /* 0x000fda0008706710 */
[----:B------:R-:W-:Y:S05]  /*0310*/  @P0 EXIT ;  /* 0x000000000000094d */ /* 0x000fea0003800000 */
[C---:B------:R-:W-:Y:S01]  /*0320*/  VIADD R2, R8.reuse, 0x1 ;  /* 0x0000000108027836 */ /* 0x040fe20000000000 */
[C---:B------:R-:W-:Y:S01]  /*0330*/  LOP3.LUT R3, R13.reuse, 0x1, RZ, 0xc0, !PT ;  /* 0x000000010d037812 */ /* 0x040fe200078ec0ff */
[----:B------:R-:W-:Y:S01]  /*0340*/  UIADD3 UR6, UPT, UPT, UR8, 0x7fffffff, URZ ;  /* 0x7fffffff08067890 */ /* 0x000fe2000fffe0ff */
[----:B------:R-:W-:Y:S01]  /*0350*/  ISETP.GT.AND P2, PT, R13, RZ, PT ;  /* 0x000000ff0d00720c */ /* 0x000fe20003f44270 */
[----:B------:R-:W-:Y:S01]  /*0360*/  VIADD R14, R8, 0x1 ;  /* 0x00000001080e7836 */ /* 0x000fe20000000000 */
[----:B------:R-:W-:Y:S01]  /*0370*/  ISETP.GE.U32.AND P0, PT, R2, R15, PT ;  /* 0x0000000f0200720c */ /* 0x000fe20003f06070 */
[----:B------:R-:W0:Y:S01]  /*0380*/  LDCU.64 UR4, c[0x0][0x358] ;  /* 0x00006b00ff0477ac */ /* 0x000e220008000a00 */
[----:B------:R-:W-:Y:S01]  /*0390*/  SHF.R.S32.HI R2, RZ, 0x1f, R2 ;  /* 0x0000001fff027819 */ /* 0x000fe20000011402 */
[----:B------:R-:W-:Y:S01]  /*03a0*/  IMAD R7, R15, UR6, RZ ;  /* 0x000000060f077c24 */ /* 0x000fe2000f8e02ff */
[----:B------:R-:W-:Y:S01]  /*03b0*/  ISETP.NE.U32.AND P1, PT, R3, 0x1, PT ;  /* 0x000000010300780c */ /* 0x000fe20003f25070 */
[----:B------:R-:W-:Y:S01]  /*03c0*/  BSSY.RECONVERGENT B0, `(.L_x_93) ;  /* 0x000001d000007945 */ /* 0x000fe20003800200 */
[----:B------:R-:W-:Y:S01]  /*03d0*/  ISETP.GE.AND.EX P0, PT, R2, UR7, PT, P0 ;  /* 0x0000000702007c0c */ /* 0x000fe2000bf06300 */
[----:B------:R-:W-:Y:S01]  /*03e0*/  IMAD.SHL.U32 R7, R7, 0x2, RZ ;  /* 0x0000000207077824 */ /* 0x000fe200078e00ff */
[----:B------:R-:W-:-:S02]  /*03f0*/  LEA.HI R2, R13, R13, RZ, 0x1 ;  /* 0x0000000d0d027211 */ /* 0x000fc400078f08ff */
[C---:B------:R-:W-:Y:S02]  /*0400*/  IADD3 R3, PT, PT, R13.reuse, 0x1, RZ ;  /* 0x000000010d037810 */ /* 0x040fe40007ffe0ff */
[----:B------:R-:W-:Y:S02]  /*0410*/  SEL R4, R13, UR8, P2 ;  /* 0x000000080d047c07 */ /* 0x000fe40009000000 */
[----:B------:R-:W-:Y:S01]  /*0420*/  ISETP.NE.U32.AND.EX P1, PT, RZ, RZ, PT, P1 ;  /* 0x000000ffff00720c */ /* 0x000fe20003f25110 */
[-CC-:B------:R-:W-:Y:S01]  /*0430*/  IMAD R10, R3, R15.reuse, R8.reuse ;  /* 0x0000000f030a7224 */ /* 0x180fe200078e0208 */
[----:B------:R-:W-:Y:S01]  /*0440*/  ISETP.GT.AND P3, PT, R8, RZ, PT ;  /* 0x000000ff0800720c */ /* 0x000fe20003f64270 */
[-C--:B------:R-:W-:Y:S01]  /*0450*/  IMAD R6, R4, R15.reuse, R8 ;  /* 0x0000000f04067224 */ /* 0x080fe200078e0208 */
[----:B------:R-:W-:Y:S01]  /*0460*/  LOP3.LUT R2, R2, 0xfffffffe, RZ, 0xc0, !PT ;  /* 0xfffffffe02027812 */ /* 0x000fe200078ec0ff */
[----:B------:R-:W-:Y:S01]  /*0470*/  IMAD.SHL.U32 R10, R10, 0x2, RZ ;  /* 0x000000020a0a7824 */ /* 0x000fe200078e00ff */
[----:B------:R-:W-:Y:S01]  /*0480*/  SEL R11, R8, R15, P3 ;  /* 0x0000000f080b7207 */ /* 0x000fe20001800000 */
[----:B------:R-:W-:-:S02]  /*0490*/  IMAD.SHL.U32 R6, R6, 0x2, RZ ;  /* 0x0000000206067824 */ /* 0x000fc400078e00ff */
[----:B------:R-:W-:Y:S01]  /*04a0*/  IMAD.IADD R5, R13, 0x1, -R2 ;  /* 0x000000010d057824 */ /* 0x000fe200078e0a02 */
[----:B------:R-:W-:Y:S02]  /*04b0*/  IADD3 R12, PT, PT, R11, -0x1, RZ ;  /* 0xffffffff0b0c7810 */ /* 0x000fe40007ffe0ff */
[----:B------:R-:W-:Y:S02]  /*04c0*/  SEL R2, R14, RZ, !P0 ;  /* 0x000000ff0e027207 */ /* 0x000fe40004000000 */
[C-C-:B------:R-:W-:Y:S02]  /*04d0*/  IADD3 R11, PT, PT, R5.reuse, R10, R7.reuse ;  /* 0x0000000a050b7210 */ /* 0x140fe40007ffe007 */
[----:B------:R-:W-:Y:S02]  /*04e0*/  IADD3 R10, PT, PT, R5, R6, R7 ;  /* 0x00000006050a7210 */ /* 0x000fe40007ffe007 */
[----:B------:R-:W-:Y:S02]  /*04f0*/  SHF.R.S32.HI R7, RZ, 0x1f, R3 ;  /* 0x0000001fff077819 */ /* 0x000fe40000011403 */
[----:B------:R-:W-:Y:S01]  /*0500*/  SEL R2, R2, R12, !P1 ;  /* 0x0000000c02027207 */ /* 0x000fe20004800000 */
[----:B0-----:R-:W-:Y:S06]  /*0510*/  @P1 BRA `(.L_x_94) ;  /* 0x0000000000141947 */ /* 0x001fec0003800000 */
[CC--:B------:R-:W-:Y:S02]  /*0520*/  @P0 IMAD R12, R13.reuse, R15.reuse, R8 ;  /* 0x0000000f0d0c0224 */ /* 0x0c0fe400078e0208 */
[----:B------:R-:W-:-:S03]  /*0530*/  @!P0 IMAD R5, R13, R15, R14 ;  /* 0x0000000f0d058224 */ /* 0x000fc600078e020e */
[----:B------:R-:W-:Y:S02]  /*0540*/  @P0 LEA R12, R12, 0x1, 0x1 ;  /* 0x000000010c0c0811 */ /* 0x000fe400078e08ff */
[----:B------:R-:W-:Y:S01]  /*0550*/  @!P0 LEA R12, R5, 0xffffffff, 0x1 ;  /* 0xffffffff050c8811 */ /* 0x000fe200078e08ff */
[----:B------:R-:W-:Y:S06]  /*0560*/  BRA `(.L_x_95) ;  /* 0x0000000000087947 */ /* 0x000fec0003800000 */
.L_x_94:
[----:B------:R-:W-:-:S05]  /*0570*/  IMAD R12, R13, R15, R12 ;  /* 0x0000000f0d0c7224 */ /* 0x000fca00078e020c */
[----:B------:R-:W-:-:S07]  /*0580*/  LEA R12, R12, 0x1, 0x1 ;  /* 0x000000010c0c7811 */ /* 0x000fce00078e08ff */
.L_x_95:
[----:B------:R-:W-:Y:S05]  /*0590*/  BSYNC.RECONVERGENT B0 ;  /* 0x0000000000007941 */ /* 0x000fea0003800200 */
.L_x_93:
[----:B------:R-:W0:Y:S01]  /*05a0*/  LDCU.128 UR16, c[0x0][0x390] ;  /* 0x00007200ff1077ac */ /* 0x000e220008000c00 */
[----:B------:R-:W-:Y:S01]  /*05b0*/  VIADD R6, R4, 0xffffffff ;  /* 0xffffffff04067836 */ /* 0x000fe20000000000 */
[----:B------:R-:W1:Y:S04]  /*05c0*/  LDCU.128 UR12, c[0x0][0x380] ;  /* 0x00007000ff0c77ac */ /* 0x000e680008000c00 */
[----:B------:R-:W-:-:S05]  /*05d0*/  SHF.R.S32.HI R4, RZ, 0x1f, R6 ;  /* 0x0000001fff047819 */ /* 0x000fca0000011406 */
[-C--:B------:R-:W-:Y:S02]  /*05e0*/  IMAD R17, R4, R15.reuse, RZ ;  /* 0x0000000f04117224 */ /* 0x080fe400078e02ff */
[----:B------:R-:W-:-:S04]  /*05f0*/  IMAD.WIDE.U32 R4, R6, R15, R8 ;  /* 0x0000000f06047225 */ /* 0x000fc800078e0008 */
[----:B------:R-:W-:Y:S01]  /*0600*/  IMAD R17, R6, UR7, R17 ;  /* 0x0000000706117c24 */ /* 0x000fe2000f8e0211 */
[----:B0-----:R-:W-:Y:S01]  /*0610*/  IADD3 R22, P0, PT, R10, UR18, RZ ;  /* 0x000000120a167c10 */ /* 0x001fe2000ff1e0ff */
[----:B------:R-:W-:-:S03]  /*0620*/  IMAD R6, R0, R15, RZ ;  /* 0x0000000f00067224 */ /* 0x000fc600078e02ff */
[----:B------:R-:W-:Y:S02]  /*0630*/  LEA.HI.X.SX32 R23, R10, UR19, 0x1, P0 ;  /* 0x000000130a177c11 */ /* 0x000fe400080f0eff */
[----:B-1----:R-:W-:Y:S01]  /*0640*/  IADD3 R18, P0, PT, R4, UR14, RZ ;  /* 0x0000000e04127c10 */ /* 0x002fe2000ff1e0ff */
[----:B------:R-:W-:Y:S02]  /*0650*/  IMAD R21, R13, UR7, R6 ;  /* 0x000000070d157c24 */ /* 0x000fe4000f8e0206 */
[----:B------:R0:W2:Y:S01]  /*0660*/  LDG.E.U8 R0, desc[UR4][R22.64] ;  /* 0x0000000416007981 */ /* 0x0000a2000c1e1100 */
[----:B------:R-:W-:Y:S02]  /*0670*/  IADD3.X R19, PT, PT, R5, UR15, R17, P0, !PT ;  /* 0x0000000f05137c10 */ /* 0x000fe400087fe411 */
[----:B------:R-:W-:Y:S01]  /*0680*/  ISETP.GE.U32.AND P0, PT, R3, UR8, PT ;  /* 0x0000000803007c0c */ /* 0x000fe2000bf06070 */
[----:B------:R-:W-:-:S03]  /*0690*/  IMAD.WIDE.U32 R4, R13, R15, R8 ;  /* 0x0000000f0d047225 */ /* 0x000fc600078e0008 */
[----:B------:R-:W-:Y:S01]  /*06a0*/  ISETP.GE.AND.EX P0, PT, R7, UR9, PT, P0 ;  /* 0x0000000907007c0c */ /* 0x000fe2000bf06300 */
[----:B------:R-:W-:Y:S01]  /*06b0*/  IMAD.IADD R5, R5, 0x1, R21 ;  /* 0x0000000105057824 */ /* 0x000fe200078e0215 */
[----:B------:R-:W2:Y:S01]  /*06c0*/  LDG.E.U8.CONSTANT R19, desc[UR4][R18.64] ;  /* 0x0000000412137981 */ /* 0x000ea2000c1e9100 */
[C---:B------:R-:W-:Y:S02]  /*06d0*/  LEA R6, P2, R4.reuse, UR18, 0x1 ;  /* 0x0000001204067c11 */ /* 0x040fe4000f8408ff */
[----:B------:R-:W-:Y:S02]  /*06e0*/  SEL R10, R7, RZ, !P0 ;  /* 0x000000ff070a7207 */ /* 0x000fe40004000000 */
[----:B------:R-:W-:Y:S02]  /*06f0*/  SEL R3, R3, RZ, !P0 ;  /* 0x000000ff03037207 */ /* 0x000fe40004000000 */
[----:B------:R-:W-:Y:S01]  /*0700*/  IADD3 R16, P1, PT, R4, UR14, RZ ;  /* 0x0000000e04107c10 */ /* 0x000fe2000ff3e0ff */
[-C--:B------:R-:W-:Y:S01]  /*0710*/  IMAD R10, R10, R15.reuse, RZ ;  /* 0x0000000f0a0a7224 */ /* 0x080fe200078e02ff */
[----:B------:R-:W-:Y:S01]  /*0720*/  LEA.HI.X R7, R4, UR19, R5, 0x1, P2 ;  /* 0x0000001304077c11 */ /* 0x000fe200090f0c05 */
[----:B------:R-:W-:Y:S01]  /*0730*/  IMAD.WIDE.U32 R8, R3, R15, R8 ;  /* 0x0000000f03087225 */ /* 0x000fe200078e0008 */
[----:B------:R-:W-:-:S03]  /*0740*/  IADD3.X R17, PT, PT, R5, UR15, RZ, P1, !PT ;  /* 0x0000000f05117c10 */ /* 0x000fc60008ffe4ff */
[----:B0-----:R-:W-:Y:S01]  /*0750*/  IMAD R23, R3, UR7, R10 ;  /* 0x0000000703177c24 */ /* 0x001fe2000f8e020a */
[----:B------:R-:W3:Y:S01]  /*0760*/  LDG.E.U8 R7, desc[UR4][R6.64] ;  /* 0x0000000406077981 */ /* 0x000ee2000c1e1100 */
[----:B------:R-:W-:Y:S02]  /*0770*/  IADD3 R8, P0, PT, R8, UR14, RZ ;  /* 0x0000000e08087c10 */ /* 0x000fe4000ff1e0ff */
[----:B------:R-:W-:Y:S01]  /*0780*/  IADD3 R10, P1, PT, R11, UR18, RZ ;  /* 0x000000120b0a7c10 */ /* 0x000fe2000ff3e0ff */
[----:B------:R-:W3:Y:S01]  /*0790*/  LDG.E.U8.CONSTANT R16, desc[UR4][R16.64] ;  /* 0x0000000410107981 */ /* 0x000ee2000c1e9100 */
[--C-:B------:R-:W-:Y:S02]  /*07a0*/  SHF.R.S32.HI R3, RZ, 0x1f, R2.reuse ;  /* 0x0000001fff037819 */ /* 0x100fe40000011402 */
[----:B------:R-:W-:Y:S02]  /*07b0*/  IADD3.X R9, PT, PT, R9, UR15, R23, P0, !PT ;  /* 0x0000000f09097c10 */ /* 0x000fe400087fe417 */
[----:B------:R-:W-:Y:S01]  /*07c0*/  LEA.HI.X.SX32 R11, R11, UR19, 0x1, P1 ;  /* 0x000000130b0b7c11 */ /* 0x000fe200088f0eff */
[----:B------:R-:W-:Y:S01]  /*07d0*/  IMAD.WIDE.U32 R2, R13, R15, R2 ;  /* 0x0000000f0d027225 */ /* 0x000fe200078e0002 */
[----:B------:R-:W-:-:S02]  /*07e0*/  IADD3 R22, P1, PT, R12, UR18, RZ ;  /* 0x000000120c167c10 */ /* 0x000fc4000ff3e0ff */
[----:B------:R-:W4:Y:S01]  /*07f0*/  LDG.E.U8.CONSTANT R9, desc[UR4][R8.64] ;  /* 0x0000000408097981 */ /* 0x000f22000c1e9100 */
[----:B------:R-:W-:-:S03]  /*0800*/  IADD3 R14, P0, PT, R2, UR14, RZ ;  /* 0x0000000e020e7c10 */ /* 0x000fc6000ff1e0ff */
[----:B------:R-:W4:Y:S01]  /*0810*/  LDG.E.U8 R10, desc[UR4][R10.64] ;  /* 0x000000040a0a7981 */ /* 0x000f22000c1e1100 */
[----:B------:R-:W-:Y:S02]  /*0820*/  LEA.HI.X.SX32 R23, R12, UR19, 0x1, P1 ;  /* 0x000000130c177c11 */ /* 0x000fe400088f0eff */
[----:B------:R-:W-:Y:S02]  /*0830*/  IADD3.X R15, PT, PT, R21, UR15, R3, P0, !PT ;  /* 0x0000000f150f7c10 */ /* 0x000fe400087fe403 */
[----:B------:R-:W-:Y:S02]  /*0840*/  IADD3 R2, P0, PT, R4, UR12, RZ ;  /* 0x0000000c04027c10 */ /* 0x000fe4000ff1e0ff */
[----:B------:R-:W5:Y:S04]  /*0850*/  LDG.E.U8 R23, desc[UR4][R22.64] ;  /* 0x0000000416177981 */ /* 0x000f68000c1e1100 */
[----:B------:R-:W5:Y:S01]  /*0860*/  LDG.E.U8.CONSTANT R14, desc[UR4][R14.64] ;  /* 0x000000040e0e7981 */ /* 0x000f62000c1e9100 */
[----:B------:R-:W-:-:S05]  /*0870*/  IADD3.X R3, PT, PT, R5, UR13, RZ, P0, !PT ;  /* 0x0000000d05037c10 */ /* 0x000fca00087fe4ff */
[----:B------:R-:W5:Y:S01]  /*0880*/  LDG.E.S8 R6, desc[UR4][R2.64] ;  /* 0x0000000402067981 */ /* 0x000f62000c1e1300 */
[----:B------:R-:W-:-:S04]  /*0890*/  LEA R12, P0, R4, UR16, 0x2 ;  /* 0x00000010040c7c11 */ /* 0x000fc8000f8010ff */
[----:B------:R-:W-:Y:S02]  /*08a0*/  LEA.HI.X R13, R4, UR17, R5, 0x2, P0 ;  /* 0x00000011040d7c11 */ /* 0x000fe400080f1405 */
[----:B------:R-:W0:Y:S03]  /*08b0*/  LDC R5, c[0x0][0x3b8] ;  /* 0x0000ee00ff057b82 */ /* 0x000e260000000800 */
[----:B------:R-:W5:Y:S01]  /*08c0*/  LDG.E.CONSTANT R4, desc[UR4][R12.64] ;  /* 0x000000040c047981 */ /* 0x000f62000c1e9900 */
[----:B0-----:R-:W-:Y:S01]  /*08d0*/  FMUL R5, R5, -2 ;  /* 0xc000000005057820 */ /* 0x001fe20000400000 */
[----:B--2---:R-:W-:-:S05]  /*08e0*/  IMAD R0, R19, R0, RZ ;  /* 0x0000000013007224 */ /* 0x004fca00078e02ff */
[----:B------:R-:W-:-:S05]  /*08f0*/  PRMT R0, R0, 0x9910, RZ ;  /* 0x0000991000007816 */ /* 0x000fca00000000ff */
[----:B---3--:R-:W-:-:S05]  /*0900*/  IMAD R0, R16, R7, R0 ;  /* 0x0000000710007224 */ /* 0x008fca00078e0200 */
[----:B------:R-:W-:-:S05]  /*0910*/  PRMT R0, R0, 0x9910, RZ ;  /* 0x0000991000007816 */ /* 0x000fca00000000ff */
[----:B----4-:R-:W-:-:S05]  /*0920*/  IMAD R0, R9, R10, R0 ;  /* 0x0000000a09007224 */ /* 0x010fca00078e0200 */
[----:B------:R-:W-:-:S05]  /*0930*/  PRMT R0, R0, 0x9910, RZ ;  /* 0x0000991000007816 */ /* 0x000fca00000000ff */
[----:B-----5:R-:W-:-:S06]  /*0940*/  IMAD R0, R14, R23, R0 ;  /* 0x000000170e007224 */ /* 0x020fcc00078e0200 */
[----:B------:R-:W0:Y:S08]  /*0950*/  I2F.S8 R0, R0 ;  /* 0x0000000000007306 */ /* 0x000e300000001400 */
[----:B------:R-:W1:Y:S01]  /*0960*/  I2F.S16 R8, R6 ;  /* 0x0000000600087306 */ /* 0x000e620000101400 */
[----:B------:R-:W-:Y:S02]  /*0970*/  IMAD.MOV.U32 R10, RZ, RZ, 0x3bbb989d ;  /* 0x3bbb989dff0a7424 */ /* 0x000fe400078e00ff */
[----:B0-----:R-:W-:-:S04]  /*0980*/  FMUL R5, R5, R0 ;  /* 0x0000000005057220 */ /* 0x001fc80000400000 */
[----:B-1----:R-:W-:Y:S01]  /*0990*/  FMUL R5, R5, R8 ;  /* 0x0000000805057220 */ /* 0x002fe20000400000 */
[----:B------:R-:W-:-:S03]  /*09a0*/  IMAD.MOV.U32 R8, RZ, RZ, 0x437c0000 ;  /* 0x437c0000ff087424 */ /* 0x000fc600078e00ff */
[----:B------:R-:W-:-:S04]  /*09b0*/  FFMA.SAT R7, R5, R10, 0.5 ;  /* 0x3f00000005077423 */ /* 0x000fc8000000200a */
[----:B------:R-:W-:-:S04]  /*09c0*/  FFMA.RM R7, R7, R8, 12582913 ;  /* 0x4b40000107077423 */ /* 0x000fc80000004008 */
[----:B------:R-:W-:-:S04]  /*09d0*/  FADD R8, R7, -12583039 ;  /* 0xcb40007f07087421 */ /* 0x000fc80000000000 */
[----:B------:R-:W-:-:S04]  /*09e0*/  FFMA R8, R5, 1.4426950216293334961, -R8 ;  /* 0x3fb8aa3b05087823 */ /* 0x000fc80000000808 */
[----:B------:R-:W-:-:S06]  /*09f0*/  FFMA R8, R5, 1.925963033500011079e-08, R8 ;  /* 0x32a5706005087823 */ /* 0x000fcc0000000008 */
[----:B------:R-:W0:Y:S01]  /*0a00*/  MUFU.EX2 R8, R8 ;  /* 0x0000000800087308 */ /* 0x000e220000000800 */
[----:B------:R-:W-:-:S04]  /*0a10*/  IMAD.SHL.U32 R7, R7, 0x800000, RZ ;  /* 0x0080000007077824 */ /* 0x000fc800078e00ff */
[----:B0-----:R-:W-:-:S05]  /*0a20*/  FMUL R7, R7, R8 ;  /* 0x0000000807077220 */ /* 0x001fca0000400000 */
[----:B------:R-:W-:-:S13]  /*0a30*/  FSETP.GEU.AND P0, PT, R4, R7, PT ;  /* 0x000000070400720b */ /* 0x000fda0003f0e000 */
[----:B------:R-:W-:Y:S05]  /*0a40*/  @P0 EXIT ;  /* 0x000000000000094d */ /* 0x000fea0003800000 */
[----:B------:R-:W-:-:S04]  /*0a50*/  IADD3 R5, PT, PT, RZ, -R6, RZ ;  /* 0x80000006ff057210 */ /* 0x000fc80007ffe0ff */
[----:B------:R-:W-:-:S05]  /*0a60*/  PRMT R5, R5, 0x7710, RZ ;  /* 0x0000771005057816 */ /* 0x000fca00000000ff */
[----:B------:R-:W-:Y:S01]  /*0a70*/  STG.E.U8 desc[UR4][R2.64], R5 ;  /* 0x0000000502007986 */ /* 0x000fe2000c101104 */
[----:B------:R-:W-:Y:S05]  /*0a80*/  EXIT ;  /* 0x000000000000794d */ /* 0x000fea0003800000 */
        .weak           $__internal_0_$__cuda_sm20_div_s64
        .type           $__internal_0_$__cuda_sm20_div_s64,@function
        .size           $__internal_0_$__cuda_sm20_div_s64,(.L_x_105 - $__internal_0_$__cuda_sm20_div_s64)
$__internal_0_$__cuda_sm20_div_s64:
[----:B------:R-:W0:Y:S01]  /*0a90*/  LDCU.64 UR6, c[0x0][0x3b0] ;  /* 0x00007600ff0677ac */ /* 0x000e220008000a00 */
[----:B------:R-:W-:Y:S01]  /*0aa0*/  ISETP.GE.AND P3, PT, R3, RZ, PT ;  /* 0x000000ff0300720c */ /* 0x000fe20003f66270 */
[----:B0-----:R-:W-:Y:S02]  /*0ab0*/  UIADD3 UR4, UP1, UPT, URZ, -UR6, URZ ;  /* 0x80000006ff047290 */ /* 0x001fe4000ff3e0ff */
[----:B------:R-:W-:Y:S02]  /*0ac0*/  UISETP.GE.AND UP0, UPT, UR7, URZ, UPT ;  /* 0x000000ff0700728c */ /* 0x000fe4000bf06270 */
[----:B------:R-:W-:Y:S02]  /*0ad0*/  UIADD3.X UR5, UPT, UPT, URZ, ~UR7, URZ, UP1, !UPT ;  /* 0x80000007ff057290 */ /* 0x000fe40008ffe4ff */
[----:B------:R-:W-:Y:S02]  /*0ae0*/  USEL UR4, UR4, UR6, !UP0 ;  /* 0x0000000604047287 */ /* 0x000fe4000c000000 */
[----:B------:R-:W-:-:S09]  /*0af0*/  USEL UR5, UR5, UR7, !UP0 ;  /* 0x0000000705057287 */ /* 0x000fd2000c000000 */
[----:B------:R-:W0:Y:S08]  /*0b00*/  I2F.U64.RP R8, UR4 ;  /* 0x0000000400087d12 */ /* 0x000e300008309000 */
[----:B0-----:R-:W0:Y:S02]  /*0b10*/  MUFU.RCP R8, R8 ;  /* 0x0000000800087308 */ /* 0x001e240000001000 */
[----:B0-----:R-:W-:-:S06]  /*0b20*/  VIADD R4, R8, 0x1ffffffe ;  /* 0x1ffffffe08047836 */ /* 0x001fcc0000000000 */
[----:B------:R-:W0:Y:S02]  /*0b30*/  F2I.U64.TRUNC R4, R4 ;  /* 0x0000000400047311 */ /* 0x000e24000020d800 */
[----:B0-----:R-:W-:-:S04]  /*0b40*/  IMAD.WIDE.U32 R6, R4, UR4, RZ ;  /* 0x0000000404067c25 */ /* 0x001fc8000f8e00ff */
[----:B------:R-:W-:Y:S01]  /*0b50*/  IMAD R7, R4, UR5, R7 ;  /* 0x0000000504077c24 */ /* 0x000fe2000f8e0207 */
[----:B------:R-:W-:-:S03]  /*0b60*/  IADD3 R9, P0, PT, RZ, -R6, RZ ;  /* 0x80000006ff097210 */ /* 0x000fc60007f1e0ff */
[----:B------:R-:W-:Y:S02]  /*0b70*/  IMAD R7, R5, UR4, R7 ;  /* 0x0000000405077c24 */ /* 0x000fe4000f8e0207 */
[----:B------:R-:W-:-:S04]  /*0b80*/  IMAD.HI.U32 R6, R4, R9, RZ ;  /* 0x0000000904067227 */ /* 0x000fc800078e00ff */
[----:B------:R-:W-:Y:S02]  /*0b90*/  IMAD.X R11, RZ, RZ, ~R7, P0 ;  /* 0x000000ffff0b7224 */ /* 0x000fe400000e0e07 */
[----:B------:R-:W-:Y:S02]  /*0ba0*/  IMAD.MOV.U32 R7, RZ, RZ, R4 ;  /* 0x000000ffff077224 */ /* 0x000fe400078e0004 */
[-C--:B------:R-:W-:Y:S02]  /*0bb0*/  IMAD R13, R5, R11.reuse, RZ ;  /* 0x0000000b050d7224 */ /* 0x080fe400078e02ff */
[----:B------:R-:W-:-:S04]  /*0bc0*/  IMAD.WIDE.U32 R6, P0, R4, R11, R6 ;  /* 0x0000000b04067225 */ /* 0x000fc80007800006 */
[----:B------:R-:W-:-:S04]  /*0bd0*/  IMAD.HI.U32 R11, R5, R11, RZ ;  /* 0x0000000b050b7227 */ /* 0x000fc800078e00ff */
[----:B------:R-:W-:-:S05]  /*0be0*/  IMAD.HI.U32 R6, P1, R5, R9, R6 ;  /* 0x0000000905067227 */ /* 0x000fca0007820006 */
[----:B------:R-:W-:Y:S01]  /*0bf0*/  IADD3 R7, P2, PT, R13, R6, RZ ;  /* 0x000000060d077210 */ /* 0x000fe20007f5e0ff */
[----:B------:R-:W-:-:S04]  /*0c00*/  IMAD.X R6, R11, 0x1, R5, P0 ;  /* 0x000000010b067824 */ /* 0x000fc800000e0605 */
[----:B------:R-:W-:Y:S01]  /*0c10*/  IMAD.WIDE.U32 R4, R7, UR4, RZ ;  /* 0x0000000407047c25 */ /* 0x000fe2000f8e00ff */
[----:B------:R-:W-:-:S03]  /*0c20*/  IADD3.X R9, PT, PT, RZ, RZ, R6, P2, P1 ;  /* 0x000000ffff097210 */ /* 0x000fc600017e2406 */
[----:B------:R-:W-:Y:S01]  /*0c30*/  IMAD R6, R7, UR5, R5 ;  /* 0x0000000507067c24 */ /* 0x000fe2000f8e0205 */
[----:B------:R-:W-:Y:S02]  /*0c40*/  IADD3 R11, P0, PT, RZ, -R4, RZ ;  /* 0x80000004ff0b7210 */ /* 0x000fe40007f1e0ff */
[-C--:B------:R-:W-:Y:S01]  /*0c50*/  IADD3 R5, P4, PT, RZ, -R2.reuse, RZ ;  /* 0x80000002ff057210 */ /* 0x080fe20007f9e0ff */
[----:B------:R-:W-:Y:S02]  /*0c60*/  IMAD R4, R9, UR4, R6 ;  /* 0x0000000409047c24 */ /* 0x000fe4000f8e0206 */
[----:B------:R-:W-:Y:S01]  /*0c70*/  IMAD.HI.U32 R6, R7, R11, RZ ;  /* 0x0000000b07067227 */ /* 0x000fe200078e00ff */
[----:B------:R-:W-:Y:S02]  /*0c80*/  SEL R8, R5, R2, !P3 ;  /* 0x0000000205087207 */ /* 0x000fe40005800000 */
[----:B------:R-:W-:Y:S01]  /*0c90*/  IADD3.X R5, PT, PT, RZ, ~R3, RZ, P4, !PT ;  /* 0x80000003ff057210 */ /* 0x000fe200027fe4ff */
[----:B------:R-:W-:-:S03]  /*0ca0*/  IMAD.X R4, RZ, RZ, ~R4, P0 ;  /* 0x000000ffff047224 */ /* 0x000fc600000e0e04 */
[----:B------:R-:W-:Y:S01]  /*0cb0*/  SEL R10, R5, R3, !P3 ;  /* 0x00000003050a7207 */ /* 0x000fe20005800000 */
[----:B------:R-:W-:-:S04]  /*0cc0*/  IMAD.WIDE.U32 R6, P0, R7, R4, R6 ;  /* 0x0000000407067225 */ /* 0x000fc80007800006 */
[----:B------:R-:W-:Y:S02]  /*0cd0*/  IMAD.MOV.U32 R5, RZ, RZ, RZ ;  /* 0x000000ffff057224 */ /* 0x000fe400078e00ff */
[----:B------:R-:W-:-:S04]  /*0ce0*/  IMAD.HI.U32 R7, P1, R9, R11, R6 ;  /* 0x0000000b09077227 */ /* 0x000fc80007820006 */
[CC--:B------:R-:W-:Y:S02]  /*0cf0*/  IMAD R6, R9.reuse, R4.reuse, RZ ;  /* 0x0000000409067224 */ /* 0x0c0fe400078e02ff */
[----:B------:R-:W-:-:S03]  /*0d00*/  IMAD.HI.U32 R4, R9, R4, RZ ;  /* 0x0000000409047227 */ /* 0x000fc600078e00ff */
[----:B------:R-:W-:Y:S01]  /*0d10*/  IADD3 R7, P2, PT, R6, R7, RZ ;  /* 0x0000000706077210 */ /* 0x000fe20007f5e0ff */
[----:B------:R-:W-:-:S04]  /*0d20*/  IMAD.X R9, R4, 0x1, R9, P0 ;  /* 0x0000000104097824 */ /* 0x000fc800000e0609 */
[----:B------:R-:W-:Y:S01]  /*0d30*/  IMAD.HI.U32 R4, R7, R8, RZ ;  /* 0x0000000807047227 */ /* 0x000fe200078e00ff */
[----:B------:R-:W-:-:S03]  /*0d40*/  IADD3.X R9, PT, PT, RZ, RZ, R9, P2, P1 ;  /* 0x000000ffff097210 */ /* 0x000fc600017e2409 */
[----:B------:R-:W-:-:S04]  /*0d50*/  IMAD.WIDE.U32 R4, R7, R10, R4 ;  /* 0x0000000a07047225 */ /* 0x000fc800078e0004 */
[C---:B------:R-:W-:Y:S02]  /*0d60*/  IMAD R7, R9.reuse, R10, RZ ;  /* 0x0000000a09077224 */ /* 0x040fe400078e02ff */
[----:B------:R-:W-:-:S04]  /*0d70*/  IMAD.HI.U32 R4, P0, R9, R8, R4 ;  /* 0x0000000809047227 */ /* 0x000fc80007800004 */
[----:B------:R-:W-:Y:S01]  /*0d80*/  IMAD.HI.U32 R6, R9, R10, RZ ;  /* 0x0000000a09067227 */ /* 0x000fe200078e00ff */
[----:B------:R-:W-:-:S03]  /*0d90*/  IADD3 R7, P1, PT, R7, R4, RZ ;  /* 0x0000000407077210 */ /* 0x000fc60007f3e0ff */
[----:B------:R-:W-:Y:S02]  /*0da0*/  IMAD.X R6, RZ, RZ, R6, P0 ;  /* 0x000000ffff067224 */ /* 0x000fe400000e0606 */
[----:B------:R-:W-:-:S04]  /*0db0*/  IMAD.WIDE.U32 R4, R7, UR4, RZ ;  /* 0x0000000407047c25 */ /* 0x000fc8000f8e00ff */
[----:B------:R-:W-:Y:S01]  /*0dc0*/  IMAD.X R6, RZ, RZ, R6, P1 ;  /* 0x000000ffff067224 */ /* 0x000fe200008e0606 */
[----:B------:R-:W-:Y:S01]  /*0dd0*/  IADD3 R8, P1, PT, -R4, R8, RZ ;  /* 0x0000000804087210 */ /* 0x000fe20007f3e1ff */
[C---:B------:R-:W-:Y:S01]  /*0de0*/  IMAD R5, R7.reuse, UR5, R5 ;  /* 0x0000000507057c24 */ /* 0x040fe2000f8e0205 */
[----:B------:R-:W-:Y:S02]  /*0df0*/  IADD3 R4, PT, PT, R7, 0x1, RZ ;  /* 0x0000000107047810 */ /* 0x000fe40007ffe0ff */
[----:B------:R-:W-:Y:S01]  /*0e00*/  ISETP.GE.U32.AND P0, PT, R8, UR4, PT ;  /* 0x0000000408007c0c */ /* 0x000fe2000bf06070 */
[----:B------:R-:W-:-:S04]  /*0e10*/  IMAD R5, R6, UR4, R5 ;  /* 0x0000000406057c24 */ /* 0x000fc8000f8e0205 */
[----:B------:R-:W-:Y:S01]  /*0e20*/  IMAD.X R9, R10, 0x1, ~R5, P1 ;  /* 0x000000010a097824 */ /* 0x000fe200008e0e05 */
[----:B------:R-:W-:-:S04]  /*0e30*/  IADD3 R5, P1, PT, R8, -UR4, RZ ;  /* 0x8000000408057c10 */ /* 0x000fc8000ff3e0ff */
[C---:B------:R-:W-:Y:S02]  /*0e40*/  ISETP.GE.U32.AND.EX P0, PT, R9.reuse, UR5, PT, P0 ;  /* 0x0000000509007c0c */ /* 0x040fe4000bf06100 */
[----:B------:R-:W-:Y:S02]  /*0e50*/  IADD3.X R6, PT, PT, R9, ~UR5, RZ, P1, !PT ;  /* 0x8000000509067c10 */ /* 0x000fe40008ffe4ff */
[----:B------:R-:W-:Y:S02]  /*0e60*/  SEL R5, R5, R8, P0 ;  /* 0x0000000805057207 */ /* 0x000fe40000000000 */
[----:B------:R-:W-:Y:S02]  /*0e70*/  SEL R4, R4, R7, P0 ;  /* 0x0000000704047207 */ /* 0x000fe40000000000 */
[----:B------:R-:W-:Y:S02]  /*0e80*/  SEL R6, R6, R9, P0 ;  /* 0x0000000906067207 */ /* 0x000fe40000000000 */
[----:B------:R-:W-:Y:S01]  /*0e90*/  ISETP.GE.U32.AND P0, PT, R5, UR4, PT ;  /* 0x0000000405007c0c */ /* 0x000fe2000bf06070 */
[----:B------:R-:W-:Y:S01]  /*0ea0*/  VIADD R13, R4, 0x1 ;  /* 0x00000001040d7836 */ /* 0x000fe20000000000 */
[----:B------:R-:W-:-:S02]  /*0eb0*/  LOP3.LUT R5, R3, UR7, RZ, 0x3c, !PT ;  /* 0x0000000703057c12 */ /* 0x000fc4000f8e3cff */
[----:B------:R-:W-:Y:S02]  /*0ec0*/  ISETP.GE.U32.AND.EX P0, PT, R6, UR5, PT, P0 ;  /* 0x0000000506007c0c */ /* 0x000fe4000bf06100 */
[----:B------:R-:W-:Y:S01]  /*0ed0*/  ISETP.GE.AND P1, PT, R5, RZ, PT ;  /* 0x000000ff0500720c */ /* 0x000fe20003f26270 */
[----:B------:R-:W-:Y:S01]  /*0ee0*/  IMAD.MOV.U32 R5, RZ, RZ, 0x0 ;  /* 0x00000000ff057424 */ /* 0x000fe200078e00ff */
[----:B------:R-:W-:Y:S02]  /*0ef0*/  SEL R13, R13, R4, P0 ;  /* 0x000000040d0d7207 */ /* 0x000fe40000000000 */
[----:B------:R-:W-:-:S03]  /*0f00*/  ISETP.NE.U32.AND P0, PT, RZ, UR6, PT ;  /* 0x00000006ff007c0c */ /* 0x000fc6000bf05070 */
[----:B------:R-:W-:Y:S01]  /*0f10*/  IMAD.MOV R4, RZ, RZ, -R13 ;  /* 0x000000ffff047224 */ /* 0x000fe200078e0a0d */
[----:B------:R-:W-:-:S04]  /*0f20*/  ISETP.NE.AND.EX P0, PT, RZ, UR7, PT, P0 ;  /* 0x00000007ff007c0c */ /* 0x000fc8000bf05300 */
[----:B------:R-:W-:Y:S01]  /*0f30*/  SEL R13, R4, R13, !P1 ;  /* 0x0000000d040d7207 */ /* 0x000fe20004800000 */
[----:B------:R-:W-:-:S03]  /*0f40*/  IMAD.MOV.U32 R4, RZ, RZ, R0 ;  /* 0x000000ffff047224 */ /* 0x000fc600078e0000 */
[----:B------:R-:W-:Y:S01]  /*0f50*/  SEL R13, R13, 0xffffffff, P0 ;  /* 0xffffffff0d0d7807 */ /* 0x000fe20000000000 */
[----:B------:R-:W-:Y:S06]  /*0f60*/  RET.REL.NODEC R4 `(_Z14update_latticeILb0EEvPaS0_PKfS0_fxxf) ;  /* 0xfffffff004247950 */ /* 0x000fec0003c3ffff */
.L_x_96:
        /* <DEDUP_REMOVED lines=9> */
.L_x_105:


//--------------------- .text._Z14update_latticeILb1EEvPaS0_PKfS0_fxxf --------------------------
	.section	.text._Z14update_latticeILb1EEvPaS0_PKfS0_fxxf,"ax",@progbits
	.align	128
        .global         _Z14update_latticeILb1EEvPaS0_PKfS0_fxxf
        .type           _Z14update_latticeILb1EEvPaS0_PKfS0_fxxf,@function
        .size           _Z14update_latticeILb1EEvPaS0_PKfS0_fxxf,(.L_x_106 - _Z14update_latticeILb1EEvPaS0_PKfS0_fxxf)
        .other          _Z14update_latticeILb1EEvPaS0_PKfS0_fxxf,@"STO_CUDA_ENTRY STV_DEFAULT"
_Z14update_latticeILb1EEvPaS0_PKfS0_fxxf:
.text._Z14update_latticeILb1EEvPaS0_PKfS0_fxxf:
        /* <DEDUP_REMOVED lines=26> */
[----:B------:R-:W-:Y:S01]  /*01a0*/  @P0 IADD3 R6, PT, PT, R6, -R15, RZ ;  /* 0x8000000f06060210 */ /* 0x000fe20007ffe0ff */
[----:B------:R-:W-:-:S03]  /*01b0*/  @P0 VIADD R12, R12, 0x1 ;  /* 0x000000010c0c0836 */ /* 0x000fc60000000000 */
[----:B------:R-:W-:-:S13]  /*01c0*/  ISETP.GE.U32.AND P1, PT, R6, R15, PT ;  /* 0x0000000f0600720c */ /* 0x000fda0003f26070 */
[----:B------:R-:W-:Y:S01]  /*01d0*/  @P1 VIADD R12, R12, 0x1 ;  /* 0x000000010c0c1836 */ /* 0x000fe20000000000 */
[----:B------:R-:W-:-:S05]  /*01e0*/  @!P2 LOP3.LUT R12, RZ, R15, RZ, 0x33, !PT ;  /* 0x0000000fff0ca212 */ /* 0x000fca00078e33ff */
[----:B------:R-:W-:-:S04]  /*01f0*/  IMAD.MOV R8, RZ, RZ, -R12 ;  /* 0x000000ffff087224 */ /* 0x000fc800078e0a0c */
[----:B------:R-:W-:Y:S01]  /*0200*/  IMAD R8, R15, R8, R2 ;  /* 0x000000080f087224 */ /* 0x000fe200078e0202 */
[----:B------:R-:W-:Y:S06]  /*0210*/  BRA `(.L_x_99) ;  /* 0x0000000000187947 */ /* 0x000fec0003800000 */
.L_x_98:
[----:B------:R-:W-:-:S07]  /*0220*/  MOV R0, 0x240 ;  /* 0x0000024000007802 */ /* 0x000fce0000000f00 */
[----:B------:R-:W-:Y:S05]  /*0230*/  CALL.REL.NOINC `($__internal_1_$__cuda_sm20_div_s64) ;  /* 0x0000000800147944 */ /* 0x000fea0003c00000 */
[----:B------:R-:W0:Y:S01]  /*0240*/  LDCU UR4, c[0x0][0x3b0] ;  /* 0x00007600ff0477ac */ /* 0x000e220008000800 */
[----:B------:R-:W-:Y:S02]  /*0250*/  IMAD.MOV R8, RZ, RZ, -R12 ;  /* 0x000000ffff087224 */ /* 0x000fe400078e0a0c */
[----:B0-----:R-:W-:-:S04]  /*0260*/  IMAD.U32 R15, RZ, RZ, UR4 ;  /* 0x00000004ff0f7e24 */ /* 0x001fc8000f8e00ff */
[----:B------:R-:W-:-:S07]  /*0270*/  IMAD R8, R8, R15, R2 ;  /* 0x0000000f08087224 */ /* 0x000fce00078e0202 */
.L_x_99:
[----:B------:R-:W-:Y:S05]  /*0280*/  BSYNC.RECONVERGENT B0 ;  /* 0x0000000000007941 */ /* 0x000fea0003800200 */
.L_x_97:
        /* <DEDUP_REMOVED lines=9> */
[----:B------:R-:W-:Y:S01]  /*0320*/  LOP3.LUT R2, R12, 0x1, RZ, 0xc0, !PT ;  /* 0x000000010c027812 */ /* 0x000fe200078ec0ff */
[----:B------:R-:W-:Y:S01]  /*0330*/  UIADD3 UR4, UPT, UPT, UR6, 0x7fffffff, URZ ;  /* 0x7fffffff06047890 */ /* 0x000fe2000fffe0ff */
[----:B------:R-:W-:Y:S01]  /*0340*/  ISETP.GT.AND P1, PT, R8, RZ, PT ;  /* 0x000000ff0800720c */ /* 0x000fe20003f24270 */
[----:B------:R-:W-:Y:S01]  /*0350*/  BSSY.RECONVERGENT B0, `(.L_x_100) ;  /* 0x0000017000007945 */ /* 0x000fe20003800200 */
[----:B------:R-:W-:Y:S01]  /*0360*/  ISETP.NE.U32.AND P0, PT, R2, 0x1, PT ;  /* 0x000000010200780c */ /* 0x000fe20003f05070 */
[C---:B------:R-:W-:Y:S01]  /*0370*/  VIADD R6, R8.reuse, 0x1 ;  /* 0x0000000108067836 */ /* 0x040fe20000000000 */
[C---:B------:R-:W-:Y:S01]  /*0380*/  IADD3 R2, PT, PT, R8.reuse, 0x1, RZ ;  /* 0x0000000108027810 */ /* 0x040fe20007ffe0ff */
[----:B------:R-:W-:Y:S01]  /*0390*/  IMAD R10, R15, UR4, RZ ;  /* 0x000000040f0a7c24 */ /* 0x000fe2000f8e02ff */
[----:B------:R-:W-:Y:S02]  /*03a0*/  ISETP.NE.U32.AND.EX P0, PT, RZ, RZ, PT, P0 ;  /* 0x000000ffff00720c */ /* 0x000fe40003f05100 */
[----:B------:R-:W-:-:S02]  /*03b0*/  SEL R4, R8, R15, P1 ;  /* 0x0000000f08047207 */ /* 0x000fc40000800000 */
[-C--:B------:R-:W-:Y:S02]  /*03c0*/  ISETP.GE.U32.AND P1, PT, R2, R15.reuse, PT ;  /* 0x0000000f0200720c */ /* 0x080fe40003f26070 */
[----:B------:R-:W-:Y:S01]  /*03d0*/  SHF.R.S32.HI R3, RZ, 0x1f, R2 ;  /* 0x0000001fff037819 */ /* 0x000fe20000011402 */
[C---:B------:R-:W-:Y:S01]  /*03e0*/  VIADD R2, R12.reuse, 0x1 ;  /* 0x000000010c027836 */ /* 0x040fe20000000000 */
[----:B------:R-:W-:Y:S01]  /*03f0*/  ISETP.GT.AND P2, PT, R12, RZ, PT ;  /* 0x000000ff0c00720c */ /* 0x000fe20003f44270 */
[----:B------:R-:W-:Y:S01]  /*0400*/  VIADD R4, R4, 0xffffffff ;  /* 0xffffffff04047836 */ /* 0x000fe20000000000 */
[----:B------:R-:W-:Y:S02]  /*0410*/  ISETP.GE.AND.EX P1, PT, R3, UR16, PT, P1 ;  /* 0x0000001003007c0c */ /* 0x000fe4000bf26310 */
[----:B------:R-:W-:Y:S01]  /*0420*/  LEA.HI R3, R2, R2, RZ, 0x1 ;  /* 0x0000000202037211 */ /* 0x000fe200078f08ff */
[C---:B------:R-:W-:Y:S01]  /*0430*/  @!P0 IMAD R14, R12.reuse, R15, R4 ;  /* 0x0000000f0c0e8224 */ /* 0x040fe200078e0204 */
[----:B------:R-:W-:-:S02]  /*0440*/  SEL R11, R12, UR6, P2 ;  /* 0x000000060c0b7c07 */ /* 0x000fc40009000000 */
[----:B------:R-:W-:Y:S02]  /*0450*/  LOP3.LUT R3, R3, 0xfffffffe, RZ, 0xc0, !PT ;  /* 0xfffffffe03037812 */ /* 0x000fe400078ec0ff */
[----:B------:R-:W-:Y:S01]  /*0460*/  @!P0 LEA R14, R14, 0x1, 0x1 ;  /* 0x000000010e0e8811 */ /* 0x000fe200078e08ff */
[----:B------:R-:W-:Y:S06]  /*0470*/  @!P0 BRA `(.L_x_101) ;  /* 0x0000000000108947 */ /* 0x000fec0003800000 */
[CC--:B------:R-:W-:Y:S02]  /*0480*/  @P1 IMAD R14, R12.reuse, R15.reuse, R8 ;  /* 0x0000000f0c0e1224 */ /* 0x0c0fe400078e0208 */
[----:B------:R-:W-:-:S03]  /*0490*/  @!P1 IMAD R5, R12, R15, R6 ;  /* 0x0000000f0c059224 */ /* 0x000fc600078e0206 */
[----:B------:R-:W-:Y:S02]  /*04a0*/  @P1 LEA R14, R14, 0x1, 0x1 ;  /* 0x000000010e0e1811 */ /* 0x000fe400078e08ff */
[----:B------:R-:W-:-:S07]  /*04b0*/  @!P1 LEA R14, R5, 0xffffffff, 0x1 ;  /* 0xffffffff050e9811 */ /* 0x000fce00078e08ff */
.L_x_101:
[----:B------:R-:W-:Y:S05]  /*04c0*/  BSYNC.RECONVERGENT B0 ;  /* 0x0000000000007941 */ /* 0x000fea0003800200 */
.L_x_100:
[----:B------:R-:W0:Y:S01]  /*04d0*/  LDCU.128 UR8, c[0x0][0x380] ;  /* 0x00007000ff0877ac */ /* 0x000e220008000c00 */
[C---:B------:R-:W-:Y:S01]  /*04e0*/  VIADD R7, R11.reuse, 0xffffffff ;  /* 0xffffffff0b077836 */ /* 0x040fe20000000000 */
[----:B------:R-:W-:Y:S01]  /*04f0*/  IADD3 R5, PT, PT, R12, 0x1, RZ ;  /* 0x000000010c057810 */ /* 0x000fe20007ffe0ff */
[----:B------:R-:W-:Y:S01]  /*0500*/  IMAD.IADD R16, R2, 0x1, -R3 ;  /* 0x0000000102107824 */ /* 0x000fe200078e0a03 */
[----:B------:R-:W1:Y:S01]  /*0510*/  LDCU.128 UR12, c[0x0][0x390] ;  /* 0x00007200ff0c77ac */ /* 0x000e620008000c00 */
[-CC-:B------:R-:W-:Y:S01]  /*0520*/  IMAD R11, R11, R15.reuse, R8.reuse ;  /* 0x0000000f0b0b7224 */ /* 0x180fe200078e0208 */
[----:B------:R-:W-:Y:S01]  /*0530*/  SHF.R.S32.HI R2, RZ, 0x1f, R7 ;  /* 0x0000001fff027819 */ /* 0x000fe20000011407 */
[-C--:B------:R-:W-:Y:S01]  /*0540*/  IMAD R13, R5, R15.reuse, R8 ;  /* 0x0000000f050d7224 */ /* 0x080fe200078e0208 */
[----:B------:R-:W2:Y:S01]  /*0550*/  LDCU.64 UR4, c[0x0][0x358] ;  /* 0x00006b00ff0477ac */ /* 0x000ea20008000a00 */
[----:B------:R-:W-:Y:S01]  /*0560*/  IMAD.SHL.U32 R10, R10, 0x2, RZ ;  /* 0x000000020a0a7824 */ /* 0x000fe200078e00ff */
[----:B------:R-:W-:Y:S01]  /*0570*/  SHF.R.S32.HI R22, RZ, 0x1f, R5 ;  /* 0x0000001fff167819 */ /* 0x000fe20000011405 */
[----:B------:R-:W-:-:S02]  /*0580*/  IMAD R18, R2, R15, RZ ;  /* 0x0000000f02127224 */ /* 0x000fc400078e02ff */
[----:B------:R-:W-:-:S04]  /*0590*/  IMAD.WIDE.U32 R2, R7, R15, R8 ;  /* 0x0000000f07027225 */ /* 0x000fc800078e0008 */
[----:B------:R-:W-:Y:S02]  /*05a0*/  IMAD.SHL.U32 R11, R11, 0x2, RZ ;  /* 0x000000020b0b7824 */ /* 0x000fe400078e00ff */
[----:B------:R-:W-:Y:S01]  /*05b0*/  IMAD R17, R7, UR16, R18 ;  /* 0x0000001007117c24 */ /* 0x000fe2000f8e0212 */
[----:B0-----:R-:W-:Y:S01]  /*05c0*/  IADD3 R18, P2, PT, R2, UR10, RZ ;  /* 0x0000000a02127c10 */ /* 0x001fe2000ff5e0ff */
[----:B------:R-:W-:Y:S01]  /*05d0*/  IMAD.SHL.U32 R7, R13, 0x2, RZ ;  /* 0x000000020d077824 */ /* 0x000fe200078e00ff */
[----:B------:R-:W-:Y:S01]  /*05e0*/  IADD3 R13, PT, PT, R16, R11, R10 ;  /* 0x0000000b100d7210 */ /* 0x000fe20007ffe00a */
[-C--:B------:R-:W-:Y:S01]  /*05f0*/  IMAD R11, R0, R15.reuse, RZ ;  /* 0x0000000f000b7224 */ /* 0x080fe200078e02ff */
[----:B------:R-:W-:Y:S01]  /*0600*/  IADD3.X R19, PT, PT, R3, UR11, R17, P2, !PT ;  /* 0x0000000b03137c10 */ /* 0x000fe200097fe411 */
[C---:B------:R-:W-:Y:S01]  /*0610*/  IMAD.WIDE.U32 R2, R12.reuse, R15, R8 ;  /* 0x0000000f0c027225 */ /* 0x040fe200078e0008 */
[----:B-1----:R-:W-:Y:S02]  /*0620*/  IADD3 R20, P3, PT, R13, UR14, RZ ;  /* 0x0000000e0d147c10 */ /* 0x002fe4000ff7e0ff */
[----:B------:R-:W-:Y:S01]  /*0630*/  ISETP.GE.U32.AND P2, PT, R5, UR6, PT ;  /* 0x0000000605007c0c */ /* 0x000fe2000bf46070 */
[----:B------:R-:W-:Y:S01]  /*0640*/  IMAD R17, R12, UR16, R11 ;  /* 0x000000100c117c24 */ /* 0x000fe2000f8e020b */
[----:B------:R-:W-:-:S02]  /*0650*/  LEA.HI.X.SX32 R21, R13, UR15, 0x1, P3 ;  /* 0x0000000f0d157c11 */ /* 0x000fc400098f0eff */
[----:B------:R-:W-:Y:S01]  /*0660*/  ISETP.GE.AND.EX P2, PT, R22, UR7, PT, P2 ;  /* 0x0000000716007c0c */ /* 0x000fe2000bf46320 */
[----:B------:R-:W-:Y:S01]  /*0670*/  IMAD.IADD R3, R3, 0x1, R17 ;  /* 0x0000000103037824 */ /* 0x000fe200078e0211 */
[----:B------:R-:W-:Y:S01]  /*0680*/  IADD3 R16, PT, PT, R16, R7, R10 ;  /* 0x0000000710107210 */ /* 0x000fe20007ffe00a */
[----:B--2---:R0:W2:Y:S01]  /*0690*/  LDG.E.U8.CONSTANT R13, desc[UR4][R18.64] ;  /* 0x00000004120d7981 */ /* 0x0040a2000c1e9100 */
[----:B------:R-:W-:Y:S02]  /*06a0*/  SEL R7, R6, RZ, !P1 ;  /* 0x000000ff06077207 */ /* 0x000fe40004800000 */
[----:B------:R-:W-:Y:S01]  /*06b0*/  SEL R22, R22, RZ, !P2 ;  /* 0x000000ff16167207 */ /* 0x000fe20005000000 */
[----:B------:R1:W2:Y:S01]  /*06c0*/  LDG.E.U8 R0, desc[UR4][R20.64] ;  /* 0x0000000414007981 */ /* 0x0002a2000c1e1100 */
[----:B------:R-:W-:Y:S02]  /*06d0*/  SEL R5, R5, RZ, !P2 ;  /* 0x000000ff05057207 */ /* 0x000fe40005000000 */
[----:B------:R-:W-:Y:S01]  /*06e0*/  LEA R6, P3, R2, UR14, 0x1 ;  /* 0x0000000e02067c11 */ /* 0x000fe2000f8608ff */
[-C--:B------:R-:W-:Y:S01]  /*06f0*/  IMAD R22, R22, R15.reuse, RZ ;  /* 0x0000000f16167224 */ /* 0x080fe200078e02ff */
[----:B------:R-:W-:Y:S01]  /*0700*/  IADD3 R10, P1, PT, R2, UR10, RZ ;  /* 0x0000000a020a7c10 */ /* 0x000fe2000ff3e0ff */
[----:B------:R-:W-:Y:S01]  /*0710*/  IMAD.WIDE.U32 R8, R5, R15, R8 ;  /* 0x0000000f05087225 */ /* 0x000fe200078e0008 */
[----:B------:R-:W-:-:S02]  /*0720*/  SEL R4, R4, R7, !P0 ;  /* 0x0000000704047207 */ /* 0x000fc40004000000 */
[----:B------:R-:W-:Y:S02]  /*0730*/  LEA.HI.X R7, R2, UR15, R3, 0x1, P3 ;  /* 0x0000000f02077c11 */ /* 0x000fe400098f0c03 */
[----:B------:R-:W-:Y:S01]  /*0740*/  IADD3.X R11, PT, PT, R3, UR11, RZ, P1, !PT ;  /* 0x0000000b030b7c10 */ /* 0x000fe20008ffe4ff */
[----:B0-----:R-:W-:Y:S01]  /*0750*/  IMAD R19, R5, UR16, R22 ;  /* 0x0000001005137c24 */ /* 0x001fe2000f8e0216 */
[----:B------:R-:W-:Y:S02]  /*0760*/  IADD3 R18, P0, PT, R8, UR10, RZ ;  /* 0x0000000a08127c10 */ /* 0x000fe4000ff1e0ff */
[----:B------:R-:W3:Y:S01]  /*0770*/  LDG.E.U8 R7, desc[UR4][R6.64] ;  /* 0x0000000406077981 */ /* 0x000ee2000c1e1100 */
[----:B------:R-:W-:Y:S02]  /*0780*/  IADD3 R8, P1, PT, R16, UR14, RZ ;  /* 0x0000000e10087c10 */ /* 0x000fe4000ff3e0ff */
[----:B------:R-:W-:Y:S01]  /*0790*/  SHF.R.S32.HI R5, RZ, 0x1f, R4 ;  /* 0x0000001fff057819 */ /* 0x000fe20000011404 */
[----:B------:R-:W3:Y:S01]  /*07a0*/  LDG.E.U8.CONSTANT R10, desc[UR4][R10.64] ;  /* 0x000000040a0a7981 */ /* 0x000ee2000c1e9100 */
[----:B------:R-:W-:-:S02]  /*07b0*/  IADD3.X R19, PT, PT, R9, UR11, R19, P0, !PT ;  /* 0x0000000b09137c10 */ /* 0x000fc400087fe413 */
[----:B------:R-:W-:Y:S01]  /*07c0*/  LEA.HI.X.SX32 R9, R16, UR15, 0x1, P1 ;  /* 0x0000000f10097c11 */ /* 0x000fe200088f0eff */
[----:B------:R-:W-:Y:S01]  /*07d0*/  IMAD.WIDE.U32 R4, R12, R15, R4 ;  /* 0x0000000f0c047225 */ /* 0x000fe200078e0004 */
[----:B-1----:R-:W-:Y:S01]  /*07e0*/  IADD3 R20, P1, PT, R14, UR14, RZ ;  /* 0x0000000e0e147c10 */ /* 0x002fe2000ff3e0ff */
        /* <DEDUP_REMOVED lines=24> */
[----:B0-----:R-:W-:Y:S01]  /*0970*/  FMUL R3, R3, R0 ;  /* 0x0000000003037220 */ /* 0x001fe20000400000 */
[----:B------:R-:W-:-:S03]  /*0980*/  IMAD.MOV.U32 R10, RZ, RZ, 0x3bbb989d ;  /* 0x3bbb989dff0a7424 */ /* 0x000fc600078e00ff */
[----:B-1----:R-:W-:Y:S01]  /*0990*/  FMUL R3, R3, R8 ;  /* 0x0000000803037220 */ /* 0x002fe20000400000 */
[----:B------:R-:W-:-:S03]  /*09a0*/  HFMA2 R8, -RZ, RZ, 3.7421875, 0 ;  /* 0x437c0000ff087431 */ /* 0x000fc600000001ff */
        /* <DEDUP_REMOVED lines=10> */
[----:B------:R-:W-:-:S05]  /*0a50*/  IMAD.MOV R3, RZ, RZ, -R6 ;  /* 0x000000ffff037224 */ /* 0x000fca00078e0a06 */
[----:B------:R-:W-:-:S05]  /*0a60*/  PRMT R3, R3, 0x7710, RZ ;  /* 0x0000771003037816 */ /* 0x000fca00000000ff */
[----:B------:R-:W-:Y:S01]  /*0a70*/  STG.E.U8 desc[UR4][R4.64], R3 ;  /* 0x0000000304007986 */ /* 0x000fe2000c101104 */
[----:B------:R-:W-:Y:S05]  /*0a80*/  EXIT ;  /* 0x000000000000794d */ /* 0x000fea0003800000 */
        .weak           $__internal_1_$__cuda_sm20_div_s64
        .type           $__internal_1_$__cuda_sm20_div_s64,@function
        .size           $__internal_1_$__cuda_sm20_div_s64,(.L_x_106 - $__internal_1_$__cuda_sm20_div_s64)
$__internal_1_$__cuda_sm20_div_s64:
        /* <DEDUP_REMOVED lines=16> */
[----:B------:R-:W-:Y:S01]  /*0b90*/  IMAD.X R11, RZ, RZ, ~R7, P0 ;  /* 0x000000ffff0b7224 */ /* 0x000fe200000e0e07 */
[----:B------:R-:W-:-:S03]  /*0ba0*/  MOV R7, R4 ;  /* 0x0000000400077202 */ /* 0x000fc60000000f00 */
        /* <DEDUP_REMOVED lines=13> */
[----:B------:R-:W-:-:S03]  /*0c80*/  SEL R8, R5, R2, !P3 ;  /* 0x0000000205087207 */ /* 0x000fc60005800000 */
[----:B------:R-:W-:Y:S02]  /*0c90*/  IMAD.X R4, RZ, RZ, ~R4, P0 ;  /* 0x000000ffff047224 */ /* 0x000fe400000e0e04 */
[----:B------:R-:W-:Y:S02]  /*0ca0*/  IMAD.X R5, RZ, RZ, ~R3, P4 ;  /* 0x000000ffff057224 */ /* 0x000fe400020e0e03 */
[----:B------:R-:W-:-:S03]  /*0cb0*/  IMAD.WIDE.U32 R6, P0, R7, R4, R6 ;  /* 0x0000000407067225 */ /* 0x000fc60007800006 */
[----:B------:R-:W-:Y:S01]  /*0cc0*/  SEL R10, R5, R3, !P3 ;  /* 0x00000003050a7207 */ /* 0x000fe20005800000 */
[----:B------:R-:W-:Y:S02]  /*0cd0*/  HFMA2 R5, -RZ, RZ, 0, 0 ;  /* 0x00000000ff057431 */ /* 0x000fe400000001ff */
        /* <DEDUP_REMOVED lines=16> */
[C---:B------:R-:W-:Y:S02]  /*0de0*/  IMAD R5, R7.reuse, UR5, R5 ;  /* 0x0000000507057c24 */ /* 0x040fe4000f8e0205 */
[----:B------:R-:W-:Y:S01]  /*0df0*/  VIADD R4, R7, 0x1 ;  /* 0x0000000107047836 */ /* 0x000fe20000000000 */
        /* <DEDUP_REMOVED lines=9> */
[----:B------:R-:W-:-:S02]  /*0e90*/  ISETP.GE.U32.AND P0, PT, R5, UR4, PT ;  /* 0x0000000405007c0c */ /* 0x000fc4000bf06070 */
[----:B------:R-:W-:Y:S02]  /*0ea0*/  IADD3 R12, PT, PT, R7, 0x1, RZ ;  /* 0x00000001070c7810 */ /* 0x000fe40007ffe0ff */
[----:B------:R-:W-:Y:S02]  /*0eb0*/  ISETP.GE.U32.AND.EX P0, PT, R6, UR5, PT, P0 ;  /* 0x0000000506007c0c */ /* 0x000fe4000bf06100 */
[----:B------:R-:W-:Y:S02]  /*0ec0*/  LOP3.LUT R4, R3, UR7, RZ, 0x3c, !PT ;  /* 0x0000000703047c12 */ /* 0x000fe4000f8e3cff */
[----:B------:R-:W-:Y:S02]  /*0ed0*/  SEL R12, R12, R7, P0 ;  /* 0x000000070c0c7207 */ /* 0x000fe40000000000 */
[----:B------:R-:W-:Y:S01]  /*0ee0*/  ISETP.GE.AND P1, PT, R4, RZ, PT ;  /* 0x000000ff0400720c */ /* 0x000fe20003f26270 */
[----:B------:R-:W-:Y:S01]  /*0ef0*/  IMAD.MOV.U32 R4, RZ, RZ, R0 ;  /* 0x000000ffff047224 */ /* 0x000fe200078e0000 */
[----:B------:R-:W-:Y:S01]  /*0f00*/  ISETP.NE.U32.AND P0, PT, RZ, UR6, PT ;  /* 0x00000006ff007c0c */ /* 0x000fe2000bf05070 */
[----:B------:R-:W-:-:S03]  /*0f10*/  IMAD.MOV R5, RZ, RZ, -R12 ;  /* 0x000000ffff057224 */ /* 0x000fc600078e0a0c */
[----:B------:R-:W-:Y:S02]  /*0f20*/  ISETP.NE.AND.EX P0, PT, RZ, UR7, PT, P0 ;  /* 0x00000007ff007c0c */ /* 0x000fe4000bf05300 */
[----:B------:R-:W-:Y:S01]  /*0f30*/  SEL R12, R5, R12, !P1 ;  /* 0x0000000c050c7207 */ /* 0x000fe20004800000 */
[----:B------:R-:W-:-:S03]  /*0f40*/  IMAD.MOV.U32 R5, RZ, RZ, 0x0 ;  /* 0x00000000ff057424 */ /* 0x000fc600078e00ff */
[----:B------:R-:W-:Y:S01]  /*0f50*/  SEL R12, R12, 0xffffffff, P0 ;  /* 0xffffffff0c0c7807 */ /* 0x000fe20000000000 */
[----:B------:R-:W-:Y:S06]  /*0f60*/  RET.REL.NODEC R4 `(_Z14update_latticeILb1EEvPaS0_PKfS0_fxxf) ;  /* 0xfffffff004247950 */ /* 0x000fec0003c3ffff */
.L_x_102:
        /* <DEDUP_REMOVED lines=9> */
.L_x_106:


//--------------------- .text._Z15init_randombondPaPKfxxf --------------------------
	.section	.text._Z15init_randombondPaPKfxxf,"ax",@progbits
	.align	128
        .global         _Z15init_randombondPaPKfxxf
        .type           _Z15init_randombondPaPKfxxf,@function
        .size           _Z15init_randombondPaPKfxxf,(.L_x_113 - _Z15init_randombondPaPKfxxf)
        .other          _Z15init_randombondPaPKfxxf,@"STO_CUDA_ENTRY STV_DEFAULT"
_Z15init_randombondPaPKfxxf:
.text._Z15init_randombondPaPKfxxf:
[----:B------:R-:W-:Y:S01]  /*0000*/  LDC R1, c[0x0][0x37c] ;  /* 0x0000df00ff017b82 */ /* 0x000fe20000000800 */
[----:B------:R-:W0:Y:S01]  /*0010*/  S2R R4, SR_TID.X ;  /* 0x0000000000047919 */ /* 0x000e220000002100 */
[----:B------:R-:W1:Y:S06]  /*0020*/  LDCU.128 UR8, c[0x0][0x390] ;  /* 0x00007200ff0877ac */ /* 0x000e6c0008000c00 */
[----:B------:R-:W0:Y:S08]  /*0030*/  S2UR UR7, SR_CTAID.X ;  /* 0x00000000000779c3 */ /* 0x000e300000002500 */
[----:B------:R-:W0:Y:S01]  /*0040*/  LDC R3, c[0x0][0x360] ;  /* 0x0000d800ff037b82 */ /* 0x000e220000000800 */
[----:B-1----:R-:W-:-:S02]  /*0050*/  UIMAD UR6, UR9, UR10, URZ ;  /* 0x0000000a090672a4 */ /* 0x002fc4000f8e02ff */
[----:B------:R-:W-:Y:S02]  /*0060*/  UIMAD.WIDE.U32 UR4, UR8, UR10, URZ ;  /* 0x0000000a080472a5 */ /* 0x000fe4000f8e00ff */
[----:B------:R-:W-:-:S04]  /*0070*/  UIMAD UR6, UR8, UR11, UR6 ;  /* 0x0000000b080672a4 */ /* 0x000fc8000f8e0206 */
[----:B------:R-:W-:Y:S02]  /*0080*/  UIADD3 UR5, UPT, UPT, UR5, UR6, URZ ;  /* 0x0000000605057290 */ /* 0x000fe4000fffe0ff */
[----:B------:R-:W-:Y:S02]  /*0090*/  USHF.L.U32 UR6, UR4, 0x1, URZ ;  /* 0x0000000104067899 */ /* 0x000fe400080006ff */
[----:B------:R-:W-:Y:S01]  /*00a0*/  USHF.L.U64.HI UR4, UR4, 0x1, UR5 ;  /* 0x0000000104047899 */ /* 0x000fe20008010205 */
[----:B0-----:R-:W-:-:S05]  /*00b0*/  IMAD R4, R3, UR7, R4 ;  /* 0x0000000703047c24 */ /* 0x001fca000f8e0204 */
[----:B------:R-:W-:Y:S01]  /*00c0*/  IMAD.U32 R0, RZ, RZ, UR4 ;  /* 0x00000004ff007e24 */ /* 0x000fe2000f8e00ff */
[----:B------:R-:W-:-:S04]  /*00d0*/  ISETP.LT.U32.AND P0, PT, R4, UR6, PT ;  /* 0x0000000604007c0c */ /* 0x000fc8000bf01070 */
[----:B------:R-:W-:-:S13]  /*00e0*/  ISETP.GT.AND.EX P0, PT, R0, RZ, PT, P0 ;  /* 0x000000ff0000720c */ /* 0x000fda0003f04300 */
[----:B------:R-:W-:Y:S05]  /*00f0*/  @!P0 EXIT ;  /* 0x000000000000894d */ /* 0x000fea0003800000 */
[----:B------:R-:W0:Y:S01]  /*0100*/  LDCU.128 UR8, c[0x0][0x380] ;  /* 0x00007000ff0877ac */ /* 0x000e220008000c00 */
[----:B------:R-:W1:Y:S01]  /*0110*/  LDCU.64 UR4, c[0x0][0x358] ;  /* 0x00006b00ff0477ac */ /* 0x000e620008000a00 */
[----:B------:R-:W2:Y:S01]  /*0120*/  LDCU UR6, c[0x0][0x3a0] ;  /* 0x00007400ff0677ac */ /* 0x000ea20008000800 */
[----:B0-----:R-:W-:-:S04]  /*0130*/  LEA R2, P0, R4, UR10, 0x2 ;  /* 0x0000000a04027c11 */ /* 0x001fc8000f8010ff */
[----:B------:R-:W-:-:S05]  /*0140*/  LEA.HI.X R3, R4, UR11, RZ, 0x2, P0 ;  /* 0x0000000b04037c11 */ /* 0x000fca00080f14ff */
[----:B-1----:R-:W2:Y:S01]  /*0150*/  LDG.E.CONSTANT R2, desc[UR4][R2.64] ;  /* 0x0000000402027981 */ /* 0x002ea2000c1e9900 */
[----:B------:R-:W-:Y:S01]  /*0160*/  IMAD.MOV.U32 R7, RZ, RZ, 0xffff ;  /* 0x0000ffffff077424 */ /* 0x000fe200078e00ff */
[----:B------:R-:W-:-:S05]  /*0170*/  IADD3 R4, P1, PT, R4, UR8, RZ ;  /* 0x0000000804047c10 */ /* 0x000fca000ff3e0ff */
[----:B------:R-:W-:Y:S01]  /*0180*/  IMAD.X R5, RZ, RZ, UR9, P1 ;  /* 0x00000009ff057e24 */ /* 0x000fe200088e06ff */
[----:B--2---:R-:W-:-:S04]  /*0190*/  FSETP.GEU.AND P0, PT, R2, UR6, PT ;  /* 0x0000000602007c0b */ /* 0x004fc8000bf0e000 */
[----:B------:R-:W-:-:S05]  /*01a0*/  SEL R7, R7, 0x1, !P0 ;  /* 0x0000000107077807 */ /* 0x000fca0004000000 */
[----:B------:R-:W-:Y:S01]  /*01b0*/  STG.E.U8 desc[UR4][R4.64], R7 ;  /* 0x0000000704007986 */ /* 0x000fe2000c101104 */
[----:B------:R-:W-:Y:S05]  /*01c0*/  EXIT ;  /* 0x000000000000794d */ /* 0x000fea0003800000 */
.L_x_103:
        /* <DEDUP_REMOVED lines=11> */
.L_x_113:


//--------------------- .text._Z10init_spinsPaPKfxx --------------------------
	.section	.text._Z10init_spinsPaPKfxx,"ax",@progbits
	.align	128
        .global         _Z10init_spinsPaPKfxx
        .type           _Z10init_spinsPaPKfxx,@function
        .size           _Z10init_spinsPaPKfxx,(.L_x_114 - _Z10init_spinsPaPKfxx)
        .other          _Z10init_spinsPaPKfxx,@"STO_CUDA_ENTRY STV_DEFAULT"
_Z10init_spinsPaPKfxx:
.text._Z10init_spinsPaPKfxx:
[----:B------:R-:W-:Y:S01]  /*0000*/  LDC R1, c[0x0][0x37c] ;  /* 0x0000df00ff017b82 */ /* 0x000fe20000000800 */
[----:B------:R-:W0:Y:S01]  /*0010*/  S2R R5, SR_CTAID.X ;  /* 0x0000000000057919 */ /* 0x000e220000002500 */
[----:B------:R-:W1:Y:S01]  /*0020*/  LDCU.128 UR8, c[0x0][0x390] ;  /* 0x00007200ff0877ac */ /* 0x000e620008000c00 */
[----:B------:R-:W-:Y:S01]  /*0030*/  IMAD.MOV.U32 R3, RZ, RZ, RZ ;  /* 0x000000ffff037224 */ /* 0x000fe200078e00ff */
[----:B------:R-:W0:Y:S01]  /*0040*/  S2R R2, SR_TID.X ;  /* 0x0000000000027919 */ /* 0x000e220000002100 */
[----:B------:R-:W0:Y:S01]  /*0050*/  LDCU UR7, c[0x0][0x360] ;  /* 0x00006c00ff0777ac */ /* 0x000e220008000800 */
[----:B-1----:R-:W-:Y:S02]  /*0060*/  UIMAD UR6, UR11, UR8, URZ ;  /* 0x000000080b0672a4 */ /* 0x002fe4000f8e02ff */
[----:B------:R-:W-:Y:S02]  /*0070*/  UIMAD.WIDE.U32 UR4, UR10, UR8, URZ ;  /* 0x000000080a0472a5 */ /* 0x000fe4000f8e00ff */
[----:B------:R-:W-:-:S04]  /*0080*/  UIMAD UR6, UR10, UR9, UR6 ;  /* 0x000000090a0672a4 */ /* 0x000fc8000f8e0206 */
[----:B------:R-:W-:Y:S01]  /*0090*/  UIADD3 UR5, UPT, UPT, UR5, UR6, URZ ;  /* 0x0000000605057290 */ /* 0x000fe2000fffe0ff */
[----:B0-----:R-:W-:-:S03]  /*00a0*/  IMAD.WIDE.U32 R2, R5, UR7, R2 ;  /* 0x0000000705027c25 */ /* 0x001fc6000f8e0002 */
[----:B------:R-:W-:-:S04]  /*00b0*/  ISETP.GE.U32.AND P0, PT, R2, UR4, PT ;  /* 0x0000000402007c0c */ /* 0x000fc8000bf06070 */
[----:B------:R-:W-:-:S13]  /*00c0*/  ISETP.GE.AND.EX P0, PT, R3, UR5, PT, P0 ;  /* 0x0000000503007c0c */ /* 0x000fda000bf06300 */
[----:B------:R-:W-:Y:S05]  /*00d0*/  @P0 EXIT ;  /* 0x000000000000094d */ /* 0x000fea0003800000 */
[----:B------:R-:W0:Y:S01]  /*00e0*/  LDCU.128 UR8, c[0x0][0x380] ;  /* 0x00007000ff0877ac */ /* 0x000e220008000c00 */
[----:B------:R-:W1:Y:S01]  /*00f0*/  LDCU.64 UR4, c[0x0][0x358] ;  /* 0x00006b00ff0477ac */ /* 0x000e620008000a00 */
[----:B0-----:R-:W-:-:S04]  /*0100*/  LEA R4, P0, R2, UR10, 0x2 ;  /* 0x0000000a02047c11 */ /* 0x001fc8000f8010ff */
[----:B------:R-:W-:-:S05]  /*0110*/  LEA.HI.X R5, R2, UR11, R3, 0x2, P0 ;  /* 0x0000000b02057c11 */ /* 0x000fca00080f1403 */
[----:B-1----:R-:W2:Y:S01]  /*0120*/  LDG.E.CONSTANT R4, desc[UR4][R4.64] ;  /* 0x0000000404047981 */ /* 0x002ea2000c1e9900 */
[----:B------:R-:W-:Y:S01]  /*0130*/  IMAD.MOV.U32 R7, RZ, RZ, 0xffff ;  /* 0x0000ffffff077424 */ /* 0x000fe200078e00ff */
[----:B------:R-:W-:-:S04]  /*0140*/  IADD3 R2, P1, PT, R2, UR8, RZ ;  /* 0x0000000802027c10 */ /* 0x000fc8000ff3e0ff */
[----:B------:R-:W-:Y:S02]  /*0150*/  IADD3.X R3, PT, PT, R3, UR9, RZ, P1, !PT ;  /* 0x0000000903037c10 */ /* 0x000fe40008ffe4ff */
[----:B--2---:R-:W-:-:S04]  /*0160*/  FSETP.GEU.AND P0, PT, R4, 0.5, PT ;  /* 0x3f0000000400780b */ /* 0x004fc80003f0e000 */
[----:B------:R-:W-:-:S05]  /*0170*/  SEL R7, R7, 0x1, !P0 ;  /* 0x0000000107077807 */ /* 0x000fca0004000000 */
[----:B------:R-:W-:Y:S01]  /*0180*/  STG.E.U8 desc[UR4][R2.64], R7 ;  /* 0x0000000702007986 */ /* 0x000fe2000c101104 */
[----:B------:R-:W-:Y:S05]  /*0190*/  EXIT ;  /* 0x000000000000794d */ /* 0x000fea0003800000 */
.L_x_104:
        /* <DEDUP_REMOVED lines=14> */
.L_x_114:


//--------------------- .nv.shared._ZN3cub18CUB_300001_SM_10006detail6reduce28DeviceReduceSingleTileKernelINS2_10policy_hubIdyN4cuda3std3__44plusIvEEE10Policy1000EPdSC_iS9_ddNS7_10__identityEEEvT0_T1_T2_T3_T4_T6_ --------------------------
	.section	.nv.shared._ZN3cub18CUB_300001_SM_10006detail6reduce28DeviceReduceSingleTileKernelINS2_10policy_hubIdyN4cuda3std3__44plusIvEEE10Policy1000EPdSC_iS9_ddNS7_10__identityEEEvT0_T1_T2_T3_T4_T6_,"aw",@nobits
	.sectionflags	@""
	.align	8
.nv.shared._ZN3cub18CUB_300001_SM_10006detail6reduce28DeviceReduceSingleTileKernelINS2_10policy_hubIdyN4cuda3std3__44plusIvEEE10Policy1000EPdSC_iS9_ddNS7_10__identityEEEvT0_T1_T2_T3_T4_T6_:
	.zero		1176


//--------------------- .nv.shared.reserved.0     --------------------------
	.section	.nv.shared.reserved.0,"aw",@nobits
	.weak		__nv_reservedSMEM_offset_0_alias
	.size		__nv_reservedSMEM_offset_0_alias, 0, 64
	.other		__nv_reservedSMEM_offset_0_alias,@"STO_CUDA_RESERVED_SHARED STV_DEFAULT"
__nv_reservedSMEM_offset_0_alias:
	.zero		0
	.zero		64


//--------------------- .nv.global                --------------------------
	.section	.nv.global,"aw",@nobits
.nv.global:
	.type		_ZN34_INTERNAL_54cd91c1_4_k_cu_1478c9676thrust24THRUST_300001_SM_1000_NS12placeholders2_5E,@object
	.size		_ZN34_INTERNAL_54cd91c1_4_k_cu_1478c9676thrust24THRUST_300001_SM_1000_NS12placeholders2_5E,(_ZN34_INTERNAL_54cd91c1_4_k_cu_1478c9674cuda3std3__45__cpo6cbeginE - _ZN34_INTERNAL_54cd91c1_4_k_cu_1478c9676thrust24THRUST_300001_SM_1000_NS12placeholders2_5E)
_ZN34_INTERNAL_54cd91c1_4_k_cu_1478c9676thrust24THRUST_300001_SM_1000_NS12placeholders2_5E:
	.zero		1
	.type		_ZN34_INTERNAL_54cd91c1_4_k_cu_1478c9674cuda3std3__45__cpo6cbeginE,@object
	.size		_ZN34_INTERNAL_54cd91c1_4_k_cu_1478c9674cuda3std3__45__cpo6cbeginE,(_ZN34_INTERNAL_54cd91c1_4_k_cu_1478c9674cuda3std6ranges3__45__cpo6cbeginE - _ZN34_INTERNAL_54cd91c1_4_k_cu_1478c9674cuda3std3__45__cpo6cbeginE)
_ZN34_INTERNAL_54cd91c1_4_k_cu_1478c9674cuda3std3__45__cpo6cbeginE:
	.zero		1
	.type		_ZN34_INTERNAL_54cd91c1_4_k_cu_1478c9674cuda3std6ranges3__45__cpo6cbeginE,@object
	.size		_ZN34_INTERNAL_54cd91c1_4_k_cu_1478c9674cuda3std6ranges3__45__cpo6cbeginE,(_ZN34_INTERNAL_54cd91c1_4_k_cu_1478c9674cuda3std3__48in_placeE - _ZN34_INTERNAL_54cd91c1_4_k_cu_1478c9674cuda3std6ranges3__45__cpo6cbeginE)
_ZN34_INTERNAL_54cd91c1_4_k_cu_1478c9674cuda3std6ranges3__45__cpo6cbeginE:
	.zero		1
	.type		_ZN34_INTERNAL_54cd91c1_4_k_cu_1478c9674cuda3std3__48in_placeE,@object
	.size		_ZN34_INTERNAL_54cd91c1_4_k_cu_1478c9674cuda3std3__48in_placeE,(_ZN34_INTERNAL_54cd91c1_4_k_cu_1478c9674cuda3std6ranges3__45__cpo4sizeE - _ZN34_INTERNAL_54cd91c1_4_k_cu_1478c9674cuda3std3__48in_placeE)
_ZN34_INTERNAL_54cd91c1_4_k_cu_1478c9674cuda3std3__48in_placeE:
	.zero		1
	.type		_ZN34_INTERNAL_54cd91c1_4_k_cu_1478c9674cuda3std6ranges3__45__cpo4sizeE,@object
	.size		_ZN34_INTERNAL_54cd91c1_4_k_cu_1478c9674cuda3std6ranges3__45__cpo4sizeE,(_ZN34_INTERNAL_54cd91c1_4_k_cu_1478c9676thrust24THRUST_300001_SM_1000_NS12placeholders2_9E - _ZN34_INTERNAL_54cd91c1_4_k_cu_1478c9674cuda3std6ranges3__45__cpo4sizeE)
_ZN34_INTERNAL_54cd91c1_4_k_cu_1478c9674cuda3std6ranges3__45__cpo4sizeE:
	.zero		1
	.type		_ZN34_INTERNAL_54cd91c1_4_k_cu_1478c9676thrust24THRUST_300001_SM_1000_NS12placeholders2_9E,@object
	.size		_ZN34_INTERNAL_54cd91c1_4_k_cu_1478c9676thrust24THRUST_300001_SM_1000_NS12placeholders2_9E,(_ZN34_INTERNAL_54cd91c1_4_k_cu_1478c9674cuda3std3__45__cpo7crbeginE - _ZN34_INTERNAL_54cd91c1_4_k_cu_1478c9676thrust24THRUST_300001_SM_1000_NS12placeholders2_9E)
_ZN34_INTERNAL_54cd91c1_4_k_cu_1478c9676thrust24THRUST_300001_SM_1000_NS12placeholders2_9E:
	.zero		1
	.type		_ZN34_INTERNAL_54cd91c1_4_k_cu_1478c9674cuda3std3__45__cpo7crbeginE,@object
	.size		_ZN34_INTERNAL_54cd91c1_4_k_cu_1478c9674cuda3std3__45__cpo7crbeginE,(_ZN34_INTERNAL_54cd91c1_4_k_cu_1478c9674cuda3std6ranges3__45__cpo4nextE - _ZN34_INTERNAL_54cd91c1_4_k_cu_1478c9674cuda3std3__45__cpo7crbeginE)
_ZN34_INTERNAL_54cd91c1_4_k_cu_1478c9674cuda3std3__45__cpo7crbeginE:
	.zero		1
	.type		_ZN34_INTERNAL_54cd91c1_4_k_cu_1478c9674cuda3std6ranges3__45__cpo4nextE,@object
	.size		_ZN34_INTERNAL_54cd91c1_4_k_cu_1478c9674cuda3std6ranges3__45__cpo4nextE,(_ZN34_INTERNAL_54cd91c1_4_k_cu_1478c9674cuda3std6ranges3__45__cpo4swapE - _ZN34_INTERNAL_54cd91c1_4_k_cu_1478c9674cuda3std6ranges3__45__cpo4nextE)
_ZN34_INTERNAL_54cd91c1_4_k_cu_1478c9674cuda3std6ranges3__45__cpo4nextE:
	.zero		1
	.type		_ZN34_INTERNAL_54cd91c1_4_k_cu_1478c9674cuda3std6ranges3__45__cpo4swapE,@object
	.size		_ZN34_INTERNAL_54cd91c1_4_k_cu_1478c9674cuda3std6ranges3__45__cpo4swapE,(_ZN34_INTERNAL_54cd91c1_4_k_cu_1478c9676thrust24THRUST_300001_SM_1000_NS12placeholders2_1E - _ZN34_INTERNAL_54cd91c1_4_k_cu_1478c9674cuda3std6ranges3__45__cpo4swapE)
_ZN34_INTERNAL_54cd91c1_4_k_cu_1478c9674cuda3std6ranges3__45__cpo4swapE:
	.zero		1
	.type		_ZN34_INTERNAL_54cd91c1_4_k_cu_1478c9676thrust24THRUST_300001_SM_1000_NS12placeholders2_1E,@object
	.size		_ZN34_INTERNAL_54cd91c1_4_k_cu_1478c9676thrust24THRUST_300001_SM_1000_NS12placeholders2_1E,(_ZN34_INTERNAL_54cd91c1_4_k_cu_1478c9676thrust24THRUST_300001_SM_1000_NS12placeholders2_3E - _ZN34_INTERNAL_54cd91c1_4_k_cu_1478c9676thrust24THRUST_300001_SM_1000_NS12placeholders2_1E)
_ZN34_INTERNAL_54cd91c1_4_k_cu_1478c9676thrust24THRUST_300001_SM_1000_NS12placeholders2_1E:
	.zero		1
	.type		_ZN34_INTERNAL_54cd91c1_4_k_cu_1478c9676thrust24THRUST_300001_SM_1000_NS12placeholders2_3E,@object
	.size		_ZN34_INTERNAL_54cd91c1_4_k_cu_1478c9676thrust24THRUST_300001_SM_1000_NS12placeholders2_3E,(_ZN34_INTERNAL_54cd91c1_4_k_cu_1478c9674cuda3std3__45__cpo5beginE - _ZN34_INTERNAL_54cd91c1_4_k_cu_1478c9676thrust24THRUST_300001_SM_1000_NS12placeholders2_3E)
_ZN34_INTERNAL_54cd91c1_4_k_cu_1478c9676thrust24THRUST_300001_SM_1000_NS12placeholders2_3E:
	.zero		1
	.type		_ZN34_INTERNAL_54cd91c1_4_k_cu_1478c9674cuda3std3__45__cpo5beginE,@object
	.size		_ZN34_INTERNAL_54cd91c1_4_k_cu_1478c9674cuda3std3__45__cpo5beginE,(_ZN34_INTERNAL_54cd91c1_4_k_cu_1478c9674cuda3std6ranges3__45__cpo5beginE - _ZN34_INTERNAL_54cd91c1_4_k_cu_1478c9674cuda3std3__45__cpo5beginE)
_ZN34_INTERNAL_54cd91c1_4_k_cu_1478c9674cuda3std3__45__cpo5beginE:
	.zero		1
	.type		_ZN34_INTERNAL_54cd91c1_4_k_cu_1478c9674cuda3std6ranges3__45__cpo5beginE,@object
	.size		_ZN34_INTERNAL_54cd91c1_4_k_cu_1478c9674cuda3std6ranges3__45__cpo5beginE,(_ZN34_INTERNAL_54cd91c1_4_k_cu_1478c9674cuda3std3__436_GLOBAL__N__54cd91c1_4_k_cu_1478c9676ignoreE - _ZN34_INTERNAL_54cd91c1_4_k_cu_1478c9674cuda3std6ranges3__45__cpo5beginE)
_ZN34_INTERNAL_54cd91c1_4_k_cu_1478c9674cuda3std6ranges3__45__cpo5beginE:
	.zero		1
	.type		_ZN34_INTERNAL_54cd91c1_4_k_cu_1478c9674cuda3std3__436_GLOBAL__N__54cd91c1_4_k_cu_1478c9676ignoreE,@object
	.size		_ZN34_INTERNAL_54cd91c1_4_k_cu_1478c9674cuda3std3__436_GLOBAL__N__54cd91c1_4_k_cu_1478c9676ignoreE,(_ZN34_INTERNAL_54cd91c1_4_k_cu_1478c9674cuda3std6ranges3__45__cpo4dataE - _ZN34_INTERNAL_54cd91c1_4_k_cu_1478c9674cuda3std3__436_GLOBAL__N__54cd91c1_4_k_cu_1478c9676ignoreE)
_ZN34_INTERNAL_54cd91c1_4_k_cu_1478c9674cuda3std3__436_GLOBAL__N__54cd91c1_4_k_cu_1478c9676ignoreE:
	.zero		1
	.type		_ZN34_INTERNAL_54cd91c1_4_k_cu_1478c9674cuda3std6ranges3__45__cpo4dataE,@object
	.size		_ZN34_INTERNAL_54cd91c1_4_k_cu_1478c9674cuda3std6ranges3__45__cpo4dataE,(_ZN34_INTERNAL_54cd91c1_4_k_cu_1478c9676thrust24THRUST_300001_SM_1000_NS12placeholders2_7E - _ZN34_INTERNAL_54cd91c1_4_k_cu_1478c9674cuda3std6ranges3__45__cpo4dataE)
_ZN34_INTERNAL_54cd91c1_4_k_cu_1478c9674cuda3std6ranges3__45__cpo4dataE:
	.zero		1
	.type		_ZN34_INTERNAL_54cd91c1_4_k_cu_1478c9676thrust24THRUST_300001_SM_1000_NS12placeholders2_7E,@object
	.size		_ZN34_INTERNAL_54cd91c1_4_k_cu_1478c9676thrust24THRUST_300001_SM_1000_NS12placeholders2_7E,(_ZN34_INTERNAL_54cd91c1_4_k_cu_1478c9674cuda3std3__45__cpo6rbeginE - _ZN34_INTERNAL_54cd91c1_4_k_cu_1478c9676thrust24THRUST_300001_SM_1000_NS12placeholders2_7E)
_ZN34_INTERNAL_54cd91c1_4_k_cu_1478c9676thrust24THRUST_300001_SM_1000_NS12placeholders2_7E:
	.zero		1
	.type		_ZN34_INTERNAL_54cd91c1_4_k_cu_1478c9674cuda3std3__45__cpo6rbeginE,@object
	.size		_ZN34_INTERNAL_54cd91c1_4_k_cu_1478c9674cuda3std3__45__cpo6rbeginE,(_ZN34_INTERNAL_54cd91c1_4_k_cu_1478c9674cuda3std6ranges3__45__cpo7advanceE - _ZN34_INTERNAL_54cd91c1_4_k_cu_1478c9674cuda3std3__45__cpo6rbeginE)
_ZN34_INTERNAL_54cd91c1_4_k_cu_1478c9674cuda3std3__45__cpo6rbeginE:
	.zero		1
	.type		_ZN34_INTERNAL_54cd91c1_4_k_cu_1478c9674cuda3std6ranges3__45__cpo7advanceE,@object
	.size		_ZN34_INTERNAL_54cd91c1_4_k_cu_1478c9674cuda3std6ranges3__45__cpo7advanceE,(_ZN34_INTERNAL_54cd91c1_4_k_cu_1478c9674cuda3std3__47nulloptE - _ZN34_INTERNAL_54cd91c1_4_k_cu_1478c9674cuda3std6ranges3__45__cpo7advanceE)
_ZN34_INTERNAL_54cd91c1_4_k_cu_1478c9674cuda3std6ranges3__45__cpo7advanceE:
	.zero		1
	.type		_ZN34_INTERNAL_54cd91c1_4_k_cu_1478c9674cuda3std3__47nulloptE,@object
	.size		_ZN34_INTERNAL_54cd91c1_4_k_cu_1478c9674cuda3std3__47nulloptE,(_ZN34_INTERNAL_54cd91c1_4_k_cu_1478c9674cuda3std6ranges3__45__cpo8distanceE - _ZN34_INTERNAL_54cd91c1_4_k_cu_1478c9674cuda3std3__47nulloptE)
_ZN34_INTERNAL_54cd91c1_4_k_cu_1478c9674cuda3std3__47nulloptE:
	.zero		1
	.type		_ZN34_INTERNAL_54cd91c1_4_k_cu_1478c9674cuda3std6ranges3__45__cpo8distanceE,@object
	.size		_ZN34_INTERNAL_54cd91c1_4_k_cu_1478c9674cuda3std6ranges3__45__cpo8distanceE,(_ZN34_INTERNAL_54cd91c1_4_k_cu_1478c9676thrust24THRUST_300001_SM_1000_NS12placeholders2_6E - _ZN34_INTERNAL_54cd91c1_4_k_cu_1478c9674cuda3std6ranges3__45__cpo8distanceE)
_ZN34_INTERNAL_54cd91c1_4_k_cu_1478c9674cuda3std6ranges3__45__cpo8distanceE:
	.zero		1
	.type		_ZN34_INTERNAL_54cd91c1_4_k_cu_1478c9676thrust24THRUST_300001_SM_1000_NS12placeholders2_6E,@object
	.size		_ZN34_INTERNAL_54cd91c1_4_k_cu_1478c9676thrust24THRUST_300001_SM_1000_NS12placeholders2_6E,(_ZN34_INTERNAL_54cd91c1_4_k_cu_1478c9674cuda3std3__45__cpo4cendE - _ZN34_INTERNAL_54cd91c1_4_k_cu_1478c9676thrust24THRUST_300001_SM_1000_NS12placeholders2_6E)
_ZN34_INTERNAL_54cd91c1_4_k_cu_1478c9676thrust24THRUST_300001_SM_1000_NS12placeholders2_6E:
	.zero		1
	.type		_ZN34_INTERNAL_54cd91c1_4_k_cu_1478c9674cuda3std3__45__cpo4cendE,@object
	.size		_ZN34_INTERNAL_54cd91c1_4_k_cu_1478c9674cuda3std3__45__cpo4cendE,(_ZN34_INTERNAL_54cd91c1_4_k_cu_1478c9674cuda3std6ranges3__45__cpo4cendE - _ZN34_INTERNAL_54cd91c1_4_k_cu_1478c9674cuda3std3__45__cpo4cendE)
_ZN34_INTERNAL_54cd91c1_4_k_cu_1478c9674cuda3std3__45__cpo4cendE:
	.zero		1
	.type		_ZN34_INTERNAL_54cd91c1_4_k_cu_1478c9674cuda3std6ranges3__45__cpo4cendE,@object
	.size		_ZN34_INTERNAL_54cd91c1_4_k_cu_1478c9674cuda3std6ranges3__45__cpo4cendE,(_ZN34_INTERNAL_54cd91c1_4_k_cu_1478c9674cuda3std3__420unreachable_sentinelE - _ZN34_INTERNAL_54cd91c1_4_k_cu_1478c9674cuda3std6ranges3__45__cpo4cendE)
_ZN34_INTERNAL_54cd91c1_4_k_cu_1478c9674cuda3std6ranges3__45__cpo4cendE:
	.zero		1
	.type		_ZN34_INTERNAL_54cd91c1_4_k_cu_1478c9674cuda3std3__420unreachable_sentinelE,@object
	.size		_ZN34_INTERNAL_54cd91c1_4_k_cu_1478c9674cuda3std3__420unreachable_sentinelE,(_ZN34_INTERNAL_54cd91c1_4_k_cu_1478c9674cuda3std6ranges3__45__cpo5ssizeE - _ZN34_INTERNAL_54cd91c1_4_k_cu_1478c9674cuda3std3__420unreachable_sentinelE)
_ZN34_INTERNAL_54cd91c1_4_k_cu_1478c9674cuda3std3__420unreachable_sentinelE:
	.zero		1
	.type		_ZN34_INTERNAL_54cd91c1_4_k_cu_1478c9674cuda3std6ranges3__45__cpo5ssizeE,@object
	.size		_ZN34_INTERNAL_54cd91c1_4_k_cu_1478c9674cuda3std6ranges3__45__cpo5ssizeE,(_ZN34_INTERNAL_54cd91c1_4_k_cu_1478c9676thrust24THRUST_300001_SM_1000_NS12placeholders3_10E - _ZN34_INTERNAL_54cd91c1_4_k_cu_1478c9674cuda3std6ranges3__45__cpo5ssizeE)
_ZN34_INTERNAL_54cd91c1_4_k_cu_1478c9674cuda3std6ranges3__45__cpo5ssizeE:
	.zero		1
	.type		_ZN34_INTERNAL_54cd91c1_4_k_cu_1478c9676thrust24THRUST_300001_SM_1000_NS12placeholders3_10E,@object
	.size		_ZN34_INTERNAL_54cd91c1_4_k_cu_1478c9676thrust24THRUST_300001_SM_1000_NS12placeholders3_10E,(_ZN34_INTERNAL_54cd91c1_4_k_cu_1478c9674cuda3std3__45__cpo5crendE - _ZN34_INTERNAL_54cd91c1_4_k_cu_1478c9676thrust24THRUST_300001_SM_1000_NS12placeholders3_10E)
_ZN34_INTERNAL_54cd91c1_4_k_cu_1478c9676thrust24THRUST_300001_SM_1000_NS12placeholders3_10E:
	.zero		1
	.type		_ZN34_INTERNAL_54cd91c1_4_k_cu_1478c9674cuda3std3__45__cpo5crendE,@object
	.size		_ZN34_INTERNAL_54cd91c1_4_k_cu_1478c9674cuda3std3__45__cpo5crendE,(_ZN34_INTERNAL_54cd91c1_4_k_cu_1478c9674cuda3std6ranges3__45__cpo4prevE - _ZN34_INTERNAL_54cd91c1_4_k_cu_1478c9674cuda3std3__45__cpo5crendE)
_ZN34_INTERNAL_54cd91c1_4_k_cu_1478c9674cuda3std3__45__cpo5crendE:
	.zero		1
	.type		_ZN34_INTERNAL_54cd91c1_4_k_cu_1478c9674cuda3std6ranges3__45__cpo4prevE,@object
	.size		_ZN34_INTERNAL_54cd91c1_4_k_cu_1478c9674cuda3std6ranges3__45__cpo4prevE,(_ZN34_INTERNAL_54cd91c1_4_k_cu_1478c9674cuda3std6ranges3__45__cpo9iter_moveE - _ZN34_INTERNAL_54cd91c1_4_k_cu_1478c9674cuda3std6ranges3__45__cpo4prevE)
_ZN34_INTERNAL_54cd91c1_4_k_cu_1478c9674cuda3std6ranges3__45__cpo4prevE:
	.zero		1
	.type		_ZN34_INTERNAL_54cd91c1_4_k_cu_1478c9674cuda3std6ranges3__45__cpo9iter_moveE,@object
	.size		_ZN34_INTERNAL_54cd91c1_4_k_cu_1478c9674cuda3std6ranges3__45__cpo9iter_moveE,(_ZN34_INTERNAL_54cd91c1_4_k_cu_1478c9676thrust24THRUST_300001_SM_1000_NS12placeholders2_2E - _ZN34_INTERNAL_54cd91c1_4_k_cu_1478c9674cuda3std6ranges3__45__cpo9iter_moveE)
_ZN34_INTERNAL_54cd91c1_4_k_cu_1478c9674cuda3std6ranges3__45__cpo9iter_moveE:
	.zero		1
	.type		_ZN34_INTERNAL_54cd91c1_4_k_cu_1478c9676thrust24THRUST_300001_SM_1000_NS12placeholders2_2E,@object
	.size		_ZN34_INTERNAL_54cd91c1_4_k_cu_1478c9676thrust24THRUST_300001_SM_1000_NS12placeholders2_2E,(_ZN34_INTERNAL_54cd91c1_4_k_cu_1478c9676thrust24THRUST_300001_SM_1000_NS12placeholders2_4E - _ZN34_INTERNAL_54cd91c1_4_k_cu_1478c9676thrust24THRUST_300001_SM_1000_NS12placeholders2_2E)
_ZN34_INTERNAL_54cd91c1_4_k_cu_1478c9676thrust24THRUST_300001_SM_1000_NS12placeholders2_2E:
	.zero		1
	.type		_ZN34_INTERNAL_54cd91c1_4_k_cu_1478c9676thrust24THRUST_300001_SM_1000_NS12placeholders2_4E,@object
	.size		_ZN34_INTERNAL_54cd91c1_4_k_cu_1478c9676thrust24THRUST_300001_SM_1000_NS12placeholders2_4E,(_ZN34_INTERNAL_54cd91c1_4_k_cu_1478c9674cuda3std3__45__cpo3endE - _ZN34_INTERNAL_54cd91c1_4_k_cu_1478c9676thrust24THRUST_300001_SM_1000_NS12placeholders2_4E)
_ZN34_INTERNAL_54cd91c1_4_k_cu_1478c9676thrust24THRUST_300001_SM_1000_NS12placeholders2_4E:
	.zero		1
	.type		_ZN34_INTERNAL_54cd91c1_4_k_cu_1478c9674cuda3std3__45__cpo3endE,@object
	.size		_ZN34_INTERNAL_54cd91c1_4_k_cu_1478c9674cuda3std3__45__cpo3endE,(_ZN34_INTERNAL_54cd91c1_4_k_cu_1478c9674cuda3std6ranges3__45__cpo3endE - _ZN34_INTERNAL_54cd91c1_4_k_cu_1478c9674cuda3std3__45__cpo3endE)
_ZN34_INTERNAL_54cd91c1_4_k_cu_1478c9674cuda3std3__45__cpo3endE:
	.zero		1
	.type		_ZN34_INTERNAL_54cd91c1_4_k_cu_1478c9674cuda3std6ranges3__45__cpo3endE,@object
	.size		_ZN34_INTERNAL_54cd91c1_4_k_cu_1478c9674cuda3std6ranges3__45__cpo3endE,(_ZN34_INTERNAL_54cd91c1_4_k_cu_1478c9674cuda3std3__419piecewise_constructE - _ZN34_INTERNAL_54cd91c1_4_k_cu_1478c9674cuda3std6ranges3__45__cpo3endE)
_ZN34_INTERNAL_54cd91c1_4_k_cu_1478c9674cuda3std6ranges3__45__cpo3endE:
	.zero		1
	.type		_ZN34_INTERNAL_54cd91c1_4_k_cu_1478c9674cuda3std3__419piecewise_constructE,@object
	.size		_ZN34_INTERNAL_54cd91c1_4_k_cu_1478c9674cuda3std3__419piecewise_constructE,(_ZN34_INTERNAL_54cd91c1_4_k_cu_1478c9674cuda3std6ranges3__45__cpo5cdataE - _ZN34_INTERNAL_54cd91c1_4_k_cu_1478c9674cuda3std3__419piecewise_constructE)
_ZN34_INTERNAL_54cd91c1_4_k_cu_1478c9674cuda3std3__419piecewise_constructE:
	.zero		1
	.type		_ZN34_INTERNAL_54cd91c1_4_k_cu_1478c9674cuda3std6ranges3__45__cpo5cdataE,@object
	.size		_ZN34_INTERNAL_54cd91c1_4_k_cu_1478c9674cuda3std6ranges3__45__cpo5cdataE,(_ZN34_INTERNAL_54cd91c1_4_k_cu_1478c9676thrust24THRUST_300001_SM_1000_NS12placeholders2_8E - _ZN34_INTERNAL_54cd91c1_4_k_cu_1478c9674cuda3std6ranges3__45__cpo5cdataE)
_ZN34_INTERNAL_54cd91c1_4_k_cu_1478c9674cuda3std6ranges3__45__cpo5cdataE:
	.zero		1
	.type		_ZN34_INTERNAL_54cd91c1_4_k_cu_1478c9676thrust24THRUST_300001_SM_1000_NS12placeholders2_8E,@object
	.size		_ZN34_INTERNAL_54cd91c1_4_k_cu_1478c9676thrust24THRUST_300001_SM_1000_NS12placeholders2_8E,(_ZN34_INTERNAL_54cd91c1_4_k_cu_1478c9674cuda3std3__45__cpo4rendE - _ZN34_INTERNAL_54cd91c1_4_k_cu_1478c9676thrust24THRUST_300001_SM_1000_NS12placeholders2_8E)
_ZN34_INTERNAL_54cd91c1_4_k_cu_1478c9676thrust24THRUST_300001_SM_1000_NS12placeholders2_8E:
	.zero		1
	.type		_ZN34_INTERNAL_54cd91c1_4_k_cu_1478c9674cuda3std3__45__cpo4rendE,@object
	.size		_ZN34_INTERNAL_54cd91c1_4_k_cu_1478c9674cuda3std3__45__cpo4rendE,(_ZN34_INTERNAL_54cd91c1_4_k_cu_1478c9674cuda3std6ranges3__45__cpo9iter_swapE - _ZN34_INTERNAL_54cd91c1_4_k_cu_1478c9674cuda3std3__45__cpo4rendE)
_ZN34_INTERNAL_54cd91c1_4_k_cu_1478c9674cuda3std3__45__cpo4rendE:
	.zero		1
	.type		_ZN34_INTERNAL_54cd91c1_4_k_cu_1478c9674cuda3std6ranges3__45__cpo9iter_swapE,@object
	.size		_ZN34_INTERNAL_54cd91c1_4_k_cu_1478c9674cuda3std6ranges3__45__cpo9iter_swapE,(_ZN34_INTERNAL_54cd91c1_4_k_cu_1478c9674cuda3std3__48unexpectE - _ZN34_INTERNAL_54cd91c1_4_k_cu_1478c9674cuda3std6ranges3__45__cpo9iter_swapE)
_ZN34_INTERNAL_54cd91c1_4_k_cu_1478c9674cuda3std6ranges3__45__cpo9iter_swapE:
	.zero		1
	.type		_ZN34_INTERNAL_54cd91c1_4_k_cu_1478c9674cuda3std3__48unexpectE,@object
	.size		_ZN34_INTERNAL_54cd91c1_4_k_cu_1478c9674cuda3std3__48unexpectE,(_ZN34_INTERNAL_54cd91c1_4_k_cu_1478c9676thrust24THRUST_300001_SM_1000_NS6system6detail10sequential3seqE - _ZN34_INTERNAL_54cd91c1_4_k_cu_1478c9674cuda3std3__48unexpectE)
_ZN34_INTERNAL_54cd91c1_4_k_cu_1478c9674cuda3std3__48unexpectE:
	.zero		1
	.type		_ZN34_INTERNAL_54cd91c1_4_k_cu_1478c9676thrust24THRUST_300001_SM_1000_NS6system6detail10sequential3seqE,@object
	.size		_ZN34_INTERNAL_54cd91c1_4_k_cu_1478c9676thrust24THRUST_300001_SM_1000_NS6system6detail10sequential3seqE,(.L_29 - _ZN34_INTERNAL_54cd91c1_4_k_cu_1478c9676thrust24THRUST_300001_SM_1000_NS6system6detail10sequential3seqE)
_ZN34_INTERNAL_54cd91c1_4_k_cu_1478c9676thrust24THRUST_300001_SM_1000_NS6system6detail10sequential3seqE:
	.zero		1
.L_29:


//--------------------- .nv.shared._ZN3cub18CUB_300001_SM_10006detail6reduce18DeviceReduceKernelINS2_10policy_hubIdyN4cuda3std3__44plusIvEEE10Policy1000EPayS9_dNS7_10__identityEEEvT0_PT3_T1_NS0_13GridEvenShareISH_EET2_T4_ --------------------------
	.section	.nv.shared._ZN3cub18CUB_300001_SM_10006detail6reduce18DeviceReduceKernelINS2_10policy_hubIdyN4cuda3std3__44plusIvEEE10Policy1000EPayS9_dNS7_10__identityEEEvT0_PT3_T1_NS0_13GridEvenShareISH_EET2_T4_,"aw",@nobits
	.sectionflags	@""
	.align	8
.nv.shared._ZN3cub18CUB_300001_SM_10006detail6reduce18DeviceReduceKernelINS2_10policy_hubIdyN4cuda3std3__44plusIvEEE10Policy1000EPayS9_dNS7_10__identityEEEvT0_PT3_T1_NS0_13GridEvenShareISH_EET2_T4_:
	.zero		1176


//--------------------- .nv.shared._ZN3cub18CUB_300001_SM_10006detail6reduce28DeviceReduceSingleTileKernelINS2_10policy_hubIdyN4cuda3std3__44plusIvEEE10Policy1000EPaPdyS9_ddNS7_10__identityEEEvT0_T1_T2_T3_T4_T6_ --------------------------
	.section	.nv.shared._ZN3cub18CUB_300001_SM_10006detail6reduce28DeviceReduceSingleTileKernelINS2_10policy_hubIdyN4cuda3std3__44plusIvEEE10Policy1000EPaPdyS9_ddNS7_10__identityEEEvT0_T1_T2_T3_T4_T6_,"aw",@nobits
	.sectionflags	@""
	.align	8
.nv.shared._ZN3cub18CUB_300001_SM_10006detail6reduce28DeviceReduceSingleTileKernelINS2_10policy_hubIdyN4cuda3std3__44plusIvEEE10Policy1000EPaPdyS9_ddNS7_10__identityEEEvT0_T1_T2_T3_T4_T6_:
	.zero		1176


//--------------------- .nv.constant0._ZN3cub18CUB_300001_SM_10006detail6reduce28DeviceReduceSingleTileKernelINS2_10policy_hubIdyN4cuda3std3__44plusIvEEE10Policy1000EPdSC_iS9_ddNS7_10__identityEEEvT0_T1_T2_T3_T4_T6_ --------------------------
	.section	.nv.constant0._ZN3cub18CUB_300001_SM_10006detail6reduce28DeviceReduceSingleTileKernelINS2_10policy_hubIdyN4cuda3std3__44plusIvEEE10Policy1000EPdSC_iS9_ddNS7_10__identityEEEvT0_T1_T2_T3_T4_T6_,"a",@progbits
	.sectionflags	@""
	.align	4
.nv.constant0._ZN3cub18CUB_300001_SM_10006detail6reduce28DeviceReduceSingleTileKernelINS2_10policy_hubIdyN4cuda3std3__44plusIvEEE10Policy1000EPdSC_iS9_ddNS7_10__identityEEEvT0_T1_T2_T3_T4_T6_:
	.zero		929


//--------------------- .nv.constant0._ZN3cub18CUB_300001_SM_10006detail6reduce18DeviceReduceKernelINS2_10policy_hubIdyN4cuda3std3__44plusIvEEE10Policy1000EPayS9_dNS7_10__identityEEEvT0_PT3_T1_NS0_13GridEvenShareISH_EET2_T4_ --------------------------
	.section	.nv.constant0._ZN3cub18CUB_300001_SM_10006detail6reduce18DeviceReduceKernelINS2_10policy_hubIdyN4cuda3std3__44plusIvEEE10Policy1000EPayS9_dNS7_10__identityEEEvT0_PT3_T1_NS0_13GridEvenShareISH_EET2_T4_,"a",@progbits
	.sectionflags	@""
	.align	4
.nv.constant0._ZN3cub18CUB_300001_SM_10006detail6reduce18DeviceReduceKernelINS2_10policy_hubIdyN4cuda3std3__44plusIvEEE10Policy1000EPayS9_dNS7_10__identityEEEvT0_PT3_T1_NS0_13GridEvenShareISH_EET2_T4_:
	.zero		994


//--------------------- .nv.constant0._ZN3cub18CUB_300001_SM_10006detail6reduce28DeviceReduceSingleTileKernelINS2_10policy_hubIdyN4cuda3std3__44plusIvEEE10Policy1000EPaPdyS9_ddNS7_10__identityEEEvT0_T1_T2_T3_T4_T6_ --------------------------
	.section	.nv.constant0._ZN3cub18CUB_300001_SM_10006detail6reduce28DeviceReduceSingleTileKernelINS2_10policy_hubIdyN4cuda3std3__44plusIvEEE10Policy1000EPaPdyS9_ddNS7_10__identityEEEvT0_T1_T2_T3_T4_T6_,"a",@progbits
	.sectionflags	@""
	.align	4
.nv.constant0._ZN3cub18CUB_300001_SM_10006detail6reduce28DeviceReduceSingleTileKernelINS2_10policy_hubIdyN4cuda3std3__44plusIvEEE10Policy1000EPaPdyS9_ddNS7_10__identityEEEvT0_T1_T2_T3_T4_T6_:
	.zero		937


//--------------------- .nv.constant0._ZN3cub18CUB_300001_SM_10006detail11EmptyKernelIvEEvv --------------------------
	.section	.nv.constant0._ZN3cub18CUB_300001_SM_10006detail11EmptyKernelIvEEvv,"a",@progbits
	.sectionflags	@""
	.align	4
.nv.constant0._ZN3cub18CUB_300001_SM_10006detail11EmptyKernelIvEEvv:
	.zero		896


//--------------------- .nv.constant0._Z14update_latticeILb0EEvPaS0_PKfS0_fxxf --------------------------
	.section	.nv.constant0._Z14update_latticeILb0EEvPaS0_PKfS0_fxxf,"a",@progbits
	.sectionflags	@""
	.align	4
.nv.constant0._Z14update_latticeILb0EEvPaS0_PKfS0_fxxf:
	.zero		956


//--------------------- .nv.constant0._Z14update_latticeILb1EEvPaS0_PKfS0_fxxf --------------------------
	.section	.nv.constant0._Z14update_latticeILb1EEvPaS0_PKfS0_fxxf,"a",@progbits
	.sectionflags	@""
	.align	4
.nv.constant0._Z14update_latticeILb1EEvPaS0_PKfS0_fxxf:
	.zero		956


//--------------------- .nv.constant0._Z15init_randombondPaPKfxxf --------------------------
	.section	.nv.constant0._Z15init_randombondPaPKfxxf,"a",@progbits
	.sectionflags	@""
	.align	4
.nv.constant0._Z15init_randombondPaPKfxxf:
	.zero		932


//--------------------- .nv.constant0._Z10init_spinsPaPKfxx --------------------------
	.section	.nv.constant0._Z10init_spinsPaPKfxx,"a",@progbits
	.sectionflags	@""
	.align	4
.nv.constant0._Z10init_spinsPaPKfxx:
	.zero		928


//--------------------- SYMBOLS --------------------------

	.type		.nv.reservedSmem.offset0,@object
	.size		.nv.reservedSmem.offset0,0x4
	.type		.nv.reservedSmem.cap,@object
	.size		.nv.reservedSmem.cap,0x4
